	.target	sm_103a

	.elftype	@"ET_EXEC"


//--------------------- .note.nv.tkinfo           --------------------------
	.section	.note.nv.tkinfo,"",@"SHT_NOTE"
	.sectionflags	@"SHF_NOTE_NV_TKINFO"
	.tkinfo
        /*0018*/ 	.word	0x00000002
        /*0030*/ 	.string	""
        /*0030*/ 	.string	"ptxas"
        /*0030*/ 	.string	"Cuda compilation tools, release 13.0, V13.0.88"
        /*0030*/ 	.string	"Build cuda_13.0.r13.0/compiler.36424714_0"
        /*0030*/ 	.string	"-arch sm_103a -m 64 "



//--------------------- .note.nv.cuinfo           --------------------------
	.section	.note.nv.cuinfo,"",@"SHT_NOTE"
	.sectionflags	@"SHF_NOTE_NV_CUINFO"
        /*0018*/ 	.short	0x0002
        /*001a*/ 	.short	0x0067
        /*001c*/ 	.short	0x0082
	.zero		2


//--------------------- .nv.info                  --------------------------
	.section	.nv.info,"",@"SHT_CUDA_INFO"
	.align	4


	//----- nvinfo : EIATTR_REGCOUNT
	.align		4
        /*0000*/ 	.byte	0x04, 0x2f
        /*0002*/ 	.short	(.L_29 - .L_28)
	.align		4
.L_28:
        /*0004*/ 	.word	index@(_Z17layer_norm_kernelILi1EEvPK6__halfS2_S2_PS0_ffiib)
        /*0008*/ 	.word	0x00000012


	//----- nvinfo : EIATTR_FRAME_SIZE
	.align		4
.L_29:
        /*000c*/ 	.byte	0x04, 0x11
        /*000e*/ 	.short	(.L_31 - .L_30)
	.align		4
.L_30:
        /*0010*/ 	.word	index@(_Z17layer_norm_kernelILi1EEvPK6__halfS2_S2_PS0_ffiib)
        /*0014*/ 	.word	0x00000000


	//----- nvinfo : EIATTR_REGCOUNT
	.align		4
.L_31:
        /*0018*/ 	.byte	0x04, 0x2f
        /*001a*/ 	.short	(.L_33 - .L_32)
	.align		4
.L_32:
        /*001c*/ 	.word	index@(_Z17layer_norm_kernelILi2EEvPK6__halfS2_S2_PS0_ffiib)
        /*0020*/ 	.word	0x00000016


	//----- nvinfo : EIATTR_FRAME_SIZE
	.align		4
.L_33:
        /*0024*/ 	.byte	0x04, 0x11
        /*0026*/ 	.short	(.L_35 - .L_34)
	.align		4
.L_34:
        /*0028*/ 	.word	index@(_Z17layer_norm_kernelILi2EEvPK6__halfS2_S2_PS0_ffiib)
        /*002c*/ 	.word	0x00000000


	//----- nvinfo : EIATTR_REGCOUNT
	.align		4
.L_35:
        /*0030*/ 	.byte	0x04, 0x2f
        /*0032*/ 	.short	(.L_37 - .L_36)
	.align		4
.L_36:
        /*0034*/ 	.word	index@(_Z17layer_norm_kernelILi3EEvPK6__halfS2_S2_PS0_ffiib)
        /*0038*/ 	.word	0x00000018


	//----- nvinfo : EIATTR_FRAME_SIZE
	.align		4
.L_37:
        /*003c*/ 	.byte	0x04, 0x11
        /*003e*/ 	.short	(.L_39 - .L_38)
	.align		4
.L_38:
        /*0040*/ 	.word	index@(_Z17layer_norm_kernelILi3EEvPK6__halfS2_S2_PS0_ffiib)
        /*0044*/ 	.word	0x00000000


	//----- nvinfo : EIATTR_REGCOUNT
	.align		4
.L_39:
        /*0048*/ 	.byte	0x04, 0x2f
        /*004a*/ 	.short	(.L_41 - .L_40)
	.align		4
.L_40:
        /*004c*/ 	.word	index@(_Z17layer_norm_kernelILi4EEvPK6__halfS2_S2_PS0_ffiib)
        /*0050*/ 	.word	0x0000001a


	//----- nvinfo : EIATTR_FRAME_SIZE
	.align		4
.L_41:
        /*0054*/ 	.byte	0x04, 0x11
        /*0056*/ 	.short	(.L_43 - .L_42)
	.align		4
.L_42:
        /*0058*/ 	.word	index@(_Z17layer_norm_kernelILi4EEvPK6__halfS2_S2_PS0_ffiib)
        /*005c*/ 	.word	0x00000000


	//----- nvinfo : EIATTR_REGCOUNT
	.align		4
.L_43:
        /*0060*/ 	.byte	0x04, 0x2f
        /*0062*/ 	.short	(.L_45 - .L_44)
	.align		4
.L_44:
        /*0064*/ 	.word	index@(_Z17layer_norm_kernelILi5EEvPK6__halfS2_S2_PS0_ffiib)
        /*0068*/ 	.word	0x00000020


	//----- nvinfo : EIATTR_FRAME_SIZE
	.align		4
.L_45:
        /*006c*/ 	.byte	0x04, 0x11
        /*006e*/ 	.short	(.L_47 - .L_46)
	.align		4
.L_46:
        /*0070*/ 	.word	index@(_Z17layer_norm_kernelILi5EEvPK6__halfS2_S2_PS0_ffiib)
        /*0074*/ 	.word	0x00000000


	//----- nvinfo : EIATTR_REGCOUNT
	.align		4
.L_47:
        /*0078*/ 	.byte	0x04, 0x2f
        /*007a*/ 	.short	(.L_49 - .L_48)
	.align		4
.L_48:
        /*007c*/ 	.word	index@(_Z17layer_norm_kernelILi6EEvPK6__halfS2_S2_PS0_ffiib)
        /*0080*/ 	.word	0x00000024


	//----- nvinfo : EIATTR_FRAME_SIZE
	.align		4
.L_49:
        /*0084*/ 	.byte	0x04, 0x11
        /*0086*/ 	.short	(.L_51 - .L_50)
	.align		4
.L_50:
        /*0088*/ 	.word	index@(_Z17layer_norm_kernelILi6EEvPK6__halfS2_S2_PS0_ffiib)
        /*008c*/ 	.word	0x00000000


	//----- nvinfo : EIATTR_REGCOUNT
	.align		4
.L_51:
        /*0090*/ 	.byte	0x04, 0x2f
        /*0092*/ 	.short	(.L_53 - .L_52)
	.align		4
.L_52:
        /*0094*/ 	.word	index@(_Z17layer_norm_kernelILi7EEvPK6__halfS2_S2_PS0_ffiib)
        /*0098*/ 	.word	0x00000026


	//----- nvinfo : EIATTR_FRAME_SIZE
	.align		4
.L_53:
        /*009c*/ 	.byte	0x04, 0x11
        /*009e*/ 	.short	(.L_55 - .L_54)
	.align		4
.L_54:
        /*00a0*/ 	.word	index@(_Z17layer_norm_kernelILi7EEvPK6__halfS2_S2_PS0_ffiib)
        /*00a4*/ 	.word	0x00000000


	//----- nvinfo : EIATTR_REGCOUNT
	.align		4
.L_55:
        /*00a8*/ 	.byte	0x04, 0x2f
        /*00aa*/ 	.short	(.L_57 - .L_56)
	.align		4
.L_56:
        /*00ac*/ 	.word	index@(_Z17layer_norm_kernelILi8EEvPK6__halfS2_S2_PS0_ffiib)
        /*00b0*/ 	.word	0x00000025


	//----- nvinfo : EIATTR_FRAME_SIZE
	.align		4
.L_57:
        /*00b4*/ 	.byte	0x04, 0x11
        /*00b6*/ 	.short	(.L_59 - .L_58)
	.align		4
.L_58:
        /*00b8*/ 	.word	index@(_Z17layer_norm_kernelILi8EEvPK6__halfS2_S2_PS0_ffiib)
        /*00bc*/ 	.word	0x00000000


	//----- nvinfo : EIATTR_REGCOUNT
	.align		4
.L_59:
        /*00c0*/ 	.byte	0x04, 0x2f
        /*00c2*/ 	.short	(.L_61 - .L_60)
	.align		4
.L_60:
        /*00c4*/ 	.word	index@(_Z17layer_norm_kernelILi9EEvPK6__halfS2_S2_PS0_ffiib)
        /*00c8*/ 	.word	0x0000002a


	//----- nvinfo : EIATTR_FRAME_SIZE
	.align		4
.L_61:
        /*00cc*/ 	.byte	0x04, 0x11
        /*00ce*/ 	.short	(.L_63 - .L_62)
	.align		4
.L_62:
        /*00d0*/ 	.word	index@(_Z17layer_norm_kernelILi9EEvPK6__halfS2_S2_PS0_ffiib)
        /*00d4*/ 	.word	0x00000000


	//----- nvinfo : EIATTR_REGCOUNT
	.align		4
.L_63:
        /*00d8*/ 	.byte	0x04, 0x2f
        /*00da*/ 	.short	(.L_65 - .L_64)
	.align		4
.L_64:
        /*00dc*/ 	.word	index@(_Z17layer_norm_kernelILi10EEvPK6__halfS2_S2_PS0_ffiib)
        /*00e0*/ 	.word	0x00000029


	//----- nvinfo : EIATTR_FRAME_SIZE
	.align		4
.L_65:
        /*00e4*/ 	.byte	0x04, 0x11
        /*00e6*/ 	.short	(.L_67 - .L_66)
	.align		4
.L_66:
        /*00e8*/ 	.word	index@(_Z17layer_norm_kernelILi10EEvPK6__halfS2_S2_PS0_ffiib)
        /*00ec*/ 	.word	0x00000000


	//----- nvinfo : EIATTR_REGCOUNT
	.align		4
.L_67:
        /*00f0*/ 	.byte	0x04, 0x2f
        /*00f2*/ 	.short	(.L_69 - .L_68)
	.align		4
.L_68:
        /*00f4*/ 	.word	index@(_Z17layer_norm_kernelILi11EEvPK6__halfS2_S2_PS0_ffiib)
        /*00f8*/ 	.word	0x0000002e


	//----- nvinfo : EIATTR_FRAME_SIZE
	.align		4
.L_69:
        /*00fc*/ 	.byte	0x04, 0x11
        /*00fe*/ 	.short	(.L_71 - .L_70)
	.align		4
.L_70:
        /*0100*/ 	.word	index@(_Z17layer_norm_kernelILi11EEvPK6__halfS2_S2_PS0_ffiib)
        /*0104*/ 	.word	0x00000000


	//----- nvinfo : EIATTR_REGCOUNT
	.align		4
.L_71:
        /*0108*/ 	.byte	0x04, 0x2f
        /*010a*/ 	.short	(.L_73 - .L_72)
	.align		4
.L_72:
        /*010c*/ 	.word	index@(_Z17layer_norm_kernelILi12EEvPK6__halfS2_S2_PS0_ffiib)
        /*0110*/ 	.word	0x0000002d


	//----- nvinfo : EIATTR_FRAME_SIZE
	.align		4
.L_73:
        /*0114*/ 	.byte	0x04, 0x11
        /*0116*/ 	.short	(.L_75 - .L_74)
	.align		4
.L_74:
        /*0118*/ 	.word	index@(_Z17layer_norm_kernelILi12EEvPK6__halfS2_S2_PS0_ffiib)
        /*011c*/ 	.word	0x00000000


	//----- nvinfo : EIATTR_REGCOUNT
	.align		4
.L_75:
        /*0120*/ 	.byte	0x04, 0x2f
        /*0122*/ 	.short	(.L_77 - .L_76)
	.align		4
.L_76:
        /*0124*/ 	.word	index@(_Z17layer_norm_kernelILi13EEvPK6__halfS2_S2_PS0_ffiib)
        /*0128*/ 	.word	0x00000027


	//----- nvinfo : EIATTR_FRAME_SIZE
	.align		4
.L_77:
        /*012c*/ 	.byte	0x04, 0x11
        /*012e*/ 	.short	(.L_79 - .L_78)
	.align		4
.L_78:
        /*0130*/ 	.word	index@(_Z17layer_norm_kernelILi13EEvPK6__halfS2_S2_PS0_ffiib)
        /*0134*/ 	.word	0x00000068


	//----- nvinfo : EIATTR_REGCOUNT
	.align		4
.L_79:
        /*0138*/ 	.byte	0x04, 0x2f
        /*013a*/ 	.short	(.L_81 - .L_80)
	.align		4
.L_80:
        /*013c*/ 	.word	index@(_Z17layer_norm_kernelILi14EEvPK6__halfS2_S2_PS0_ffiib)
        /*0140*/ 	.word	0x00000028


	//----- nvinfo : EIATTR_FRAME_SIZE
	.align		4
.L_81:
        /*0144*/ 	.byte	0x04, 0x11
        /*0146*/ 	.short	(.L_83 - .L_82)
	.align		4
.L_82:
        /*0148*/ 	.word	index@(_Z17layer_norm_kernelILi14EEvPK6__halfS2_S2_PS0_ffiib)
        /*014c*/ 	.word	0x00000070


	//----- nvinfo : EIATTR_REGCOUNT
	.align		4
.L_83:
        /*0150*/ 	.byte	0x04, 0x2f
        /*0152*/ 	.short	(.L_85 - .L_84)
	.align		4
.L_84:
        /*0154*/ 	.word	index@(_Z17layer_norm_kernelILi15EEvPK6__halfS2_S2_PS0_ffiib)
        /*0158*/ 	.word	0x00000028


	//----- nvinfo : EIATTR_FRAME_SIZE
	.align		4
.L_85:
        /*015c*/ 	.byte	0x04, 0x11
        /*015e*/ 	.short	(.L_87 - .L_86)
	.align		4
.L_86:
        /*0160*/ 	.word	index@(_Z17layer_norm_kernelILi15EEvPK6__halfS2_S2_PS0_ffiib)
        /*0164*/ 	.word	0x00000078


	//----- nvinfo : EIATTR_REGCOUNT
	.align		4
.L_87:
        /*0168*/ 	.byte	0x04, 0x2f
        /*016a*/ 	.short	(.L_89 - .L_88)
	.align		4
.L_88:
        /*016c*/ 	.word	index@(_Z17layer_norm_kernelILi16EEvPK6__halfS2_S2_PS0_ffiib)
        /*0170*/ 	.word	0x0000002e


	//----- nvinfo : EIATTR_FRAME_SIZE
	.align		4
.L_89:
        /*0174*/ 	.byte	0x04, 0x11
        /*0176*/ 	.short	(.L_91 - .L_90)
	.align		4
.L_90:
        /*0178*/ 	.word	index@(_Z17layer_norm_kernelILi16EEvPK6__halfS2_S2_PS0_ffiib)
        /*017c*/ 	.word	0x00000080


	//----- nvinfo : EIATTR_MIN_STACK_SIZE
	.align		4
.L_91:
        /*0180*/ 	.byte	0x04, 0x12
        /*0182*/ 	.short	(.L_93 - .L_92)
	.align		4
.L_92:
        /*0184*/ 	.word	index@(_Z17layer_norm_kernelILi16EEvPK6__halfS2_S2_PS0_ffiib)
        /*0188*/ 	.word	0x00000080


	//----- nvinfo : EIATTR_MIN_STACK_SIZE
	.align		4
.L_93:
        /*018c*/ 	.byte	0x04, 0x12
        /*018e*/ 	.short	(.L_95 - .L_94)
	.align		4
.L_94:
        /*0190*/ 	.word	index@(_Z17layer_norm_kernelILi15EEvPK6__halfS2_S2_PS0_ffiib)
        /*0194*/ 	.word	0x00000078


	//----- nvinfo : EIATTR_MIN_STACK_SIZE
	.align		4
.L_95:
        /*0198*/ 	.byte	0x04, 0x12
        /*019a*/ 	.short	(.L_97 - .L_96)
	.align		4
.L_96:
        /*019c*/ 	.word	index@(_Z17layer_norm_kernelILi14EEvPK6__halfS2_S2_PS0_ffiib)
        /*01a0*/ 	.word	0x00000070


	//----- nvinfo : EIATTR_MIN_STACK_SIZE
	.align		4
.L_97:
        /*01a4*/ 	.byte	0x04, 0x12
        /*01a6*/ 	.short	(.L_99 - .L_98)
	.align		4
.L_98:
        /*01a8*/ 	.word	index@(_Z17layer_norm_kernelILi13EEvPK6__halfS2_S2_PS0_ffiib)
        /*01ac*/ 	.word	0x00000068


	//----- nvinfo : EIATTR_MIN_STACK_SIZE
	.align		4
.L_99:
        /*01b0*/ 	.byte	0x04, 0x12
        /*01b2*/ 	.short	(.L_101 - .L_100)
	.align		4
.L_100:
        /*01b4*/ 	.word	index@(_Z17layer_norm_kernelILi12EEvPK6__halfS2_S2_PS0_ffiib)
        /*01b8*/ 	.word	0x00000000


	//----- nvinfo : EIATTR_MIN_STACK_SIZE
	.align		4
.L_101:
        /*01bc*/ 	.byte	0x04, 0x12
        /*01be*/ 	.short	(.L_103 - .L_102)
	.align		4
.L_102:
        /*01c0*/ 	.word	index@(_Z17layer_norm_kernelILi11EEvPK6__halfS2_S2_PS0_ffiib)
        /*01c4*/ 	.word	0x00000000


	//----- nvinfo : EIATTR_MIN_STACK_SIZE
	.align		4
.L_103:
        /*01c8*/ 	.byte	0x04, 0x12
        /*01ca*/ 	.short	(.L_105 - .L_104)
	.align		4
.L_104:
        /*01cc*/ 	.word	index@(_Z17layer_norm_kernelILi10EEvPK6__halfS2_S2_PS0_ffiib)
        /*01d0*/ 	.word	0x00000000


	//----- nvinfo : EIATTR_MIN_STACK_SIZE
	.align		4
.L_105:
        /*01d4*/ 	.byte	0x04, 0x12
        /*01d6*/ 	.short	(.L_107 - .L_106)
	.align		4
.L_106:
        /*01d8*/ 	.word	index@(_Z17layer_norm_kernelILi9EEvPK6__halfS2_S2_PS0_ffiib)
        /*01dc*/ 	.word	0x00000000


	//----- nvinfo : EIATTR_MIN_STACK_SIZE
	.align		4
.L_107:
        /*01e0*/ 	.byte	0x04, 0x12
        /*01e2*/ 	.short	(.L_109 - .L_108)
	.align		4
.L_108:
        /*01e4*/ 	.word	index@(_Z17layer_norm_kernelILi8EEvPK6__halfS2_S2_PS0_ffiib)
        /*01e8*/ 	.word	0x00000000


	//----- nvinfo : EIATTR_MIN_STACK_SIZE
	.align		4
.L_109:
        /*01ec*/ 	.byte	0x04, 0x12
        /*01ee*/ 	.short	(.L_111 - .L_110)
	.align		4
.L_110:
        /*01f0*/ 	.word	index@(_Z17layer_norm_kernelILi7EEvPK6__halfS2_S2_PS0_ffiib)
        /*01f4*/ 	.word	0x00000000


	//----- nvinfo : EIATTR_MIN_STACK_SIZE
	.align		4
.L_111:
        /*01f8*/ 	.byte	0x04, 0x12
        /*01fa*/ 	.short	(.L_113 - .L_112)
	.align		4
.L_112:
        /*01fc*/ 	.word	index@(_Z17layer_norm_kernelILi6EEvPK6__halfS2_S2_PS0_ffiib)
        /*0200*/ 	.word	0x00000000


	//----- nvinfo : EIATTR_MIN_STACK_SIZE
	.align		4
.L_113:
        /*0204*/ 	.byte	0x04, 0x12
        /*0206*/ 	.short	(.L_115 - .L_114)
	.align		4
.L_114:
        /*0208*/ 	.word	index@(_Z17layer_norm_kernelILi5EEvPK6__halfS2_S2_PS0_ffiib)
        /*020c*/ 	.word	0x00000000


	//----- nvinfo : EIATTR_MIN_STACK_SIZE
	.align		4
.L_115:
        /*0210*/ 	.byte	0x04, 0x12
        /*0212*/ 	.short	(.L_117 - .L_116)
	.align		4
.L_116:
        /*0214*/ 	.word	index@(_Z17layer_norm_kernelILi4EEvPK6__halfS2_S2_PS0_ffiib)
        /*0218*/ 	.word	0x00000000


	//----- nvinfo : EIATTR_MIN_STACK_SIZE
	.align		4
.L_117:
        /*021c*/ 	.byte	0x04, 0x12
        /*021e*/ 	.short	(.L_119 - .L_118)
	.align		4
.L_118:
        /*0220*/ 	.word	index@(_Z17layer_norm_kernelILi3EEvPK6__halfS2_S2_PS0_ffiib)
        /*0224*/ 	.word	0x00000000


	//----- nvinfo : EIATTR_MIN_STACK_SIZE
	.align		4
.L_119:
        /*0228*/ 	.byte	0x04, 0x12
        /*022a*/ 	.short	(.L_121 - .L_120)
	.align		4
.L_120:
        /*022c*/ 	.word	index@(_Z17layer_norm_kernelILi2EEvPK6__halfS2_S2_PS0_ffiib)
        /*0230*/ 	.word	0x00000000


	//----- nvinfo : EIATTR_MIN_STACK_SIZE
	.align		4
.L_121:
        /*0234*/ 	.byte	0x04, 0x12
        /*0236*/ 	.short	(.L_123 - .L_122)
	.align		4
.L_122:
        /*0238*/ 	.word	index@(_Z17layer_norm_kernelILi1EEvPK6__halfS2_S2_PS0_ffiib)
        /*023c*/ 	.word	0x00000000
.L_123:


//--------------------- .nv.compat                --------------------------
	.section	.nv.compat,"",@"SHT_CUDA_COMPAT_INFO"
	.align	4
        /*0000*/ 	.byte	0x02, 0x09, 0x01, 0x00, 0x02, 0x02, 0x01, 0x00, 0x02, 0x05, 0x05, 0x00, 0x03, 0x07, 0x01, 0x01
        /*0010*/ 	.byte	0x02, 0x03, 0x00, 0x00, 0x02, 0x06, 0x01, 0x00, 0x04, 0x0b, 0x08, 0x00, 0x00, 0x00, 0x00, 0x00
        /*0020*/ 	.byte	0x00, 0x00, 0x00, 0x00


//--------------------- .nv.info._Z17layer_norm_kernelILi16EEvPK6__halfS2_S2_PS0_ffiib --------------------------
	.section	.nv.info._Z17layer_norm_kernelILi16EEvPK6__halfS2_S2_PS0_ffiib,"",@"SHT_CUDA_INFO"
	.sectionflags	@""
	.align	4


	//----- nvinfo : EIATTR_CUDA_API_VERSION
	.align		4
        /*0000*/ 	.byte	0x04, 0x37
        /*0002*/ 	.short	(.L_125 - .L_124)
.L_124:
        /*0004*/ 	.word	0x00000082


	//----- nvinfo : EIATTR_KPARAM_INFO
	.align		4
.L_125:
        /*0008*/ 	.byte	0x04, 0x17
        /*000a*/ 	.short	(.L_127 - .L_126)
.L_126:
        /*000c*/ 	.word	0x00000000
        /*0010*/ 	.short	0x0008
        /*0012*/ 	.short	0x0030
        /*0014*/ 	.byte	0x00, 0xf0, 0x05, 0x00


	//----- nvinfo : EIATTR_KPARAM_INFO
	.align		4
.L_127:
        /*0018*/ 	.byte	0x04, 0x17
        /*001a*/ 	.short	(.L_129 - .L_128)
.L_128:
        /*001c*/ 	.word	0x00000000
        /*0020*/ 	.short	0x0007
        /*0022*/ 	.short	0x002c
        /*0024*/ 	.byte	0x00, 0xf0, 0x11, 0x00


	//----- nvinfo : EIATTR_KPARAM_INFO
	.align		4
.L_129:
        /*0028*/ 	.byte	0x04, 0x17
        /*002a*/ 	.short	(.L_131 - .L_130)
.L_130:
        /*002c*/ 	.word	0x00000000
        /*0030*/ 	.short	0x0006
        /*0032*/ 	.short	0x0028
        /*0034*/ 	.byte	0x00, 0xf0, 0x11, 0x00


	//----- nvinfo : EIATTR_KPARAM_INFO
	.align		4
.L_131:
        /*0038*/ 	.byte	0x04, 0x17
        /*003a*/ 	.short	(.L_133 - .L_132)
.L_132:
        /*003c*/ 	.word	0x00000000
        /*0040*/ 	.short	0x0005
        /*0042*/ 	.short	0x0024
        /*0044*/ 	.byte	0x00, 0xf0, 0x11, 0x00


	//----- nvinfo : EIATTR_KPARAM_INFO
	.align		4
.L_133:
        /*0048*/ 	.byte	0x04, 0x17
        /*004a*/ 	.short	(.L_135 - .L_134)
.L_134:
        /*004c*/ 	.word	0x00000000
        /*0050*/ 	.short	0x0004
        /*0052*/ 	.short	0x0020
        /*0054*/ 	.byte	0x00, 0xf0, 0x11, 0x00


	//----- nvinfo : EIATTR_KPARAM_INFO
	.align		4
.L_135:
        /*0058*/ 	.byte	0x04, 0x17
        /*005a*/ 	.short	(.L_137 - .L_136)
.L_136:
        /*005c*/ 	.word	0x00000000
        /*0060*/ 	.short	0x0003
        /*0062*/ 	.short	0x0018
        /*0064*/ 	.byte	0x00, 0xf5, 0x21, 0x00


	//----- nvinfo : EIATTR_KPARAM_INFO
	.align		4
.L_137:
        /*0068*/ 	.byte	0x04, 0x17
        /*006a*/ 	.short	(.L_139 - .L_138)
.L_138:
        /*006c*/ 	.word	0x00000000
        /*0070*/ 	.short	0x0002
        /*0072*/ 	.short	0x0010
        /*0074*/ 	.byte	0x00, 0xf5, 0x21, 0x00


	//----- nvinfo : EIATTR_KPARAM_INFO
	.align		4
.L_139:
        /*0078*/ 	.byte	0x04, 0x17
        /*007a*/ 	.short	(.L_141 - .L_140)
.L_140:
        /*007c*/ 	.word	0x00000000
        /*0080*/ 	.short	0x0001
        /*0082*/ 	.short	0x0008
        /*0084*/ 	.byte	0x00, 0xf5, 0x21, 0x00


	//----- nvinfo : EIATTR_KPARAM_INFO
	.align		4
.L_141:
        /*0088*/ 	.byte	0x04, 0x17
        /*008a*/ 	.short	(.L_143 - .L_142)
.L_142:
        /*008c*/ 	.word	0x00000000
        /*0090*/ 	.short	0x0000
        /*0092*/ 	.short	0x0000
        /*0094*/ 	.byte	0x00, 0xf5, 0x21, 0x00


	//----- nvinfo : EIATTR_SPARSE_MMA_MASK
	.align		4
.L_143:
        /*0098*/ 	.byte	0x03, 0x50
        /*009a*/ 	.short	0x0000


	//----- nvinfo : EIATTR_MAXREG_COUNT
	.align		4
        /*009c*/ 	.byte	0x03, 0x1b
        /*009e*/ 	.short	0x00ff


	//----- nvinfo : EIATTR_NUM_BARRIERS
	.align		4
        /*00a0*/ 	.byte	0x02, 0x4c
        /*00a2*/ 	.byte	0x01
	.zero		1


	//----- nvinfo : EIATTR_MERCURY_ISA_VERSION
	.align		4
        /*00a4*/ 	.byte	0x03, 0x5f
        /*00a6*/ 	.short	0x0101


	//----- nvinfo : EIATTR_COOP_GROUP_MASK_REGIDS
	.align		4
        /*00a8*/ 	.byte	0x04, 0x29
        /*00aa*/ 	.short	(.L_145 - .L_144)


	//   ....[0]....
.L_144:
        /*00ac*/ 	.word	0xffffffff


	//   ....[1]....
        /*00b0*/ 	.word	0xffffffff


	//   ....[2]....
        /*00b4*/ 	.word	0xffffffff


	//   ....[3]....
        /*00b8*/ 	.word	0xffffffff


	//   ....[4]....
        /*00bc*/ 	.word	0xffffffff


	//   ....[5]....
        /*00c0*/ 	.word	0xffffffff


	//   ....[6]....
        /*00c4*/ 	.word	0xffffffff


	//   ....[7]....
        /*00c8*/ 	.word	0xffffffff


	//   ....[8]....
        /*00cc*/ 	.word	0xffffffff


	//   ....[9]....
        /*00d0*/ 	.word	0xffffffff


	//   ....[10]....
        /*00d4*/ 	.word	0xffffffff


	//   ....[11]....
        /*00d8*/ 	.word	0xffffffff


	//   ....[12]....
        /*00dc*/ 	.word	0xffffffff


	//   ....[13]....
        /*00e0*/ 	.word	0xffffffff


	//   ....[14]....
        /*00e4*/ 	.word	0xffffffff


	//   ....[15]....
        /*00e8*/ 	.word	0xffffffff


	//   ....[16]....
        /*00ec*/ 	.word	0xffffffff


	//   ....[17]....
        /*00f0*/ 	.word	0xffffffff


	//   ....[18]....
        /*00f4*/ 	.word	0xffffffff


	//   ....[19]....
        /*00f8*/ 	.word	0xffffffff


	//----- nvinfo : EIATTR_COOP_GROUP_INSTR_OFFSETS
	.align		4
.L_145:
        /*00fc*/ 	.byte	0x04, 0x28
        /*00fe*/ 	.short	(.L_147 - .L_146)


	//   ....[0]....
.L_146:
        /*0100*/ 	.word	0x00000e30


	//   ....[1]....
        /*0104*/ 	.word	0x00000ea0


	//   ....[2]....
        /*0108*/ 	.word	0x00000ee0


	//   ....[3]....
        /*010c*/ 	.word	0x00000f10


	//   ....[4]....
        /*0110*/ 	.word	0x00000f30


	//   ....[5]....
        /*0114*/ 	.word	0x00000f80


	//   ....[6]....
        /*0118*/ 	.word	0x00000fb0


	//   ....[7]....
        /*011c*/ 	.word	0x00000fd0


	//   ....[8]....
        /*0120*/ 	.word	0x00000ff0


	//   ....[9]....
        /*0124*/ 	.word	0x00001020


	//   ....[10]....
        /*0128*/ 	.word	0x00001780


	//   ....[11]....
        /*012c*/ 	.word	0x000017c0


	//   ....[12]....
        /*0130*/ 	.word	0x000017e0


	//   ....[13]....
        /*0134*/ 	.word	0x00001800


	//   ....[14]....
        /*0138*/ 	.word	0x00001820


	//   ....[15]....
        /*013c*/ 	.word	0x000018b0


	//   ....[16]....
        /*0140*/ 	.word	0x000018d0


	//   ....[17]....
        /*0144*/ 	.word	0x000018f0


	//   ....[18]....
        /*0148*/ 	.word	0x00001910


	//   ....[19]....
        /*014c*/ 	.word	0x00001930


	//----- nvinfo : EIATTR_VRC_CTA_INIT_COUNT
	.align		4
.L_147:
        /*0150*/ 	.byte	0x02, 0x4a
	.zero		1
	.zero		1


	//----- nvinfo : EIATTR_EXIT_INSTR_OFFSETS
	.align		4
        /*0154*/ 	.byte	0x04, 0x1c
        /*0156*/ 	.short	(.L_149 - .L_148)


	//   ....[0]....
.L_148:
        /*0158*/ 	.word	0x000019d0


	//   ....[1]....
        /*015c*/ 	.word	0x00001b50


	//   ....[2]....
        /*0160*/ 	.word	0x00001c30


	//   ....[3]....
        /*0164*/ 	.word	0x00001d20


	//   ....[4]....
        /*0168*/ 	.word	0x00001e00


	//   ....[5]....
        /*016c*/ 	.word	0x00001e50


	//   ....[6]....
        /*0170*/ 	.word	0x00001e70


	//   ....[7]....
        /*0174*/ 	.word	0x00001fb0


	//   ....[8]....
        /*0178*/ 	.word	0x00002070


	//   ....[9]....
        /*017c*/ 	.word	0x00002140


	//   ....[10]....
        /*0180*/ 	.word	0x00002200


	//   ....[11]....
        /*0184*/ 	.word	0x00002250


	//   ....[12]....
        /*0188*/ 	.word	0x00002300


	//   ....[13]....
        /*018c*/ 	.word	0x00002460


	//   ....[14]....
        /*0190*/ 	.word	0x00002560


	//   ....[15]....
        /*0194*/ 	.word	0x00002670


	//   ....[16]....
        /*0198*/ 	.word	0x00002780


	//   ....[17]....
        /*019c*/ 	.word	0x000027a0


	//   ....[18]....
        /*01a0*/ 	.word	0x00002900


	//   ....[19]....
        /*01a4*/ 	.word	0x000029e0


	//   ....[20]....
        /*01a8*/ 	.word	0x00002ad0


	//   ....[21]....
        /*01ac*/ 	.word	0x00002bb0


	//   ....[22]....
        /*01b0*/ 	.word	0x00002c00


	//----- nvinfo : EIATTR_CRS_STACK_SIZE
	.align		4
.L_149:
        /*01b4*/ 	.byte	0x04, 0x1e
        /*01b6*/ 	.short	(.L_151 - .L_150)
.L_150:
        /*01b8*/ 	.word	0x00000000


	//----- nvinfo : EIATTR_CBANK_PARAM_SIZE
	.align		4
.L_151:
        /*01bc*/ 	.byte	0x03, 0x19
        /*01be*/ 	.short	0x0031


	//----- nvinfo : EIATTR_PARAM_CBANK
	.align		4
        /*01c0*/ 	.byte	0x04, 0x0a
        /*01c2*/ 	.short	(.L_153 - .L_152)
	.align		4
.L_152:
        /*01c4*/ 	.word	index@(.nv.constant0._Z17layer_norm_kernelILi16EEvPK6__halfS2_S2_PS0_ffiib)
        /*01c8*/ 	.short	0x0380
        /*01ca*/ 	.short	0x0031


	//----- nvinfo : EIATTR_SW_WAR
	.align		4
.L_153:
        /*01cc*/ 	.byte	0x04, 0x36
        /*01ce*/ 	.short	(.L_155 - .L_154)
.L_154:
        /*01d0*/ 	.word	0x00000008
.L_155:


//--------------------- .nv.info._Z17layer_norm_kernelILi15EEvPK6__halfS2_S2_PS0_ffiib --------------------------
	.section	.nv.info._Z17layer_norm_kernelILi15EEvPK6__halfS2_S2_PS0_ffiib,"",@"SHT_CUDA_INFO"
	.sectionflags	@""
	.align	4


	//----- nvinfo : EIATTR_CUDA_API_VERSION
	.align		4
        /*0000*/ 	.byte	0x04, 0x37
        /*0002*/ 	.short	(.L_157 - .L_156)
.L_156:
        /*0004*/ 	.word	0x00000082


	//----- nvinfo : EIATTR_KPARAM_INFO
	.align		4
.L_157:
        /*0008*/ 	.byte	0x04, 0x17
        /*000a*/ 	.short	(.L_159 - .L_158)
.L_158:
        /*000c*/ 	.word	0x00000000
        /*0010*/ 	.short	0x0008
        /*0012*/ 	.short	0x0030
        /*0014*/ 	.byte	0x00, 0xf0, 0x05, 0x00


	//----- nvinfo : EIATTR_KPARAM_INFO
	.align		4
.L_159:
        /*0018*/ 	.byte	0x04, 0x17
        /*001a*/ 	.short	(.L_161 - .L_160)
.L_160:
        /*001c*/ 	.word	0x00000000
        /*0020*/ 	.short	0x0007
        /*0022*/ 	.short	0x002c
        /*0024*/ 	.byte	0x00, 0xf0, 0x11, 0x00


	//----- nvinfo : EIATTR_KPARAM_INFO
	.align		4
.L_161:
        /*0028*/ 	.byte	0x04, 0x17
        /*002a*/ 	.short	(.L_163 - .L_162)
.L_162:
        /*002c*/ 	.word	0x00000000
        /*0030*/ 	.short	0x0006
        /*0032*/ 	.short	0x0028
        /*0034*/ 	.byte	0x00, 0xf0, 0x11, 0x00


	//----- nvinfo : EIATTR_KPARAM_INFO
	.align		4
.L_163:
        /*0038*/ 	.byte	0x04, 0x17
        /*003a*/ 	.short	(.L_165 - .L_164)
.L_164:
        /*003c*/ 	.word	0x00000000
        /*0040*/ 	.short	0x0005
        /*0042*/ 	.short	0x0024
        /*0044*/ 	.byte	0x00, 0xf0, 0x11, 0x00


	//----- nvinfo : EIATTR_KPARAM_INFO
	.align		4
.L_165:
        /*0048*/ 	.byte	0x04, 0x17
        /*004a*/ 	.short	(.L_167 - .L_166)
.L_166:
        /*004c*/ 	.word	0x00000000
        /*0050*/ 	.short	0x0004
        /*0052*/ 	.short	0x0020
        /*0054*/ 	.byte	0x00, 0xf0, 0x11, 0x00


	//----- nvinfo : EIATTR_KPARAM_INFO
	.align		4
.L_167:
        /*0058*/ 	.byte	0x04, 0x17
        /*005a*/ 	.short	(.L_169 - .L_168)
.L_168:
        /*005c*/ 	.word	0x00000000
        /*0060*/ 	.short	0x0003
        /*0062*/ 	.short	0x0018
        /*0064*/ 	.byte	0x00, 0xf5, 0x21, 0x00


	//----- nvinfo : EIATTR_KPARAM_INFO
	.align		4
.L_169:
        /*0068*/ 	.byte	0x04, 0x17
        /*006a*/ 	.short	(.L_171 - .L_170)
.L_170:
        /*006c*/ 	.word	0x00000000
        /*0070*/ 	.short	0x0002
        /*0072*/ 	.short	0x0010
        /*0074*/ 	.byte	0x00, 0xf5, 0x21, 0x00


	//----- nvinfo : EIATTR_KPARAM_INFO
	.align		4
.L_171:
        /*0078*/ 	.byte	0x04, 0x17
        /*007a*/ 	.short	(.L_173 - .L_172)
.L_172:
        /*007c*/ 	.word	0x00000000
        /*0080*/ 	.short	0x0001
        /*0082*/ 	.short	0x0008
        /*0084*/ 	.byte	0x00, 0xf5, 0x21, 0x00


	//----- nvinfo : EIATTR_KPARAM_INFO
	.align		4
.L_173:
        /*0088*/ 	.byte	0x04, 0x17
        /*008a*/ 	.short	(.L_175 - .L_174)
.L_174:
        /*008c*/ 	.word	0x00000000
        /*0090*/ 	.short	0x0000
        /*0092*/ 	.short	0x0000
        /*0094*/ 	.byte	0x00, 0xf5, 0x21, 0x00


	//----- nvinfo : EIATTR_SPARSE_MMA_MASK
	.align		4
.L_175:
        /*0098*/ 	.byte	0x03, 0x50
        /*009a*/ 	.short	0x0000


	//----- nvinfo : EIATTR_MAXREG_COUNT
	.align		4
        /*009c*/ 	.byte	0x03, 0x1b
        /*009e*/ 	.short	0x00ff


	//----- nvinfo : EIATTR_NUM_BARRIERS
	.align		4
        /*00a0*/ 	.byte	0x02, 0x4c
        /*00a2*/ 	.byte	0x01
	.zero		1


	//----- nvinfo : EIATTR_MERCURY_ISA_VERSION
	.align		4
        /*00a4*/ 	.byte	0x03, 0x5f
        /*00a6*/ 	.short	0x0101


	//----- nvinfo : EIATTR_COOP_GROUP_MASK_REGIDS
	.align		4
        /*00a8*/ 	.byte	0x04, 0x29
        /*00aa*/ 	.short	(.L_177 - .L_176)


	//   ....[0]....
.L_176:
        /*00ac*/ 	.word	0xffffffff


	//   ....[1]....
        /*00b0*/ 	.word	0xffffffff


	//   ....[2]....
        /*00b4*/ 	.word	0xffffffff


	//   ....[3]....
        /*00b8*/ 	.word	0xffffffff


	//   ....[4]....
        /*00bc*/ 	.word	0xffffffff


	//   ....[5]....
        /*00c0*/ 	.word	0xffffffff


	//   ....[6]....
        /*00c4*/ 	.word	0xffffffff


	//   ....[7]....
        /*00c8*/ 	.word	0xffffffff


	//   ....[8]....
        /*00cc*/ 	.word	0xffffffff


	//   ....[9]....
        /*00d0*/ 	.word	0xffffffff


	//   ....[10]....
        /*00d4*/ 	.word	0xffffffff


	//   ....[11]....
        /*00d8*/ 	.word	0xffffffff


	//   ....[12]....
        /*00dc*/ 	.word	0xffffffff


	//   ....[13]....
        /*00e0*/ 	.word	0xffffffff


	//   ....[14]....
        /*00e4*/ 	.word	0xffffffff


	//   ....[15]....
        /*00e8*/ 	.word	0xffffffff


	//   ....[16]....
        /*00ec*/ 	.word	0xffffffff


	//   ....[17]....
        /*00f0*/ 	.word	0xffffffff


	//   ....[18]....
        /*00f4*/ 	.word	0xffffffff


	//   ....[19]....
        /*00f8*/ 	.word	0xffffffff


	//----- nvinfo : EIATTR_COOP_GROUP_INSTR_OFFSETS
	.align		4
.L_177:
        /*00fc*/ 	.byte	0x04, 0x28
        /*00fe*/ 	.short	(.L_179 - .L_178)


	//   ....[0]....
.L_178:
        /*0100*/ 	.word	0x00000d50


	//   ....[1]....
        /*0104*/ 	.word	0x00000dd0


	//   ....[2]....
        /*0108*/ 	.word	0x00000e20


	//   ....[3]....
        /*010c*/ 	.word	0x00000e40


	//   ....[4]....
        /*0110*/ 	.word	0x00000e60


	//   ....[5]....
        /*0114*/ 	.word	0x00000f00


	//   ....[6]....
        /*0118*/ 	.word	0x00000f20


	//   ....[7]....
        /*011c*/ 	.word	0x00000f40


	//   ....[8]....
        /*0120*/ 	.word	0x00000f70


	//   ....[9]....
        /*0124*/ 	.word	0x00000f90


	//   ....[10]....
        /*0128*/ 	.word	0x00001670


	//   ....[11]....
        /*012c*/ 	.word	0x000016a0


	//   ....[12]....
        /*0130*/ 	.word	0x000016c0


	//   ....[13]....
        /*0134*/ 	.word	0x000016e0


	//   ....[14]....
        /*0138*/ 	.word	0x00001700


	//   ....[15]....
        /*013c*/ 	.word	0x000017a0


	//   ....[16]....
        /*0140*/ 	.word	0x000017c0


	//   ....[17]....
        /*0144*/ 	.word	0x00001800


	//   ....[18]....
        /*0148*/ 	.word	0x00001830


	//   ....[19]....
        /*014c*/ 	.word	0x00001860


	//----- nvinfo : EIATTR_VRC_CTA_INIT_COUNT
	.align		4
.L_179:
        /*0150*/ 	.byte	0x02, 0x4a
	.zero		1
	.zero		1


	//----- nvinfo : EIATTR_EXIT_INSTR_OFFSETS
	.align		4
        /*0154*/ 	.byte	0x04, 0x1c
        /*0156*/ 	.short	(.L_181 - .L_180)


	//   ....[0]....
.L_180:
        /*0158*/ 	.word	0x00001910


	//   ....[1]....
        /*015c*/ 	.word	0x00001a80


	//   ....[2]....
        /*0160*/ 	.word	0x00001b70


	//   ....[3]....
        /*0164*/ 	.word	0x00001c50


	//   ....[4]....
        /*0168*/ 	.word	0x00001c80


	//   ....[5]....
        /*016c*/ 	.word	0x00001da0


	//   ....[6]....
        /*0170*/ 	.word	0x00001dc0


	//   ....[7]....
        /*0174*/ 	.word	0x00001ef0


	//   ....[8]....
        /*0178*/ 	.word	0x00001fc0


	//   ....[9]....
        /*017c*/ 	.word	0x00002080


	//   ....[10]....
        /*0180*/ 	.word	0x000020b0


	//   ....[11]....
        /*0184*/ 	.word	0x000021b0


	//   ....[12]....
        /*0188*/ 	.word	0x00002210


	//   ....[13]....
        /*018c*/ 	.word	0x000023a0


	//   ....[14]....
        /*0190*/ 	.word	0x000024b0


	//   ....[15]....
        /*0194*/ 	.word	0x000025b0


	//   ....[16]....
        /*0198*/ 	.word	0x000025e0


	//   ....[17]....
        /*019c*/ 	.word	0x00002720


	//   ....[18]....
        /*01a0*/ 	.word	0x00002740


	//   ....[19]....
        /*01a4*/ 	.word	0x00002890


	//   ....[20]....
        /*01a8*/ 	.word	0x00002980


	//   ....[21]....
        /*01ac*/ 	.word	0x00002a60


	//   ....[22]....
        /*01b0*/ 	.word	0x00002a90


	//   ....[23]....
        /*01b4*/ 	.word	0x00002bb0


	//----- nvinfo : EIATTR_CRS_STACK_SIZE
	.align		4
.L_181:
        /*01b8*/ 	.byte	0x04, 0x1e
        /*01ba*/ 	.short	(.L_183 - .L_182)
.L_182:
        /*01bc*/ 	.word	0x00000000


	//----- nvinfo : EIATTR_CBANK_PARAM_SIZE
	.align		4
.L_183:
        /*01c0*/ 	.byte	0x03, 0x19
        /*01c2*/ 	.short	0x0031


	//----- nvinfo : EIATTR_PARAM_CBANK
	.align		4
        /*01c4*/ 	.byte	0x04, 0x0a
        /*01c6*/ 	.short	(.L_185 - .L_184)
	.align		4
.L_184:
        /*01c8*/ 	.word	index@(.nv.constant0._Z17layer_norm_kernelILi15EEvPK6__halfS2_S2_PS0_ffiib)
        /*01cc*/ 	.short	0x0380
        /*01ce*/ 	.short	0x0031


	//----- nvinfo : EIATTR_SW_WAR
	.align		4
.L_185:
        /*01d0*/ 	.byte	0x04, 0x36
        /*01d2*/ 	.short	(.L_187 - .L_186)
.L_186:
        /*01d4*/ 	.word	0x00000008
.L_187:


//--------------------- .nv.info._Z17layer_norm_kernelILi14EEvPK6__halfS2_S2_PS0_ffiib --------------------------
	.section	.nv.info._Z17layer_norm_kernelILi14EEvPK6__halfS2_S2_PS0_ffiib,"",@"SHT_CUDA_INFO"
	.sectionflags	@""
	.align	4


	//----- nvinfo : EIATTR_CUDA_API_VERSION
	.align		4
        /*0000*/ 	.byte	0x04, 0x37
        /*0002*/ 	.short	(.L_189 - .L_188)
.L_188:
        /*0004*/ 	.word	0x00000082


	//----- nvinfo : EIATTR_KPARAM_INFO
	.align		4
.L_189:
        /*0008*/ 	.byte	0x04, 0x17
        /*000a*/ 	.short	(.L_191 - .L_190)
.L_190:
        /*000c*/ 	.word	0x00000000
        /*0010*/ 	.short	0x0008
        /*0012*/ 	.short	0x0030
        /*0014*/ 	.byte	0x00, 0xf0, 0x05, 0x00


	//----- nvinfo : EIATTR_KPARAM_INFO
	.align		4
.L_191:
        /*0018*/ 	.byte	0x04, 0x17
        /*001a*/ 	.short	(.L_193 - .L_192)
.L_192:
        /*001c*/ 	.word	0x00000000
        /*0020*/ 	.short	0x0007
        /*0022*/ 	.short	0x002c
        /*0024*/ 	.byte	0x00, 0xf0, 0x11, 0x00


	//----- nvinfo : EIATTR_KPARAM_INFO
	.align		4
.L_193:
        /*0028*/ 	.byte	0x04, 0x17
        /*002a*/ 	.short	(.L_195 - .L_194)
.L_194:
        /*002c*/ 	.word	0x00000000
        /*0030*/ 	.short	0x0006
        /*0032*/ 	.short	0x0028
        /*0034*/ 	.byte	0x00, 0xf0, 0x11, 0x00


	//----- nvinfo : EIATTR_KPARAM_INFO
	.align		4
.L_195:
        /*0038*/ 	.byte	0x04, 0x17
        /*003a*/ 	.short	(.L_197 - .L_196)
.L_196:
        /*003c*/ 	.word	0x00000000
        /*0040*/ 	.short	0x0005
        /*0042*/ 	.short	0x0024
        /*0044*/ 	.byte	0x00, 0xf0, 0x11, 0x00


	//----- nvinfo : EIATTR_KPARAM_INFO
	.align		4
.L_197:
        /*0048*/ 	.byte	0x04, 0x17
        /*004a*/ 	.short	(.L_199 - .L_198)
.L_198:
        /*004c*/ 	.word	0x00000000
        /*0050*/ 	.short	0x0004
        /*0052*/ 	.short	0x0020
        /*0054*/ 	.byte	0x00, 0xf0, 0x11, 0x00


	//----- nvinfo : EIATTR_KPARAM_INFO
	.align		4
.L_199:
        /*0058*/ 	.byte	0x04, 0x17
        /*005a*/ 	.short	(.L_201 - .L_200)
.L_200:
        /*005c*/ 	.word	0x00000000
        /*0060*/ 	.short	0x0003
        /*0062*/ 	.short	0x0018
        /*0064*/ 	.byte	0x00, 0xf5, 0x21, 0x00


	//----- nvinfo : EIATTR_KPARAM_INFO
	.align		4
.L_201:
        /*0068*/ 	.byte	0x04, 0x17
        /*006a*/ 	.short	(.L_203 - .L_202)
.L_202:
        /*006c*/ 	.word	0x00000000
        /*0070*/ 	.short	0x0002
        /*0072*/ 	.short	0x0010
        /*0074*/ 	.byte	0x00, 0xf5, 0x21, 0x00


	//----- nvinfo : EIATTR_KPARAM_INFO
	.align		4
.L_203:
        /*0078*/ 	.byte	0x04, 0x17
        /*007a*/ 	.short	(.L_205 - .L_204)
.L_204:
        /*007c*/ 	.word	0x00000000
        /*0080*/ 	.short	0x0001
        /*0082*/ 	.short	0x0008
        /*0084*/ 	.byte	0x00, 0xf5, 0x21, 0x00


	//----- nvinfo : EIATTR_KPARAM_INFO
	.align		4
.L_205:
        /*0088*/ 	.byte	0x04, 0x17
        /*008a*/ 	.short	(.L_207 - .L_206)
.L_206:
        /*008c*/ 	.word	0x00000000
        /*0090*/ 	.short	0x0000
        /*0092*/ 	.short	0x0000
        /*0094*/ 	.byte	0x00, 0xf5, 0x21, 0x00


	//----- nvinfo : EIATTR_SPARSE_MMA_MASK
	.align		4
.L_207:
        /*0098*/ 	.byte	0x03, 0x50
        /*009a*/ 	.short	0x0000


	//----- nvinfo : EIATTR_MAXREG_COUNT
	.align		4
        /*009c*/ 	.byte	0x03, 0x1b
        /*009e*/ 	.short	0x00ff


	//----- nvinfo : EIATTR_NUM_BARRIERS
	.align		4
        /*00a0*/ 	.byte	0x02, 0x4c
        /*00a2*/ 	.byte	0x01
	.zero		1


	//----- nvinfo : EIATTR_MERCURY_ISA_VERSION
	.align		4
        /*00a4*/ 	.byte	0x03, 0x5f
        /*00a6*/ 	.short	0x0101


	//----- nvinfo : EIATTR_COOP_GROUP_MASK_REGIDS
	.align		4
        /*00a8*/ 	.byte	0x04, 0x29
        /*00aa*/ 	.short	(.L_209 - .L_208)


	//   ....[0]....
.L_208:
        /*00ac*/ 	.word	0xffffffff


	//   ....[1]....
        /*00b0*/ 	.word	0xffffffff


	//   ....[2]....
        /*00b4*/ 	.word	0xffffffff


	//   ....[3]....
        /*00b8*/ 	.word	0xffffffff


	//   ....[4]....
        /*00bc*/ 	.word	0xffffffff


	//   ....[5]....
        /*00c0*/ 	.word	0xffffffff


	//   ....[6]....
        /*00c4*/ 	.word	0xffffffff


	//   ....[7]....
        /*00c8*/ 	.word	0xffffffff


	//   ....[8]....
        /*00cc*/ 	.word	0xffffffff


	//   ....[9]....
        /*00d0*/ 	.word	0xffffffff


	//   ....[10]....
        /*00d4*/ 	.word	0xffffffff


	//   ....[11]....
        /*00d8*/ 	.word	0xffffffff


	//   ....[12]....
        /*00dc*/ 	.word	0xffffffff


	//   ....[13]....
        /*00e0*/ 	.word	0xffffffff


	//   ....[14]....
        /*00e4*/ 	.word	0xffffffff


	//   ....[15]....
        /*00e8*/ 	.word	0xffffffff


	//   ....[16]....
        /*00ec*/ 	.word	0xffffffff


	//   ....[17]....
        /*00f0*/ 	.word	0xffffffff


	//   ....[18]....
        /*00f4*/ 	.word	0xffffffff


	//   ....[19]....
        /*00f8*/ 	.word	0xffffffff


	//----- nvinfo : EIATTR_COOP_GROUP_INSTR_OFFSETS
	.align		4
.L_209:
        /*00fc*/ 	.byte	0x04, 0x28
        /*00fe*/ 	.short	(.L_211 - .L_210)


	//   ....[0]....
.L_210:
        /*0100*/ 	.word	0x00000c90


	//   ....[1]....
        /*0104*/ 	.word	0x00000d00


	//   ....[2]....
        /*0108*/ 	.word	0x00000d50


	//   ....[3]....
        /*010c*/ 	.word	0x00000d90


	//   ....[4]....
        /*0110*/ 	.word	0x00000db0


	//   ....[5]....
        /*0114*/ 	.word	0x00000e00


	//   ....[6]....
        /*0118*/ 	.word	0x00000e20


	//   ....[7]....
        /*011c*/ 	.word	0x00000e50


	//   ....[8]....
        /*0120*/ 	.word	0x00000e90


	//   ....[9]....
        /*0124*/ 	.word	0x00000ec0


	//   ....[10]....
        /*0128*/ 	.word	0x00001530


	//   ....[11]....
        /*012c*/ 	.word	0x00001590


	//   ....[12]....
        /*0130*/ 	.word	0x000015b0


	//   ....[13]....
        /*0134*/ 	.word	0x000015d0


	//   ....[14]....
        /*0138*/ 	.word	0x000015f0


	//   ....[15]....
        /*013c*/ 	.word	0x00001650


	//   ....[16]....
        /*0140*/ 	.word	0x00001680


	//   ....[17]....
        /*0144*/ 	.word	0x000016a0


	//   ....[18]....
        /*0148*/ 	.word	0x000016e0


	//   ....[19]....
        /*014c*/ 	.word	0x00001710


	//----- nvinfo : EIATTR_VRC_CTA_INIT_COUNT
	.align		4
.L_211:
        /*0150*/ 	.byte	0x02, 0x4a
	.zero		1
	.zero		1


	//----- nvinfo : EIATTR_EXIT_INSTR_OFFSETS
	.align		4
        /*0154*/ 	.byte	0x04, 0x1c
        /*0156*/ 	.short	(.L_213 - .L_212)


	//   ....[0]....
.L_212:
        /*0158*/ 	.word	0x000017d0


	//   ....[1]....
        /*015c*/ 	.word	0x00001940


	//   ....[2]....
        /*0160*/ 	.word	0x00001a10


	//   ....[3]....
        /*0164*/ 	.word	0x00001a40


	//   ....[4]....
        /*0168*/ 	.word	0x00001b30


	//   ....[5]....
        /*016c*/ 	.word	0x00001c40


	//   ....[6]....
        /*0170*/ 	.word	0x00001c60


	//   ....[7]....
        /*0174*/ 	.word	0x00001d90


	//   ....[8]....
        /*0178*/ 	.word	0x00001e40


	//   ....[9]....
        /*017c*/ 	.word	0x00001e70


	//   ....[10]....
        /*0180*/ 	.word	0x00001f40


	//   ....[11]....
        /*0184*/ 	.word	0x00002030


	//   ....[12]....
        /*0188*/ 	.word	0x00002090


	//   ....[13]....
        /*018c*/ 	.word	0x00002220


	//   ....[14]....
        /*0190*/ 	.word	0x00002310


	//   ....[15]....
        /*0194*/ 	.word	0x00002340


	//   ....[16]....
        /*0198*/ 	.word	0x00002450


	//   ....[17]....
        /*019c*/ 	.word	0x00002580


	//   ....[18]....
        /*01a0*/ 	.word	0x000025a0


	//   ....[19]....
        /*01a4*/ 	.word	0x000026f0


	//   ....[20]....
        /*01a8*/ 	.word	0x000027c0


	//   ....[21]....
        /*01ac*/ 	.word	0x000027f0


	//   ....[22]....
        /*01b0*/ 	.word	0x000028e0


	//   ....[23]....
        /*01b4*/ 	.word	0x000029f0


	//----- nvinfo : EIATTR_CRS_STACK_SIZE
	.align		4
.L_213:
        /*01b8*/ 	.byte	0x04, 0x1e
        /*01ba*/ 	.short	(.L_215 - .L_214)
.L_214:
        /*01bc*/ 	.word	0x00000000


	//----- nvinfo : EIATTR_CBANK_PARAM_SIZE
	.align		4
.L_215:
        /*01c0*/ 	.byte	0x03, 0x19
        /*01c2*/ 	.short	0x0031


	//----- nvinfo : EIATTR_PARAM_CBANK
	.align		4
        /*01c4*/ 	.byte	0x04, 0x0a
        /*01c6*/ 	.short	(.L_217 - .L_216)
	.align		4
.L_216:
        /*01c8*/ 	.word	index@(.nv.constant0._Z17layer_norm_kernelILi14EEvPK6__halfS2_S2_PS0_ffiib)
        /*01cc*/ 	.short	0x0380
        /*01ce*/ 	.short	0x0031


	//----- nvinfo : EIATTR_SW_WAR
	.align		4
.L_217:
        /*01d0*/ 	.byte	0x04, 0x36
        /*01d2*/ 	.short	(.L_219 - .L_218)
.L_218:
        /*01d4*/ 	.word	0x00000008
.L_219:


//--------------------- .nv.info._Z17layer_norm_kernelILi13EEvPK6__halfS2_S2_PS0_ffiib --------------------------
	.section	.nv.info._Z17layer_norm_kernelILi13EEvPK6__halfS2_S2_PS0_ffiib,"",@"SHT_CUDA_INFO"
	.sectionflags	@""
	.align	4


	//----- nvinfo : EIATTR_CUDA_API_VERSION
	.align		4
        /*0000*/ 	.byte	0x04, 0x37
        /*0002*/ 	.short	(.L_221 - .L_220)
.L_220:
        /*0004*/ 	.word	0x00000082


	//----- nvinfo : EIATTR_KPARAM_INFO
	.align		4
.L_221:
        /*0008*/ 	.byte	0x04, 0x17
        /*000a*/ 	.short	(.L_223 - .L_222)
.L_222:
        /*000c*/ 	.word	0x00000000
        /*0010*/ 	.short	0x0008
        /*0012*/ 	.short	0x0030
        /*0014*/ 	.byte	0x00, 0xf0, 0x05, 0x00


	//----- nvinfo : EIATTR_KPARAM_INFO
	.align		4
.L_223:
        /*0018*/ 	.byte	0x04, 0x17
        /*001a*/ 	.short	(.L_225 - .L_224)
.L_224:
        /*001c*/ 	.word	0x00000000
        /*0020*/ 	.short	0x0007
        /*0022*/ 	.short	0x002c
        /*0024*/ 	.byte	0x00, 0xf0, 0x11, 0x00


	//----- nvinfo : EIATTR_KPARAM_INFO
	.align		4
.L_225:
        /*0028*/ 	.byte	0x04, 0x17
        /*002a*/ 	.short	(.L_227 - .L_226)
.L_226:
        /*002c*/ 	.word	0x00000000
        /*0030*/ 	.short	0x0006
        /*0032*/ 	.short	0x0028
        /*0034*/ 	.byte	0x00, 0xf0, 0x11, 0x00


	//----- nvinfo : EIATTR_KPARAM_INFO
	.align		4
.L_227:
        /*0038*/ 	.byte	0x04, 0x17
        /*003a*/ 	.short	(.L_229 - .L_228)
.L_228:
        /*003c*/ 	.word	0x00000000
        /*0040*/ 	.short	0x0005
        /*0042*/ 	.short	0x0024
        /*0044*/ 	.byte	0x00, 0xf0, 0x11, 0x00


	//----- nvinfo : EIATTR_KPARAM_INFO
	.align		4
.L_229:
        /*0048*/ 	.byte	0x04, 0x17
        /*004a*/ 	.short	(.L_231 - .L_230)
.L_230:
        /*004c*/ 	.word	0x00000000
        /*0050*/ 	.short	0x0004
        /*0052*/ 	.short	0x0020
        /*0054*/ 	.byte	0x00, 0xf0, 0x11, 0x00


	//----- nvinfo : EIATTR_KPARAM_INFO
	.align		4
.L_231:
        /*0058*/ 	.byte	0x04, 0x17
        /*005a*/ 	.short	(.L_233 - .L_232)
.L_232:
        /*005c*/ 	.word	0x00000000
        /*0060*/ 	.short	0x0003
        /*0062*/ 	.short	0x0018
        /*0064*/ 	.byte	0x00, 0xf5, 0x21, 0x00


	//----- nvinfo : EIATTR_KPARAM_INFO
	.align		4
.L_233:
        /*0068*/ 	.byte	0x04, 0x17
        /*006a*/ 	.short	(.L_235 - .L_234)
.L_234:
        /*006c*/ 	.word	0x00000000
        /*0070*/ 	.short	0x0002
        /*0072*/ 	.short	0x0010
        /*0074*/ 	.byte	0x00, 0xf5, 0x21, 0x00


	//----- nvinfo : EIATTR_KPARAM_INFO
	.align		4
.L_235:
        /*0078*/ 	.byte	0x04, 0x17
        /*007a*/ 	.short	(.L_237 - .L_236)
.L_236:
        /*007c*/ 	.word	0x00000000
        /*0080*/ 	.short	0x0001
        /*0082*/ 	.short	0x0008
        /*0084*/ 	.byte	0x00, 0xf5, 0x21, 0x00


	//----- nvinfo : EIATTR_KPARAM_INFO
	.align		4
.L_237:
        /*0088*/ 	.byte	0x04, 0x17
        /*008a*/ 	.short	(.L_239 - .L_238)
.L_238:
        /*008c*/ 	.word	0x00000000
        /*0090*/ 	.short	0x0000
        /*0092*/ 	.short	0x0000
        /*0094*/ 	.byte	0x00, 0xf5, 0x21, 0x00


	//----- nvinfo : EIATTR_SPARSE_MMA_MASK
	.align		4
.L_239:
        /*0098*/ 	.byte	0x03, 0x50
        /*009a*/ 	.short	0x0000


	//----- nvinfo : EIATTR_MAXREG_COUNT
	.align		4
        /*009c*/ 	.byte	0x03, 0x1b
        /*009e*/ 	.short	0x00ff


	//----- nvinfo : EIATTR_NUM_BARRIERS
	.align		4
        /*00a0*/ 	.byte	0x02, 0x4c
        /*00a2*/ 	.byte	0x01
	.zero		1


	//----- nvinfo : EIATTR_MERCURY_ISA_VERSION
	.align		4
        /*00a4*/ 	.byte	0x03, 0x5f
        /*00a6*/ 	.short	0x0101


	//----- nvinfo : EIATTR_COOP_GROUP_MASK_REGIDS
	.align		4
        /*00a8*/ 	.byte	0x04, 0x29
        /*00aa*/ 	.short	(.L_241 - .L_240)


	//   ....[0]....
.L_240:
        /*00ac*/ 	.word	0xffffffff


	//   ....[1]....
        /*00b0*/ 	.word	0xffffffff


	//   ....[2]....
        /*00b4*/ 	.word	0xffffffff


	//   ....[3]....
        /*00b8*/ 	.word	0xffffffff


	//   ....[4]....
        /*00bc*/ 	.word	0xffffffff


	//   ....[5]....
        /*00c0*/ 	.word	0xffffffff


	//   ....[6]....
        /*00c4*/ 	.word	0xffffffff


	//   ....[7]....
        /*00c8*/ 	.word	0xffffffff


	//   ....[8]....
        /*00cc*/ 	.word	0xffffffff


	//   ....[9]....
        /*00d0*/ 	.word	0xffffffff


	//   ....[10]....
        /*00d4*/ 	.word	0xffffffff


	//   ....[11]....
        /*00d8*/ 	.word	0xffffffff


	//   ....[12]....
        /*00dc*/ 	.word	0xffffffff


	//   ....[13]....
        /*00e0*/ 	.word	0xffffffff


	//   ....[14]....
        /*00e4*/ 	.word	0xffffffff


	//   ....[15]....
        /*00e8*/ 	.word	0xffffffff


	//   ....[16]....
        /*00ec*/ 	.word	0xffffffff


	//   ....[17]....
        /*00f0*/ 	.word	0xffffffff


	//   ....[18]....
        /*00f4*/ 	.word	0xffffffff


	//   ....[19]....
        /*00f8*/ 	.word	0xffffffff


	//----- nvinfo : EIATTR_COOP_GROUP_INSTR_OFFSETS
	.align		4
.L_241:
        /*00fc*/ 	.byte	0x04, 0x28
        /*00fe*/ 	.short	(.L_243 - .L_242)


	//   ....[0]....
.L_242:
        /*0100*/ 	.word	0x00000bb0


	//   ....[1]....
        /*0104*/ 	.word	0x00000c30


	//   ....[2]....
        /*0108*/ 	.word	0x00000c80


	//   ....[3]....
        /*010c*/ 	.word	0x00000cb0


	//   ....[4]....
        /*0110*/ 	.word	0x00000ce0


	//   ....[5]....
        /*0114*/ 	.word	0x00000d70


	//   ....[6]....
        /*0118*/ 	.word	0x00000d90


	//   ....[7]....
        /*011c*/ 	.word	0x00000db0


	//   ....[8]....
        /*0120*/ 	.word	0x00000dd0


	//   ....[9]....
        /*0124*/ 	.word	0x00000df0


	//   ....[10]....
        /*0128*/ 	.word	0x000013f0


	//   ....[11]....
        /*012c*/ 	.word	0x00001440


	//   ....[12]....
        /*0130*/ 	.word	0x00001480


	//   ....[13]....
        /*0134*/ 	.word	0x000014a0


	//   ....[14]....
        /*0138*/ 	.word	0x000014c0


	//   ....[15]....
        /*013c*/ 	.word	0x00001540


	//   ....[16]....
        /*0140*/ 	.word	0x00001560


	//   ....[17]....
        /*0144*/ 	.word	0x00001590


	//   ....[18]....
        /*0148*/ 	.word	0x000015c0


	//   ....[19]....
        /*014c*/ 	.word	0x000015f0


	//----- nvinfo : EIATTR_VRC_CTA_INIT_COUNT
	.align		4
.L_243:
        /*0150*/ 	.byte	0x02, 0x4a
	.zero		1
	.zero		1


	//----- nvinfo : EIATTR_EXIT_INSTR_OFFSETS
	.align		4
        /*0154*/ 	.byte	0x04, 0x1c
        /*0156*/ 	.short	(.L_245 - .L_244)


	//   ....[0]....
.L_244:
        /*0158*/ 	.word	0x000016b0


	//   ....[1]....
        /*015c*/ 	.word	0x00001810


	//   ....[2]....
        /*0160*/ 	.word	0x00001840


	//   ....[3]....
        /*0164*/ 	.word	0x00001930


	//   ....[4]....
        /*0168*/ 	.word	0x00001a20


	//   ....[5]....
        /*016c*/ 	.word	0x00001b40


	//   ....[6]....
        /*0170*/ 	.word	0x00001b60


	//   ....[7]....
        /*0174*/ 	.word	0x00001c80


	//   ....[8]....
        /*0178*/ 	.word	0x00001cb0


	//   ....[9]....
        /*017c*/ 	.word	0x00001d80


	//   ....[10]....
        /*0180*/ 	.word	0x00001e50


	//   ....[11]....
        /*0184*/ 	.word	0x00001f50


	//   ....[12]....
        /*0188*/ 	.word	0x00001fb0


	//   ....[13]....
        /*018c*/ 	.word	0x00002130


	//   ....[14]....
        /*0190*/ 	.word	0x00002160


	//   ....[15]....
        /*0194*/ 	.word	0x00002270


	//   ....[16]....
        /*0198*/ 	.word	0x00002380


	//   ....[17]....
        /*019c*/ 	.word	0x000024c0


	//   ....[18]....
        /*01a0*/ 	.word	0x000024e0


	//   ....[19]....
        /*01a4*/ 	.word	0x00002620


	//   ....[20]....
        /*01a8*/ 	.word	0x00002650


	//   ....[21]....
        /*01ac*/ 	.word	0x00002740


	//   ....[22]....
        /*01b0*/ 	.word	0x00002830


	//   ....[23]....
        /*01b4*/ 	.word	0x00002950


	//----- nvinfo : EIATTR_CRS_STACK_SIZE
	.align		4
.L_245:
        /*01b8*/ 	.byte	0x04, 0x1e
        /*01ba*/ 	.short	(.L_247 - .L_246)
.L_246:
        /*01bc*/ 	.word	0x00000000


	//----- nvinfo : EIATTR_CBANK_PARAM_SIZE
	.align		4
.L_247:
        /*01c0*/ 	.byte	0x03, 0x19
        /*01c2*/ 	.short	0x0031


	//----- nvinfo : EIATTR_PARAM_CBANK
	.align		4
        /*01c4*/ 	.byte	0x04, 0x0a
        /*01c6*/ 	.short	(.L_249 - .L_248)
	.align		4
.L_248:
        /*01c8*/ 	.word	index@(.nv.constant0._Z17layer_norm_kernelILi13EEvPK6__halfS2_S2_PS0_ffiib)
        /*01cc*/ 	.short	0x0380
        /*01ce*/ 	.short	0x0031


	//----- nvinfo : EIATTR_SW_WAR
	.align		4
.L_249:
        /*01d0*/ 	.byte	0x04, 0x36
        /*01d2*/ 	.short	(.L_251 - .L_250)
.L_250:
        /*01d4*/ 	.word	0x00000008
.L_251:


//--------------------- .nv.info._Z17layer_norm_kernelILi12EEvPK6__halfS2_S2_PS0_ffiib --------------------------
	.section	.nv.info._Z17layer_norm_kernelILi12EEvPK6__halfS2_S2_PS0_ffiib,"",@"SHT_CUDA_INFO"
	.sectionflags	@""
	.align	4


	//----- nvinfo : EIATTR_CUDA_API_VERSION
	.align		4
        /*0000*/ 	.byte	0x04, 0x37
        /*0002*/ 	.short	(.L_253 - .L_252)
.L_252:
        /*0004*/ 	.word	0x00000082


	//----- nvinfo : EIATTR_KPARAM_INFO
	.align		4
.L_253:
        /*0008*/ 	.byte	0x04, 0x17
        /*000a*/ 	.short	(.L_255 - .L_254)
.L_254:
        /*000c*/ 	.word	0x00000000
        /*0010*/ 	.short	0x0008
        /*0012*/ 	.short	0x0030
        /*0014*/ 	.byte	0x00, 0xf0, 0x05, 0x00


	//----- nvinfo : EIATTR_KPARAM_INFO
	.align		4
.L_255:
        /*0018*/ 	.byte	0x04, 0x17
        /*001a*/ 	.short	(.L_257 - .L_256)
.L_256:
        /*001c*/ 	.word	0x00000000
        /*0020*/ 	.short	0x0007
        /*0022*/ 	.short	0x002c
        /*0024*/ 	.byte	0x00, 0xf0, 0x11, 0x00


	//----- nvinfo : EIATTR_KPARAM_INFO
	.align		4
.L_257:
        /*0028*/ 	.byte	0x04, 0x17
        /*002a*/ 	.short	(.L_259 - .L_258)
.L_258:
        /*002c*/ 	.word	0x00000000
        /*0030*/ 	.short	0x0006
        /*0032*/ 	.short	0x0028
        /*0034*/ 	.byte	0x00, 0xf0, 0x11, 0x00


	//----- nvinfo : EIATTR_KPARAM_INFO
	.align		4
.L_259:
        /*0038*/ 	.byte	0x04, 0x17
        /*003a*/ 	.short	(.L_261 - .L_260)
.L_260:
        /*003c*/ 	.word	0x00000000
        /*0040*/ 	.short	0x0005
        /*0042*/ 	.short	0x0024
        /*0044*/ 	.byte	0x00, 0xf0, 0x11, 0x00


	//----- nvinfo : EIATTR_KPARAM_INFO
	.align		4
.L_261:
        /*0048*/ 	.byte	0x04, 0x17
        /*004a*/ 	.short	(.L_263 - .L_262)
.L_262:
        /*004c*/ 	.word	0x00000000
        /*0050*/ 	.short	0x0004
        /*0052*/ 	.short	0x0020
        /*0054*/ 	.byte	0x00, 0xf0, 0x11, 0x00


	//----- nvinfo : EIATTR_KPARAM_INFO
	.align		4
.L_263:
        /*0058*/ 	.byte	0x04, 0x17
        /*005a*/ 	.short	(.L_265 - .L_264)
.L_264:
        /*005c*/ 	.word	0x00000000
        /*0060*/ 	.short	0x0003
        /*0062*/ 	.short	0x0018
        /*0064*/ 	.byte	0x00, 0xf5, 0x21, 0x00


	//----- nvinfo : EIATTR_KPARAM_INFO
	.align		4
.L_265:
        /*0068*/ 	.byte	0x04, 0x17
        /*006a*/ 	.short	(.L_267 - .L_266)
.L_266:
        /*006c*/ 	.word	0x00000000
        /*0070*/ 	.short	0x0002
        /*0072*/ 	.short	0x0010
        /*0074*/ 	.byte	0x00, 0xf5, 0x21, 0x00


	//----- nvinfo : EIATTR_KPARAM_INFO
	.align		4
.L_267:
        /*0078*/ 	.byte	0x04, 0x17
        /*007a*/ 	.short	(.L_269 - .L_268)
.L_268:
        /*007c*/ 	.word	0x00000000
        /*0080*/ 	.short	0x0001
        /*0082*/ 	.short	0x0008
        /*0084*/ 	.byte	0x00, 0xf5, 0x21, 0x00


	//----- nvinfo : EIATTR_KPARAM_INFO
	.align		4
.L_269:
        /*0088*/ 	.byte	0x04, 0x17
        /*008a*/ 	.short	(.L_271 - .L_270)
.L_270:
        /*008c*/ 	.word	0x00000000
        /*0090*/ 	.short	0x0000
        /*0092*/ 	.short	0x0000
        /*0094*/ 	.byte	0x00, 0xf5, 0x21, 0x00


	//----- nvinfo : EIATTR_SPARSE_MMA_MASK
	.align		4
.L_271:
        /*0098*/ 	.byte	0x03, 0x50
        /*009a*/ 	.short	0x0000


	//----- nvinfo : EIATTR_MAXREG_COUNT
	.align		4
        /*009c*/ 	.byte	0x03, 0x1b
        /*009e*/ 	.short	0x00ff


	//----- nvinfo : EIATTR_NUM_BARRIERS
	.align		4
        /*00a0*/ 	.byte	0x02, 0x4c
        /*00a2*/ 	.byte	0x01
	.zero		1


	//----- nvinfo : EIATTR_MERCURY_ISA_VERSION
	.align		4
        /*00a4*/ 	.byte	0x03, 0x5f
        /*00a6*/ 	.short	0x0101


	//----- nvinfo : EIATTR_COOP_GROUP_MASK_REGIDS
	.align		4
        /*00a8*/ 	.byte	0x04, 0x29
        /*00aa*/ 	.short	(.L_273 - .L_272)


	//   ....[0]....
.L_272:
        /*00ac*/ 	.word	0xffffffff


	//   ....[1]....
        /*00b0*/ 	.word	0xffffffff


	//   ....[2]....
        /*00b4*/ 	.word	0xffffffff


	//   ....[3]....
        /*00b8*/ 	.word	0xffffffff


	//   ....[4]....
        /*00bc*/ 	.word	0xffffffff


	//   ....[5]....
        /*00c0*/ 	.word	0xffffffff


	//   ....[6]....
        /*00c4*/ 	.word	0xffffffff


	//   ....[7]....
        /*00c8*/ 	.word	0xffffffff


	//   ....[8]....
        /*00cc*/ 	.word	0xffffffff


	//   ....[9]....
        /*00d0*/ 	.word	0xffffffff


	//   ....[10]....
        /*00d4*/ 	.word	0xffffffff


	//   ....[11]....
        /*00d8*/ 	.word	0xffffffff


	//   ....[12]....
        /*00dc*/ 	.word	0xffffffff


	//   ....[13]....
        /*00e0*/ 	.word	0xffffffff


	//   ....[14]....
        /*00e4*/ 	.word	0xffffffff


	//   ....[15]....
        /*00e8*/ 	.word	0xffffffff


	//   ....[16]....
        /*00ec*/ 	.word	0xffffffff


	//   ....[17]....
        /*00f0*/ 	.word	0xffffffff


	//   ....[18]....
        /*00f4*/ 	.word	0xffffffff


	//   ....[19]....
        /*00f8*/ 	.word	0xffffffff


	//----- nvinfo : EIATTR_COOP_GROUP_INSTR_OFFSETS
	.align		4
.L_273:
        /*00fc*/ 	.byte	0x04, 0x28
        /*00fe*/ 	.short	(.L_275 - .L_274)


	//   ....[0]....
.L_274:
        /*0100*/ 	.word	0x00000a30


	//   ....[1]....
        /*0104*/ 	.word	0x00000aa0


	//   ....[2]....
        /*0108*/ 	.word	0x00000ae0


	//   ....[3]....
        /*010c*/ 	.word	0x00000b10


	//   ....[4]....
        /*0110*/ 	.word	0x00000b30


	//   ....[5]....
        /*0114*/ 	.word	0x00000b80


	//   ....[6]....
        /*0118*/ 	.word	0x00000bb0


	//   ....[7]....
        /*011c*/ 	.word	0x00000bd0


	//   ....[8]....
        /*0120*/ 	.word	0x00000bf0


	//   ....[9]....
        /*0124*/ 	.word	0x00000c20


	//   ....[10]....
        /*0128*/ 	.word	0x00001100


	//   ....[11]....
        /*012c*/ 	.word	0x00001140


	//   ....[12]....
        /*0130*/ 	.word	0x00001160


	//   ....[13]....
        /*0134*/ 	.word	0x00001180


	//   ....[14]....
        /*0138*/ 	.word	0x000011a0


	//   ....[15]....
        /*013c*/ 	.word	0x00001220


	//   ....[16]....
        /*0140*/ 	.word	0x00001240


	//   ....[17]....
        /*0144*/ 	.word	0x00001260


	//   ....[18]....
        /*0148*/ 	.word	0x00001280


	//   ....[19]....
        /*014c*/ 	.word	0x000012b0


	//----- nvinfo : EIATTR_VRC_CTA_INIT_COUNT
	.align		4
.L_275:
        /*0150*/ 	.byte	0x02, 0x4a
	.zero		1
	.zero		1


	//----- nvinfo : EIATTR_EXIT_INSTR_OFFSETS
	.align		4
        /*0154*/ 	.byte	0x04, 0x1c
        /*0156*/ 	.short	(.L_277 - .L_276)


	//   ....[0]....
.L_276:
        /*0158*/ 	.word	0x00001350


	//   ....[1]....
        /*015c*/ 	.word	0x000015e0


	//   ....[2]....
        /*0160*/ 	.word	0x00001780


	//   ....[3]....
        /*0164*/ 	.word	0x00001930


	//   ....[4]....
        /*0168*/ 	.word	0x00001ad0


	//   ....[5]....
        /*016c*/ 	.word	0x00001b20


	//   ....[6]....
        /*0170*/ 	.word	0x00001b40


	//   ....[7]....
        /*0174*/ 	.word	0x00001d90


	//   ....[8]....
        /*0178*/ 	.word	0x00001f10


	//   ....[9]....
        /*017c*/ 	.word	0x000020a0


	//   ....[10]....
        /*0180*/ 	.word	0x00002220


	//   ....[11]....
        /*0184*/ 	.word	0x00002270


	//   ....[12]....
        /*0188*/ 	.word	0x00002300


	//   ....[13]....
        /*018c*/ 	.word	0x00002590


	//   ....[14]....
        /*0190*/ 	.word	0x00002750


	//   ....[15]....
        /*0194*/ 	.word	0x00002920


	//   ....[16]....
        /*0198*/ 	.word	0x00002af0


	//   ....[17]....
        /*019c*/ 	.word	0x00002b10


	//   ....[18]....
        /*01a0*/ 	.word	0x00002d80


	//   ....[19]....
        /*01a4*/ 	.word	0x00002f20


	//   ....[20]....
        /*01a8*/ 	.word	0x000030d0


	//   ....[21]....
        /*01ac*/ 	.word	0x00003270


	//   ....[22]....
        /*01b0*/ 	.word	0x000032c0


	//----- nvinfo : EIATTR_CRS_STACK_SIZE
	.align		4
.L_277:
        /*01b4*/ 	.byte	0x04, 0x1e
        /*01b6*/ 	.short	(.L_279 - .L_278)
.L_278:
        /*01b8*/ 	.word	0x00000000


	//----- nvinfo : EIATTR_CBANK_PARAM_SIZE
	.align		4
.L_279:
        /*01bc*/ 	.byte	0x03, 0x19
        /*01be*/ 	.short	0x0031


	//----- nvinfo : EIATTR_PARAM_CBANK
	.align		4
        /*01c0*/ 	.byte	0x04, 0x0a
        /*01c2*/ 	.short	(.L_281 - .L_280)
	.align		4
.L_280:
        /*01c4*/ 	.word	index@(.nv.constant0._Z17layer_norm_kernelILi12EEvPK6__halfS2_S2_PS0_ffiib)
        /*01c8*/ 	.short	0x0380
        /*01ca*/ 	.short	0x0031


	//----- nvinfo : EIATTR_SW_WAR
	.align		4
.L_281:
        /*01cc*/ 	.byte	0x04, 0x36
        /*01ce*/ 	.short	(.L_283 - .L_282)
.L_282:
        /*01d0*/ 	.word	0x00000008
.L_283:


//--------------------- .nv.info._Z17layer_norm_kernelILi11EEvPK6__halfS2_S2_PS0_ffiib --------------------------
	.section	.nv.info._Z17layer_norm_kernelILi11EEvPK6__halfS2_S2_PS0_ffiib,"",@"SHT_CUDA_INFO"
	.sectionflags	@""
	.align	4


	//----- nvinfo : EIATTR_CUDA_API_VERSION
	.align		4
        /*0000*/ 	.byte	0x04, 0x37
        /*0002*/ 	.short	(.L_285 - .L_284)
.L_284:
        /*0004*/ 	.word	0x00000082


	//----- nvinfo : EIATTR_KPARAM_INFO
	.align		4
.L_285:
        /*0008*/ 	.byte	0x04, 0x17
        /*000a*/ 	.short	(.L_287 - .L_286)
.L_286:
        /*000c*/ 	.word	0x00000000
        /*0010*/ 	.short	0x0008
        /*0012*/ 	.short	0x0030
        /*0014*/ 	.byte	0x00, 0xf0, 0x05, 0x00


	//----- nvinfo : EIATTR_KPARAM_INFO
	.align		4
.L_287:
        /*0018*/ 	.byte	0x04, 0x17
        /*001a*/ 	.short	(.L_289 - .L_288)
.L_288:
        /*001c*/ 	.word	0x00000000
        /*0020*/ 	.short	0x0007
        /*0022*/ 	.short	0x002c
        /*0024*/ 	.byte	0x00, 0xf0, 0x11, 0x00


	//----- nvinfo : EIATTR_KPARAM_INFO
	.align		4
.L_289:
        /*0028*/ 	.byte	0x04, 0x17
        /*002a*/ 	.short	(.L_291 - .L_290)
.L_290:
        /*002c*/ 	.word	0x00000000
        /*0030*/ 	.short	0x0006
        /*0032*/ 	.short	0x0028
        /*0034*/ 	.byte	0x00, 0xf0, 0x11, 0x00


	//----- nvinfo : EIATTR_KPARAM_INFO
	.align		4
.L_291:
        /*0038*/ 	.byte	0x04, 0x17
        /*003a*/ 	.short	(.L_293 - .L_292)
.L_292:
        /*003c*/ 	.word	0x00000000
        /*0040*/ 	.short	0x0005
        /*0042*/ 	.short	0x0024
        /*0044*/ 	.byte	0x00, 0xf0, 0x11, 0x00


	//----- nvinfo : EIATTR_KPARAM_INFO
	.align		4
.L_293:
        /*0048*/ 	.byte	0x04, 0x17
        /*004a*/ 	.short	(.L_295 - .L_294)
.L_294:
        /*004c*/ 	.word	0x00000000
        /*0050*/ 	.short	0x0004
        /*0052*/ 	.short	0x0020
        /*0054*/ 	.byte	0x00, 0xf0, 0x11, 0x00


	//----- nvinfo : EIATTR_KPARAM_INFO
	.align		4
.L_295:
        /*0058*/ 	.byte	0x04, 0x17
        /*005a*/ 	.short	(.L_297 - .L_296)
.L_296:
        /*005c*/ 	.word	0x00000000
        /*0060*/ 	.short	0x0003
        /*0062*/ 	.short	0x0018
        /*0064*/ 	.byte	0x00, 0xf5, 0x21, 0x00


	//----- nvinfo : EIATTR_KPARAM_INFO
	.align		4
.L_297:
        /*0068*/ 	.byte	0x04, 0x17
        /*006a*/ 	.short	(.L_299 - .L_298)
.L_298:
        /*006c*/ 	.word	0x00000000
        /*0070*/ 	.short	0x0002
        /*0072*/ 	.short	0x0010
        /*0074*/ 	.byte	0x00, 0xf5, 0x21, 0x00


	//----- nvinfo : EIATTR_KPARAM_INFO
	.align		4
.L_299:
        /*0078*/ 	.byte	0x04, 0x17
        /*007a*/ 	.short	(.L_301 - .L_300)
.L_300:
        /*007c*/ 	.word	0x00000000
        /*0080*/ 	.short	0x0001
        /*0082*/ 	.short	0x0008
        /*0084*/ 	.byte	0x00, 0xf5, 0x21, 0x00


	//----- nvinfo : EIATTR_KPARAM_INFO
	.align		4
.L_301:
        /*0088*/ 	.byte	0x04, 0x17
        /*008a*/ 	.short	(.L_303 - .L_302)
.L_302:
        /*008c*/ 	.word	0x00000000
        /*0090*/ 	.short	0x0000
        /*0092*/ 	.short	0x0000
        /*0094*/ 	.byte	0x00, 0xf5, 0x21, 0x00


	//----- nvinfo : EIATTR_SPARSE_MMA_MASK
	.align		4
.L_303:
        /*0098*/ 	.byte	0x03, 0x50
        /*009a*/ 	.short	0x0000


	//----- nvinfo : EIATTR_MAXREG_COUNT
	.align		4
        /*009c*/ 	.byte	0x03, 0x1b
        /*009e*/ 	.short	0x00ff


	//----- nvinfo : EIATTR_NUM_BARRIERS
	.align		4
        /*00a0*/ 	.byte	0x02, 0x4c
        /*00a2*/ 	.byte	0x01
	.zero		1


	//----- nvinfo : EIATTR_MERCURY_ISA_VERSION
	.align		4
        /*00a4*/ 	.byte	0x03, 0x5f
        /*00a6*/ 	.short	0x0101


	//----- nvinfo : EIATTR_COOP_GROUP_MASK_REGIDS
	.align		4
        /*00a8*/ 	.byte	0x04, 0x29
        /*00aa*/ 	.short	(.L_305 - .L_304)


	//   ....[0]....
.L_304:
        /*00ac*/ 	.word	0xffffffff


	//   ....[1]....
        /*00b0*/ 	.word	0xffffffff


	//   ....[2]....
        /*00b4*/ 	.word	0xffffffff


	//   ....[3]....
        /*00b8*/ 	.word	0xffffffff


	//   ....[4]....
        /*00bc*/ 	.word	0xffffffff


	//   ....[5]....
        /*00c0*/ 	.word	0xffffffff


	//   ....[6]....
        /*00c4*/ 	.word	0xffffffff


	//   ....[7]....
        /*00c8*/ 	.word	0xffffffff


	//   ....[8]....
        /*00cc*/ 	.word	0xffffffff


	//   ....[9]....
        /*00d0*/ 	.word	0xffffffff


	//   ....[10]....
        /*00d4*/ 	.word	0xffffffff


	//   ....[11]....
        /*00d8*/ 	.word	0xffffffff


	//   ....[12]....
        /*00dc*/ 	.word	0xffffffff


	//   ....[13]....
        /*00e0*/ 	.word	0xffffffff


	//   ....[14]....
        /*00e4*/ 	.word	0xffffffff


	//   ....[15]....
        /*00e8*/ 	.word	0xffffffff


	//   ....[16]....
        /*00ec*/ 	.word	0xffffffff


	//   ....[17]....
        /*00f0*/ 	.word	0xffffffff


	//   ....[18]....
        /*00f4*/ 	.word	0xffffffff


	//   ....[19]....
        /*00f8*/ 	.word	0xffffffff


	//----- nvinfo : EIATTR_COOP_GROUP_INSTR_OFFSETS
	.align		4
.L_305:
        /*00fc*/ 	.byte	0x04, 0x28
        /*00fe*/ 	.short	(.L_307 - .L_306)


	//   ....[0]....
.L_306:
        /*0100*/ 	.word	0x00000980


	//   ....[1]....
        /*0104*/ 	.word	0x00000a00


	//   ....[2]....
        /*0108*/ 	.word	0x00000a50


	//   ....[3]....
        /*010c*/ 	.word	0x00000a70


	//   ....[4]....
        /*0110*/ 	.word	0x00000aa0


	//   ....[5]....
        /*0114*/ 	.word	0x00000b10


	//   ....[6]....
        /*0118*/ 	.word	0x00000b40


	//   ....[7]....
        /*011c*/ 	.word	0x00000b80


	//   ....[8]....
        /*0120*/ 	.word	0x00000ba0


	//   ....[9]....
        /*0124*/ 	.word	0x00000bc0


	//   ....[10]....
        /*0128*/ 	.word	0x00001030


	//   ....[11]....
        /*012c*/ 	.word	0x00001060


	//   ....[12]....
        /*0130*/ 	.word	0x00001080


	//   ....[13]....
        /*0134*/ 	.word	0x000010a0


	//   ....[14]....
        /*0138*/ 	.word	0x000010c0


	//   ....[15]....
        /*013c*/ 	.word	0x00001140


	//   ....[16]....
        /*0140*/ 	.word	0x00001170


	//   ....[17]....
        /*0144*/ 	.word	0x000011a0


	//   ....[18]....
        /*0148*/ 	.word	0x000011d0


	//   ....[19]....
        /*014c*/ 	.word	0x00001210


	//----- nvinfo : EIATTR_VRC_CTA_INIT_COUNT
	.align		4
.L_307:
        /*0150*/ 	.byte	0x02, 0x4a
	.zero		1
	.zero		1


	//----- nvinfo : EIATTR_EXIT_INSTR_OFFSETS
	.align		4
        /*0154*/ 	.byte	0x04, 0x1c
        /*0156*/ 	.short	(.L_309 - .L_308)


	//   ....[0]....
.L_308:
        /*0158*/ 	.word	0x000012d0


	//   ....[1]....
        /*015c*/ 	.word	0x00001680


	//   ....[2]....
        /*0160*/ 	.word	0x00001980


	//   ....[3]....
        /*0164*/ 	.word	0x00001c50


	//   ....[4]....
        /*0168*/ 	.word	0x00001c80


	//   ....[5]....
        /*016c*/ 	.word	0x00001f80


	//   ....[6]....
        /*0170*/ 	.word	0x00001fa0


	//   ....[7]....
        /*0174*/ 	.word	0x00002310


	//   ....[8]....
        /*0178*/ 	.word	0x000025f0


	//   ....[9]....
        /*017c*/ 	.word	0x000028a0


	//   ....[10]....
        /*0180*/ 	.word	0x000028d0


	//   ....[11]....
        /*0184*/ 	.word	0x00002b90


	//   ....[12]....
        /*0188*/ 	.word	0x00002bf0


	//   ....[13]....
        /*018c*/ 	.word	0x00002fc0


	//   ....[14]....
        /*0190*/ 	.word	0x000032e0


	//   ....[15]....
        /*0194*/ 	.word	0x000035d0


	//   ....[16]....
        /*0198*/ 	.word	0x00003600


	//   ....[17]....
        /*019c*/ 	.word	0x00003920


	//   ....[18]....
        /*01a0*/ 	.word	0x00003940


	//   ....[19]....
        /*01a4*/ 	.word	0x00003cd0


	//   ....[20]....
        /*01a8*/ 	.word	0x00003fd0


	//   ....[21]....
        /*01ac*/ 	.word	0x000042a0


	//   ....[22]....
        /*01b0*/ 	.word	0x000042d0


	//   ....[23]....
        /*01b4*/ 	.word	0x000045d0


	//----- nvinfo : EIATTR_CRS_STACK_SIZE
	.align		4
.L_309:
        /*01b8*/ 	.byte	0x04, 0x1e
        /*01ba*/ 	.short	(.L_311 - .L_310)
.L_310:
        /*01bc*/ 	.word	0x00000000


	//----- nvinfo : EIATTR_CBANK_PARAM_SIZE
	.align		4
.L_311:
        /*01c0*/ 	.byte	0x03, 0x19
        /*01c2*/ 	.short	0x0031


	//----- nvinfo : EIATTR_PARAM_CBANK
	.align		4
        /*01c4*/ 	.byte	0x04, 0x0a
        /*01c6*/ 	.short	(.L_313 - .L_312)
	.align		4
.L_312:
        /*01c8*/ 	.word	index@(.nv.constant0._Z17layer_norm_kernelILi11EEvPK6__halfS2_S2_PS0_ffiib)
        /*01cc*/ 	.short	0x0380
        /*01ce*/ 	.short	0x0031


	//----- nvinfo : EIATTR_SW_WAR
	.align		4
.L_313:
        /*01d0*/ 	.byte	0x04, 0x36
        /*01d2*/ 	.short	(.L_315 - .L_314)
.L_314:
        /*01d4*/ 	.word	0x00000008
.L_315:


//--------------------- .nv.info._Z17layer_norm_kernelILi10EEvPK6__halfS2_S2_PS0_ffiib --------------------------
	.section	.nv.info._Z17layer_norm_kernelILi10EEvPK6__halfS2_S2_PS0_ffiib,"",@"SHT_CUDA_INFO"
	.sectionflags	@""
	.align	4


	//----- nvinfo : EIATTR_CUDA_API_VERSION
	.align		4
        /*0000*/ 	.byte	0x04, 0x37
        /*0002*/ 	.short	(.L_317 - .L_316)
.L_316:
        /*0004*/ 	.word	0x00000082


	//----- nvinfo : EIATTR_KPARAM_INFO
	.align		4
.L_317:
        /*0008*/ 	.byte	0x04, 0x17
        /*000a*/ 	.short	(.L_319 - .L_318)
.L_318:
        /*000c*/ 	.word	0x00000000
        /*0010*/ 	.short	0x0008
        /*0012*/ 	.short	0x0030
        /*0014*/ 	.byte	0x00, 0xf0, 0x05, 0x00


	//----- nvinfo : EIATTR_KPARAM_INFO
	.align		4
.L_319:
        /*0018*/ 	.byte	0x04, 0x17
        /*001a*/ 	.short	(.L_321 - .L_320)
.L_320:
        /*001c*/ 	.word	0x00000000
        /*0020*/ 	.short	0x0007
        /*0022*/ 	.short	0x002c
        /*0024*/ 	.byte	0x00, 0xf0, 0x11, 0x00


	//----- nvinfo : EIATTR_KPARAM_INFO
	.align		4
.L_321:
        /*0028*/ 	.byte	0x04, 0x17
        /*002a*/ 	.short	(.L_323 - .L_322)
.L_322:
        /*002c*/ 	.word	0x00000000
        /*0030*/ 	.short	0x0006
        /*0032*/ 	.short	0x0028
        /*0034*/ 	.byte	0x00, 0xf0, 0x11, 0x00


	//----- nvinfo : EIATTR_KPARAM_INFO
	.align		4
.L_323:
        /*0038*/ 	.byte	0x04, 0x17
        /*003a*/ 	.short	(.L_325 - .L_324)
.L_324:
        /*003c*/ 	.word	0x00000000
        /*0040*/ 	.short	0x0005
        /*0042*/ 	.short	0x0024
        /*0044*/ 	.byte	0x00, 0xf0, 0x11, 0x00


	//----- nvinfo : EIATTR_KPARAM_INFO
	.align		4
.L_325:
        /*0048*/ 	.byte	0x04, 0x17
        /*004a*/ 	.short	(.L_327 - .L_326)
.L_326:
        /*004c*/ 	.word	0x00000000
        /*0050*/ 	.short	0x0004
        /*0052*/ 	.short	0x0020
        /*0054*/ 	.byte	0x00, 0xf0, 0x11, 0x00


	//----- nvinfo : EIATTR_KPARAM_INFO
	.align		4
.L_327:
        /*0058*/ 	.byte	0x04, 0x17
        /*005a*/ 	.short	(.L_329 - .L_328)
.L_328:
        /*005c*/ 	.word	0x00000000
        /*0060*/ 	.short	0x0003
        /*0062*/ 	.short	0x0018
        /*0064*/ 	.byte	0x00, 0xf5, 0x21, 0x00


	//----- nvinfo : EIATTR_KPARAM_INFO
	.align		4
.L_329:
        /*0068*/ 	.byte	0x04, 0x17
        /*006a*/ 	.short	(.L_331 - .L_330)
.L_330:
        /*006c*/ 	.word	0x00000000
        /*0070*/ 	.short	0x0002
        /*0072*/ 	.short	0x0010
        /*0074*/ 	.byte	0x00, 0xf5, 0x21, 0x00


	//----- nvinfo : EIATTR_KPARAM_INFO
	.align		4
.L_331:
        /*0078*/ 	.byte	0x04, 0x17
        /*007a*/ 	.short	(.L_333 - .L_332)
.L_332:
        /*007c*/ 	.word	0x00000000
        /*0080*/ 	.short	0x0001
        /*0082*/ 	.short	0x0008
        /*0084*/ 	.byte	0x00, 0xf5, 0x21, 0x00


	//----- nvinfo : EIATTR_KPARAM_INFO
	.align		4
.L_333:
        /*0088*/ 	.byte	0x04, 0x17
        /*008a*/ 	.short	(.L_335 - .L_334)
.L_334:
        /*008c*/ 	.word	0x00000000
        /*0090*/ 	.short	0x0000
        /*0092*/ 	.short	0x0000
        /*0094*/ 	.byte	0x00, 0xf5, 0x21, 0x00


	//----- nvinfo : EIATTR_SPARSE_MMA_MASK
	.align		4
.L_335:
        /*0098*/ 	.byte	0x03, 0x50
        /*009a*/ 	.short	0x0000


	//----- nvinfo : EIATTR_MAXREG_COUNT
	.align		4
        /*009c*/ 	.byte	0x03, 0x1b
        /*009e*/ 	.short	0x00ff


	//----- nvinfo : EIATTR_NUM_BARRIERS
	.align		4
        /*00a0*/ 	.byte	0x02, 0x4c
        /*00a2*/ 	.byte	0x01
	.zero		1


	//----- nvinfo : EIATTR_MERCURY_ISA_VERSION
	.align		4
        /*00a4*/ 	.byte	0x03, 0x5f
        /*00a6*/ 	.short	0x0101


	//----- nvinfo : EIATTR_COOP_GROUP_MASK_REGIDS
	.align		4
        /*00a8*/ 	.byte	0x04, 0x29
        /*00aa*/ 	.short	(.L_337 - .L_336)


	//   ....[0]....
.L_336:
        /*00ac*/ 	.word	0xffffffff


	//   ....[1]....
        /*00b0*/ 	.word	0xffffffff


	//   ....[2]....
        /*00b4*/ 	.word	0xffffffff


	//   ....[3]....
        /*00b8*/ 	.word	0xffffffff


	//   ....[4]....
        /*00bc*/ 	.word	0xffffffff


	//   ....[5]....
        /*00c0*/ 	.word	0xffffffff


	//   ....[6]....
        /*00c4*/ 	.word	0xffffffff


	//   ....[7]....
        /*00c8*/ 	.word	0xffffffff


	//   ....[8]....
        /*00cc*/ 	.word	0xffffffff


	//   ....[9]....
        /*00d0*/ 	.word	0xffffffff


	//   ....[10]....
        /*00d4*/ 	.word	0xffffffff


	//   ....[11]....
        /*00d8*/ 	.word	0xffffffff


	//   ....[12]....
        /*00dc*/ 	.word	0xffffffff


	//   ....[13]....
        /*00e0*/ 	.word	0xffffffff


	//   ....[14]....
        /*00e4*/ 	.word	0xffffffff


	//   ....[15]....
        /*00e8*/ 	.word	0xffffffff


	//   ....[16]....
        /*00ec*/ 	.word	0xffffffff


	//   ....[17]....
        /*00f0*/ 	.word	0xffffffff


	//   ....[18]....
        /*00f4*/ 	.word	0xffffffff


	//   ....[19]....
        /*00f8*/ 	.word	0xffffffff


	//----- nvinfo : EIATTR_COOP_GROUP_INSTR_OFFSETS
	.align		4
.L_337:
        /*00fc*/ 	.byte	0x04, 0x28
        /*00fe*/ 	.short	(.L_339 - .L_338)


	//   ....[0]....
.L_338:
        /*0100*/ 	.word	0x000008e0


	//   ....[1]....
        /*0104*/ 	.word	0x00000960


	//   ....[2]....
        /*0108*/ 	.word	0x000009a0


	//   ....[3]....
        /*010c*/ 	.word	0x000009c0


	//   ....[4]....
        /*0110*/ 	.word	0x000009e0


	//   ....[5]....
        /*0114*/ 	.word	0x00000a60


	//   ....[6]....
        /*0118*/ 	.word	0x00000a80


	//   ....[7]....
        /*011c*/ 	.word	0x00000aa0


	//   ....[8]....
        /*0120*/ 	.word	0x00000ac0


	//   ....[9]....
        /*0124*/ 	.word	0x00000ae0


	//   ....[10]....
        /*0128*/ 	.word	0x00000ee0


	//   ....[11]....
        /*012c*/ 	.word	0x00000f30


	//   ....[12]....
        /*0130*/ 	.word	0x00000f50


	//   ....[13]....
        /*0134*/ 	.word	0x00000f70


	//   ....[14]....
        /*0138*/ 	.word	0x00000f90


	//   ....[15]....
        /*013c*/ 	.word	0x00000ff0


	//   ....[16]....
        /*0140*/ 	.word	0x00001010


	//   ....[17]....
        /*0144*/ 	.word	0x00001030


	//   ....[18]....
        /*0148*/ 	.word	0x00001050


	//   ....[19]....
        /*014c*/ 	.word	0x00001070


	//----- nvinfo : EIATTR_VRC_CTA_INIT_COUNT
	.align		4
.L_339:
        /*0150*/ 	.byte	0x02, 0x4a
	.zero		1
	.zero		1


	//----- nvinfo : EIATTR_EXIT_INSTR_OFFSETS
	.align		4
        /*0154*/ 	.byte	0x04, 0x1c
        /*0156*/ 	.short	(.L_341 - .L_340)


	//   ....[0]....
.L_340:
        /*0158*/ 	.word	0x00001110


	//   ....[1]....
        /*015c*/ 	.word	0x00001370


	//   ....[2]....
        /*0160*/ 	.word	0x000014e0


	//   ....[3]....
        /*0164*/ 	.word	0x00001510


	//   ....[4]....
        /*0168*/ 	.word	0x000016a0


	//   ....[5]....
        /*016c*/ 	.word	0x00001850


	//   ....[6]....
        /*0170*/ 	.word	0x00001870


	//   ....[7]....
        /*0174*/ 	.word	0x00001a90


	//   ....[8]....
        /*0178*/ 	.word	0x00001be0


	//   ....[9]....
        /*017c*/ 	.word	0x00001c10


	//   ....[10]....
        /*0180*/ 	.word	0x00001d80


	//   ....[11]....
        /*0184*/ 	.word	0x00001f10


	//   ....[12]....
        /*0188*/ 	.word	0x00001f70


	//   ....[13]....
        /*018c*/ 	.word	0x000021f0


	//   ....[14]....
        /*0190*/ 	.word	0x00002380


	//   ....[15]....
        /*0194*/ 	.word	0x000023b0


	//   ....[16]....
        /*0198*/ 	.word	0x00002560


	//   ....[17]....
        /*019c*/ 	.word	0x00002730


	//   ....[18]....
        /*01a0*/ 	.word	0x00002750


	//   ....[19]....
        /*01a4*/ 	.word	0x00002990


	//   ....[20]....
        /*01a8*/ 	.word	0x00002b00


	//   ....[21]....
        /*01ac*/ 	.word	0x00002b30


	//   ....[22]....
        /*01b0*/ 	.word	0x00002cc0


	//   ....[23]....
        /*01b4*/ 	.word	0x00002e70


	//----- nvinfo : EIATTR_CRS_STACK_SIZE
	.align		4
.L_341:
        /*01b8*/ 	.byte	0x04, 0x1e
        /*01ba*/ 	.short	(.L_343 - .L_342)
.L_342:
        /*01bc*/ 	.word	0x00000000


	//----- nvinfo : EIATTR_CBANK_PARAM_SIZE
	.align		4
.L_343:
        /*01c0*/ 	.byte	0x03, 0x19
        /*01c2*/ 	.short	0x0031


	//----- nvinfo : EIATTR_PARAM_CBANK
	.align		4
        /*01c4*/ 	.byte	0x04, 0x0a
        /*01c6*/ 	.short	(.L_345 - .L_344)
	.align		4
.L_344:
        /*01c8*/ 	.word	index@(.nv.constant0._Z17layer_norm_kernelILi10EEvPK6__halfS2_S2_PS0_ffiib)
        /*01cc*/ 	.short	0x0380
        /*01ce*/ 	.short	0x0031


	//----- nvinfo : EIATTR_SW_WAR
	.align		4
.L_345:
        /*01d0*/ 	.byte	0x04, 0x36
        /*01d2*/ 	.short	(.L_347 - .L_346)
.L_346:
        /*01d4*/ 	.word	0x00000008
.L_347:


//--------------------- .nv.info._Z17layer_norm_kernelILi9EEvPK6__halfS2_S2_PS0_ffiib --------------------------
	.section	.nv.info._Z17layer_norm_kernelILi9EEvPK6__halfS2_S2_PS0_ffiib,"",@"SHT_CUDA_INFO"
	.sectionflags	@""
	.align	4


	//----- nvinfo : EIATTR_CUDA_API_VERSION
	.align		4
        /*0000*/ 	.byte	0x04, 0x37
        /*0002*/ 	.short	(.L_349 - .L_348)
.L_348:
        /*0004*/ 	.word	0x00000082


	//----- nvinfo : EIATTR_KPARAM_INFO
	.align		4
.L_349:
        /*0008*/ 	.byte	0x04, 0x17
        /*000a*/ 	.short	(.L_351 - .L_350)
.L_350:
        /*000c*/ 	.word	0x00000000
        /*0010*/ 	.short	0x0008
        /*0012*/ 	.short	0x0030
        /*0014*/ 	.byte	0x00, 0xf0, 0x05, 0x00


	//----- nvinfo : EIATTR_KPARAM_INFO
	.align		4
.L_351:
        /*0018*/ 	.byte	0x04, 0x17
        /*001a*/ 	.short	(.L_353 - .L_352)
.L_352:
        /*001c*/ 	.word	0x00000000
        /*0020*/ 	.short	0x0007
        /*0022*/ 	.short	0x002c
        /*0024*/ 	.byte	0x00, 0xf0, 0x11, 0x00


	//----- nvinfo : EIATTR_KPARAM_INFO
	.align		4
.L_353:
        /*0028*/ 	.byte	0x04, 0x17
        /*002a*/ 	.short	(.L_355 - .L_354)
.L_354:
        /*002c*/ 	.word	0x00000000
        /*0030*/ 	.short	0x0006
        /*0032*/ 	.short	0x0028
        /*0034*/ 	.byte	0x00, 0xf0, 0x11, 0x00


	//----- nvinfo : EIATTR_KPARAM_INFO
	.align		4
.L_355:
        /*0038*/ 	.byte	0x04, 0x17
        /*003a*/ 	.short	(.L_357 - .L_356)
.L_356:
        /*003c*/ 	.word	0x00000000
        /*0040*/ 	.short	0x0005
        /*0042*/ 	.short	0x0024
        /*0044*/ 	.byte	0x00, 0xf0, 0x11, 0x00


	//----- nvinfo : EIATTR_KPARAM_INFO
	.align		4
.L_357:
        /*0048*/ 	.byte	0x04, 0x17
        /*004a*/ 	.short	(.L_359 - .L_358)
.L_358:
        /*004c*/ 	.word	0x00000000
        /*0050*/ 	.short	0x0004
        /*0052*/ 	.short	0x0020
        /*0054*/ 	.byte	0x00, 0xf0, 0x11, 0x00


	//----- nvinfo : EIATTR_KPARAM_INFO
	.align		4
.L_359:
        /*0058*/ 	.byte	0x04, 0x17
        /*005a*/ 	.short	(.L_361 - .L_360)
.L_360:
        /*005c*/ 	.word	0x00000000
        /*0060*/ 	.short	0x0003
        /*0062*/ 	.short	0x0018
        /*0064*/ 	.byte	0x00, 0xf5, 0x21, 0x00


	//----- nvinfo : EIATTR_KPARAM_INFO
	.align		4
.L_361:
        /*0068*/ 	.byte	0x04, 0x17
        /*006a*/ 	.short	(.L_363 - .L_362)
.L_362:
        /*006c*/ 	.word	0x00000000
        /*0070*/ 	.short	0x0002
        /*0072*/ 	.short	0x0010
        /*0074*/ 	.byte	0x00, 0xf5, 0x21, 0x00


	//----- nvinfo : EIATTR_KPARAM_INFO
	.align		4
.L_363:
        /*0078*/ 	.byte	0x04, 0x17
        /*007a*/ 	.short	(.L_365 - .L_364)
.L_364:
        /*007c*/ 	.word	0x00000000
        /*0080*/ 	.short	0x0001
        /*0082*/ 	.short	0x0008
        /*0084*/ 	.byte	0x00, 0xf5, 0x21, 0x00


	//----- nvinfo : EIATTR_KPARAM_INFO
	.align		4
.L_365:
        /*0088*/ 	.byte	0x04, 0x17
        /*008a*/ 	.short	(.L_367 - .L_366)
.L_366:
        /*008c*/ 	.word	0x00000000
        /*0090*/ 	.short	0x0000
        /*0092*/ 	.short	0x0000
        /*0094*/ 	.byte	0x00, 0xf5, 0x21, 0x00


	//----- nvinfo : EIATTR_SPARSE_MMA_MASK
	.align		4
.L_367:
        /*0098*/ 	.byte	0x03, 0x50
        /*009a*/ 	.short	0x0000


	//----- nvinfo : EIATTR_MAXREG_COUNT
	.align		4
        /*009c*/ 	.byte	0x03, 0x1b
        /*009e*/ 	.short	0x00ff


	//----- nvinfo : EIATTR_NUM_BARRIERS
	.align		4
        /*00a0*/ 	.byte	0x02, 0x4c
        /*00a2*/ 	.byte	0x01
	.zero		1


	//----- nvinfo : EIATTR_MERCURY_ISA_VERSION
	.align		4
        /*00a4*/ 	.byte	0x03, 0x5f
        /*00a6*/ 	.short	0x0101


	//----- nvinfo : EIATTR_COOP_GROUP_MASK_REGIDS
	.align		4
        /*00a8*/ 	.byte	0x04, 0x29
        /*00aa*/ 	.short	(.L_369 - .L_368)


	//   ....[0]....
.L_368:
        /*00ac*/ 	.word	0xffffffff


	//   ....[1]....
        /*00b0*/ 	.word	0xffffffff


	//   ....[2]....
        /*00b4*/ 	.word	0xffffffff


	//   ....[3]....
        /*00b8*/ 	.word	0xffffffff


	//   ....[4]....
        /*00bc*/ 	.word	0xffffffff


	//   ....[5]....
        /*00c0*/ 	.word	0xffffffff


	//   ....[6]....
        /*00c4*/ 	.word	0xffffffff


	//   ....[7]....
        /*00c8*/ 	.word	0xffffffff


	//   ....[8]....
        /*00cc*/ 	.word	0xffffffff


	//   ....[9]....
        /*00d0*/ 	.word	0xffffffff


	//   ....[10]....
        /*00d4*/ 	.word	0xffffffff


	//   ....[11]....
        /*00d8*/ 	.word	0xffffffff


	//   ....[12]....
        /*00dc*/ 	.word	0xffffffff


	//   ....[13]....
        /*00e0*/ 	.word	0xffffffff


	//   ....[14]....
        /*00e4*/ 	.word	0xffffffff


	//   ....[15]....
        /*00e8*/ 	.word	0xffffffff


	//   ....[16]....
        /*00ec*/ 	.word	0xffffffff


	//   ....[17]....
        /*00f0*/ 	.word	0xffffffff


	//   ....[18]....
        /*00f4*/ 	.word	0xffffffff


	//   ....[19]....
        /*00f8*/ 	.word	0xffffffff


	//----- nvinfo : EIATTR_COOP_GROUP_INSTR_OFFSETS
	.align		4
.L_369:
        /*00fc*/ 	.byte	0x04, 0x28
        /*00fe*/ 	.short	(.L_371 - .L_370)


	//   ....[0]....
.L_370:
        /*0100*/ 	.word	0x00000800


	//   ....[1]....
        /*0104*/ 	.word	0x00000880


	//   ....[2]....
        /*0108*/ 	.word	0x000008e0


	//   ....[3]....
        /*010c*/ 	.word	0x00000910


	//   ....[4]....
        /*0110*/ 	.word	0x00000930


	//   ....[5]....
        /*0114*/ 	.word	0x00000990


	//   ....[6]....
        /*0118*/ 	.word	0x000009b0


	//   ....[7]....
        /*011c*/ 	.word	0x000009e0


	//   ....[8]....
        /*0120*/ 	.word	0x00000a20


	//   ....[9]....
        /*0124*/ 	.word	0x00000a40


	//   ....[10]....
        /*0128*/ 	.word	0x00000de0


	//   ....[11]....
        /*012c*/ 	.word	0x00000e40


	//   ....[12]....
        /*0130*/ 	.word	0x00000e60


	//   ....[13]....
        /*0134*/ 	.word	0x00000e80


	//   ....[14]....
        /*0138*/ 	.word	0x00000ea0


	//   ....[15]....
        /*013c*/ 	.word	0x00000f00


	//   ....[16]....
        /*0140*/ 	.word	0x00000f30


	//   ....[17]....
        /*0144*/ 	.word	0x00000f50


	//   ....[18]....
        /*0148*/ 	.word	0x00000f70


	//   ....[19]....
        /*014c*/ 	.word	0x00000fa0


	//----- nvinfo : EIATTR_VRC_CTA_INIT_COUNT
	.align		4
.L_371:
        /*0150*/ 	.byte	0x02, 0x4a
	.zero		1
	.zero		1


	//----- nvinfo : EIATTR_EXIT_INSTR_OFFSETS
	.align		4
        /*0154*/ 	.byte	0x04, 0x1c
        /*0156*/ 	.short	(.L_373 - .L_372)


	//   ....[0]....
.L_372:
        /*0158*/ 	.word	0x00001080


	//   ....[1]....
        /*015c*/ 	.word	0x000013a0


	//   ....[2]....
        /*0160*/ 	.word	0x000013d0


	//   ....[3]....
        /*0164*/ 	.word	0x00001630


	//   ....[4]....
        /*0168*/ 	.word	0x00001890


	//   ....[5]....
        /*016c*/ 	.word	0x00001b10


	//   ....[6]....
        /*0170*/ 	.word	0x00001b30


	//   ....[7]....
        /*0174*/ 	.word	0x00001e10


	//   ....[8]....
        /*0178*/ 	.word	0x00001e40


	//   ....[9]....
        /*017c*/ 	.word	0x00002080


	//   ....[10]....
        /*0180*/ 	.word	0x000022c0


	//   ....[11]....
        /*0184*/ 	.word	0x00002520


	//   ....[12]....
        /*0188*/ 	.word	0x00002580


	//   ....[13]....
        /*018c*/ 	.word	0x000028c0


	//   ....[14]....
        /*0190*/ 	.word	0x000028f0


	//   ....[15]....
        /*0194*/ 	.word	0x00002b70


	//   ....[16]....
        /*0198*/ 	.word	0x00002df0


	//   ....[17]....
        /*019c*/ 	.word	0x00003070


	//   ....[18]....
        /*01a0*/ 	.word	0x00003090


	//   ....[19]....
        /*01a4*/ 	.word	0x00003390


	//   ....[20]....
        /*01a8*/ 	.word	0x000033c0


	//   ....[21]....
        /*01ac*/ 	.word	0x00003620


	//   ....[22]....
        /*01b0*/ 	.word	0x00003880


	//   ....[23]....
        /*01b4*/ 	.word	0x00003b00


	//----- nvinfo : EIATTR_CRS_STACK_SIZE
	.align		4
.L_373:
        /*01b8*/ 	.byte	0x04, 0x1e
        /*01ba*/ 	.short	(.L_375 - .L_374)
.L_374:
        /*01bc*/ 	.word	0x00000000


	//----- nvinfo : EIATTR_CBANK_PARAM_SIZE
	.align		4
.L_375:
        /*01c0*/ 	.byte	0x03, 0x19
        /*01c2*/ 	.short	0x0031


	//----- nvinfo : EIATTR_PARAM_CBANK
	.align		4
        /*01c4*/ 	.byte	0x04, 0x0a
        /*01c6*/ 	.short	(.L_377 - .L_376)
	.align		4
.L_376:
        /*01c8*/ 	.word	index@(.nv.constant0._Z17layer_norm_kernelILi9EEvPK6__halfS2_S2_PS0_ffiib)
        /*01cc*/ 	.short	0x0380
        /*01ce*/ 	.short	0x0031


	//----- nvinfo : EIATTR_SW_WAR
	.align		4
.L_377:
        /*01d0*/ 	.byte	0x04, 0x36
        /*01d2*/ 	.short	(.L_379 - .L_378)
.L_378:
        /*01d4*/ 	.word	0x00000008
.L_379:


//--------------------- .nv.info._Z17layer_norm_kernelILi8EEvPK6__halfS2_S2_PS0_ffiib --------------------------
	.section	.nv.info._Z17layer_norm_kernelILi8EEvPK6__halfS2_S2_PS0_ffiib,"",@"SHT_CUDA_INFO"
	.sectionflags	@""
	.align	4


	//----- nvinfo : EIATTR_CUDA_API_VERSION
	.align		4
        /*0000*/ 	.byte	0x04, 0x37
        /*0002*/ 	.short	(.L_381 - .L_380)
.L_380:
        /*0004*/ 	.word	0x00000082


	//----- nvinfo : EIATTR_KPARAM_INFO
	.align		4
.L_381:
        /*0008*/ 	.byte	0x04, 0x17
        /*000a*/ 	.short	(.L_383 - .L_382)
.L_382:
        /*000c*/ 	.word	0x00000000
        /*0010*/ 	.short	0x0008
        /*0012*/ 	.short	0x0030
        /*0014*/ 	.byte	0x00, 0xf0, 0x05, 0x00


	//----- nvinfo : EIATTR_KPARAM_INFO
	.align		4
.L_383:
        /*0018*/ 	.byte	0x04, 0x17
        /*001a*/ 	.short	(.L_385 - .L_384)
.L_384:
        /*001c*/ 	.word	0x00000000
        /*0020*/ 	.short	0x0007
        /*0022*/ 	.short	0x002c
        /*0024*/ 	.byte	0x00, 0xf0, 0x11, 0x00


	//----- nvinfo : EIATTR_KPARAM_INFO
	.align		4
.L_385:
        /*0028*/ 	.byte	0x04, 0x17
        /*002a*/ 	.short	(.L_387 - .L_386)
.L_386:
        /*002c*/ 	.word	0x00000000
        /*0030*/ 	.short	0x0006
        /*0032*/ 	.short	0x0028
        /*0034*/ 	.byte	0x00, 0xf0, 0x11, 0x00


	//----- nvinfo : EIATTR_KPARAM_INFO
	.align		4
.L_387:
        /*0038*/ 	.byte	0x04, 0x17
        /*003a*/ 	.short	(.L_389 - .L_388)
.L_388:
        /*003c*/ 	.word	0x00000000
        /*0040*/ 	.short	0x0005
        /*0042*/ 	.short	0x0024
        /*0044*/ 	.byte	0x00, 0xf0, 0x11, 0x00


	//----- nvinfo : EIATTR_KPARAM_INFO
	.align		4
.L_389:
        /*0048*/ 	.byte	0x04, 0x17
        /*004a*/ 	.short	(.L_391 - .L_390)
.L_390:
        /*004c*/ 	.word	0x00000000
        /*0050*/ 	.short	0x0004
        /*0052*/ 	.short	0x0020
        /*0054*/ 	.byte	0x00, 0xf0, 0x11, 0x00


	//----- nvinfo : EIATTR_KPARAM_INFO
	.align		4
.L_391:
        /*0058*/ 	.byte	0x04, 0x17
        /*005a*/ 	.short	(.L_393 - .L_392)
.L_392:
        /*005c*/ 	.word	0x00000000
        /*0060*/ 	.short	0x0003
        /*0062*/ 	.short	0x0018
        /*0064*/ 	.byte	0x00, 0xf5, 0x21, 0x00


	//----- nvinfo : EIATTR_KPARAM_INFO
	.align		4
.L_393:
        /*0068*/ 	.byte	0x04, 0x17
        /*006a*/ 	.short	(.L_395 - .L_394)
.L_394:
        /*006c*/ 	.word	0x00000000
        /*0070*/ 	.short	0x0002
        /*0072*/ 	.short	0x0010
        /*0074*/ 	.byte	0x00, 0xf5, 0x21, 0x00


	//----- nvinfo : EIATTR_KPARAM_INFO
	.align		4
.L_395:
        /*0078*/ 	.byte	0x04, 0x17
        /*007a*/ 	.short	(.L_397 - .L_396)
.L_396:
        /*007c*/ 	.word	0x00000000
        /*0080*/ 	.short	0x0001
        /*0082*/ 	.short	0x0008
        /*0084*/ 	.byte	0x00, 0xf5, 0x21, 0x00


	//----- nvinfo : EIATTR_KPARAM_INFO
	.align		4
.L_397:
        /*0088*/ 	.byte	0x04, 0x17
        /*008a*/ 	.short	(.L_399 - .L_398)
.L_398:
        /*008c*/ 	.word	0x00000000
        /*0090*/ 	.short	0x0000
        /*0092*/ 	.short	0x0000
        /*0094*/ 	.byte	0x00, 0xf5, 0x21, 0x00


	//----- nvinfo : EIATTR_SPARSE_MMA_MASK
	.align		4
.L_399:
        /*0098*/ 	.byte	0x03, 0x50
        /*009a*/ 	.short	0x0000


	//----- nvinfo : EIATTR_MAXREG_COUNT
	.align		4
        /*009c*/ 	.byte	0x03, 0x1b
        /*009e*/ 	.short	0x00ff


	//----- nvinfo : EIATTR_NUM_BARRIERS
	.align		4
        /*00a0*/ 	.byte	0x02, 0x4c
        /*00a2*/ 	.byte	0x01
	.zero		1


	//----- nvinfo : EIATTR_MERCURY_ISA_VERSION
	.align		4
        /*00a4*/ 	.byte	0x03, 0x5f
        /*00a6*/ 	.short	0x0101


	//----- nvinfo : EIATTR_COOP_GROUP_MASK_REGIDS
	.align		4
        /*00a8*/ 	.byte	0x04, 0x29
        /*00aa*/ 	.short	(.L_401 - .L_400)


	//   ....[0]....
.L_400:
        /*00ac*/ 	.word	0xffffffff


	//   ....[1]....
        /*00b0*/ 	.word	0xffffffff


	//   ....[2]....
        /*00b4*/ 	.word	0xffffffff


	//   ....[3]....
        /*00b8*/ 	.word	0xffffffff


	//   ....[4]....
        /*00bc*/ 	.word	0xffffffff


	//   ....[5]....
        /*00c0*/ 	.word	0xffffffff


	//   ....[6]....
        /*00c4*/ 	.word	0xffffffff


	//   ....[7]....
        /*00c8*/ 	.word	0xffffffff


	//   ....[8]....
        /*00cc*/ 	.word	0xffffffff


	//   ....[9]....
        /*00d0*/ 	.word	0xffffffff


	//   ....[10]....
        /*00d4*/ 	.word	0xffffffff


	//   ....[11]....
        /*00d8*/ 	.word	0xffffffff


	//   ....[12]....
        /*00dc*/ 	.word	0xffffffff


	//   ....[13]....
        /*00e0*/ 	.word	0xffffffff


	//   ....[14]....
        /*00e4*/ 	.word	0xffffffff


	//   ....[15]....
        /*00e8*/ 	.word	0xffffffff


	//   ....[16]....
        /*00ec*/ 	.word	0xffffffff


	//   ....[17]....
        /*00f0*/ 	.word	0xffffffff


	//   ....[18]....
        /*00f4*/ 	.word	0xffffffff


	//   ....[19]....
        /*00f8*/ 	.word	0xffffffff


	//----- nvinfo : EIATTR_COOP_GROUP_INSTR_OFFSETS
	.align		4
.L_401:
        /*00fc*/ 	.byte	0x04, 0x28
        /*00fe*/ 	.short	(.L_403 - .L_402)


	//   ....[0]....
.L_402:
        /*0100*/ 	.word	0x00000760


	//   ....[1]....
        /*0104*/ 	.word	0x00000810


	//   ....[2]....
        /*0108*/ 	.word	0x00000850


	//   ....[3]....
        /*010c*/ 	.word	0x00000870


	//   ....[4]....
        /*0110*/ 	.word	0x00000890


	//   ....[5]....
        /*0114*/ 	.word	0x000008e0


	//   ....[6]....
        /*0118*/ 	.word	0x00000900


	//   ....[7]....
        /*011c*/ 	.word	0x00000920


	//   ....[8]....
        /*0120*/ 	.word	0x00000940


	//   ....[9]....
        /*0124*/ 	.word	0x00000960


	//   ....[10]....
        /*0128*/ 	.word	0x00000ca0


	//   ....[11]....
        /*012c*/ 	.word	0x00000d00


	//   ....[12]....
        /*0130*/ 	.word	0x00000d20


	//   ....[13]....
        /*0134*/ 	.word	0x00000d40


	//   ....[14]....
        /*0138*/ 	.word	0x00000d60


	//   ....[15]....
        /*013c*/ 	.word	0x00000db0


	//   ....[16]....
        /*0140*/ 	.word	0x00000dd0


	//   ....[17]....
        /*0144*/ 	.word	0x00000df0


	//   ....[18]....
        /*0148*/ 	.word	0x00000e10


	//   ....[19]....
        /*014c*/ 	.word	0x00000e30


	//----- nvinfo : EIATTR_VRC_CTA_INIT_COUNT
	.align		4
.L_403:
        /*0150*/ 	.byte	0x02, 0x4a
	.zero		1
	.zero		1


	//----- nvinfo : EIATTR_EXIT_INSTR_OFFSETS
	.align		4
        /*0154*/ 	.byte	0x04, 0x1c
        /*0156*/ 	.short	(.L_405 - .L_404)


	//   ....[0]....
.L_404:
        /*0158*/ 	.word	0x00000ed0


	//   ....[1]....
        /*015c*/ 	.word	0x00001100


	//   ....[2]....
        /*0160*/ 	.word	0x00001260


	//   ....[3]....
        /*0164*/ 	.word	0x000013d0


	//   ....[4]....
        /*0168*/ 	.word	0x00001530


	//   ....[5]....
        /*016c*/ 	.word	0x00001580


	//   ....[6]....
        /*0170*/ 	.word	0x000015a0


	//   ....[7]....
        /*0174*/ 	.word	0x00001790


	//   ....[8]....
        /*0178*/ 	.word	0x000018d0


	//   ....[9]....
        /*017c*/ 	.word	0x00001a20


	//   ....[10]....
        /*0180*/ 	.word	0x00001b60


	//   ....[11]....
        /*0184*/ 	.word	0x00001bb0


	//   ....[12]....
        /*0188*/ 	.word	0x00001c40


	//   ....[13]....
        /*018c*/ 	.word	0x00001e70


	//   ....[14]....
        /*0190*/ 	.word	0x00001ff0


	//   ....[15]....
        /*0194*/ 	.word	0x00002180


	//   ....[16]....
        /*0198*/ 	.word	0x00002310


	//   ....[17]....
        /*019c*/ 	.word	0x00002330


	//   ....[18]....
        /*01a0*/ 	.word	0x00002540


	//   ....[19]....
        /*01a4*/ 	.word	0x000026a0


	//   ....[20]....
        /*01a8*/ 	.word	0x00002810


	//   ....[21]....
        /*01ac*/ 	.word	0x00002970


	//   ....[22]....
        /*01b0*/ 	.word	0x000029c0


	//----- nvinfo : EIATTR_CRS_STACK_SIZE
	.align		4
.L_405:
        /*01b4*/ 	.byte	0x04, 0x1e
        /*01b6*/ 	.short	(.L_407 - .L_406)
.L_406:
        /*01b8*/ 	.word	0x00000000


	//----- nvinfo : EIATTR_CBANK_PARAM_SIZE
	.align		4
.L_407:
        /*01bc*/ 	.byte	0x03, 0x19
        /*01be*/ 	.short	0x0031


	//----- nvinfo : EIATTR_PARAM_CBANK
	.align		4
        /*01c0*/ 	.byte	0x04, 0x0a
        /*01c2*/ 	.short	(.L_409 - .L_408)
	.align		4
.L_408:
        /*01c4*/ 	.word	index@(.nv.constant0._Z17layer_norm_kernelILi8EEvPK6__halfS2_S2_PS0_ffiib)
        /*01c8*/ 	.short	0x0380
        /*01ca*/ 	.short	0x0031


	//----- nvinfo : EIATTR_SW_WAR
	.align		4
.L_409:
        /*01cc*/ 	.byte	0x04, 0x36
        /*01ce*/ 	.short	(.L_411 - .L_410)
.L_410:
        /*01d0*/ 	.word	0x00000008
.L_411:


//--------------------- .nv.info._Z17layer_norm_kernelILi7EEvPK6__halfS2_S2_PS0_ffiib --------------------------
	.section	.nv.info._Z17layer_norm_kernelILi7EEvPK6__halfS2_S2_PS0_ffiib,"",@"SHT_CUDA_INFO"
	.sectionflags	@""
	.align	4


	//----- nvinfo : EIATTR_CUDA_API_VERSION
	.align		4
        /*0000*/ 	.byte	0x04, 0x37
        /*0002*/ 	.short	(.L_413 - .L_412)
.L_412:
        /*0004*/ 	.word	0x00000082


	//----- nvinfo : EIATTR_KPARAM_INFO
	.align		4
.L_413:
        /*0008*/ 	.byte	0x04, 0x17
        /*000a*/ 	.short	(.L_415 - .L_414)
.L_414:
        /*000c*/ 	.word	0x00000000
        /*0010*/ 	.short	0x0008
        /*0012*/ 	.short	0x0030
        /*0014*/ 	.byte	0x00, 0xf0, 0x05, 0x00


	//----- nvinfo : EIATTR_KPARAM_INFO
	.align		4
.L_415:
        /*0018*/ 	.byte	0x04, 0x17
        /*001a*/ 	.short	(.L_417 - .L_416)
.L_416:
        /*001c*/ 	.word	0x00000000
        /*0020*/ 	.short	0x0007
        /*0022*/ 	.short	0x002c
        /*0024*/ 	.byte	0x00, 0xf0, 0x11, 0x00


	//----- nvinfo : EIATTR_KPARAM_INFO
	.align		4
.L_417:
        /*0028*/ 	.byte	0x04, 0x17
        /*002a*/ 	.short	(.L_419 - .L_418)
.L_418:
        /*002c*/ 	.word	0x00000000
        /*0030*/ 	.short	0x0006
        /*0032*/ 	.short	0x0028
        /*0034*/ 	.byte	0x00, 0xf0, 0x11, 0x00


	//----- nvinfo : EIATTR_KPARAM_INFO
	.align		4
.L_419:
        /*0038*/ 	.byte	0x04, 0x17
        /*003a*/ 	.short	(.L_421 - .L_420)
.L_420:
        /*003c*/ 	.word	0x00000000
        /*0040*/ 	.short	0x0005
        /*0042*/ 	.short	0x0024
        /*0044*/ 	.byte	0x00, 0xf0, 0x11, 0x00


	//----- nvinfo : EIATTR_KPARAM_INFO
	.align		4
.L_421:
        /*0048*/ 	.byte	0x04, 0x17
        /*004a*/ 	.short	(.L_423 - .L_422)
.L_422:
        /*004c*/ 	.word	0x00000000
        /*0050*/ 	.short	0x0004
        /*0052*/ 	.short	0x0020
        /*0054*/ 	.byte	0x00, 0xf0, 0x11, 0x00


	//----- nvinfo : EIATTR_KPARAM_INFO
	.align		4
.L_423:
        /*0058*/ 	.byte	0x04, 0x17
        /*005a*/ 	.short	(.L_425 - .L_424)
.L_424:
        /*005c*/ 	.word	0x00000000
        /*0060*/ 	.short	0x0003
        /*0062*/ 	.short	0x0018
        /*0064*/ 	.byte	0x00, 0xf5, 0x21, 0x00


	//----- nvinfo : EIATTR_KPARAM_INFO
	.align		4
.L_425:
        /*0068*/ 	.byte	0x04, 0x17
        /*006a*/ 	.short	(.L_427 - .L_426)
.L_426:
        /*006c*/ 	.word	0x00000000
        /*0070*/ 	.short	0x0002
        /*0072*/ 	.short	0x0010
        /*0074*/ 	.byte	0x00, 0xf5, 0x21, 0x00


	//----- nvinfo : EIATTR_KPARAM_INFO
	.align		4
.L_427:
        /*0078*/ 	.byte	0x04, 0x17
        /*007a*/ 	.short	(.L_429 - .L_428)
.L_428:
        /*007c*/ 	.word	0x00000000
        /*0080*/ 	.short	0x0001
        /*0082*/ 	.short	0x0008
        /*0084*/ 	.byte	0x00, 0xf5, 0x21, 0x00


	//----- nvinfo : EIATTR_KPARAM_INFO
	.align		4
.L_429:
        /*0088*/ 	.byte	0x04, 0x17
        /*008a*/ 	.short	(.L_431 - .L_430)
.L_430:
        /*008c*/ 	.word	0x00000000
        /*0090*/ 	.short	0x0000
        /*0092*/ 	.short	0x0000
        /*0094*/ 	.byte	0x00, 0xf5, 0x21, 0x00


	//----- nvinfo : EIATTR_SPARSE_MMA_MASK
	.align		4
.L_431:
        /*0098*/ 	.byte	0x03, 0x50
        /*009a*/ 	.short	0x0000


	//----- nvinfo : EIATTR_MAXREG_COUNT
	.align		4
        /*009c*/ 	.byte	0x03, 0x1b
        /*009e*/ 	.short	0x00ff


	//----- nvinfo : EIATTR_NUM_BARRIERS
	.align		4
        /*00a0*/ 	.byte	0x02, 0x4c
        /*00a2*/ 	.byte	0x01
	.zero		1


	//----- nvinfo : EIATTR_MERCURY_ISA_VERSION
	.align		4
        /*00a4*/ 	.byte	0x03, 0x5f
        /*00a6*/ 	.short	0x0101


	//----- nvinfo : EIATTR_COOP_GROUP_MASK_REGIDS
	.align		4
        /*00a8*/ 	.byte	0x04, 0x29
        /*00aa*/ 	.short	(.L_433 - .L_432)


	//   ....[0]....
.L_432:
        /*00ac*/ 	.word	0xffffffff


	//   ....[1]....
        /*00b0*/ 	.word	0xffffffff


	//   ....[2]....
        /*00b4*/ 	.word	0xffffffff


	//   ....[3]....
        /*00b8*/ 	.word	0xffffffff


	//   ....[4]....
        /*00bc*/ 	.word	0xffffffff


	//   ....[5]....
        /*00c0*/ 	.word	0xffffffff


	//   ....[6]....
        /*00c4*/ 	.word	0xffffffff


	//   ....[7]....
        /*00c8*/ 	.word	0xffffffff


	//   ....[8]....
        /*00cc*/ 	.word	0xffffffff


	//   ....[9]....
        /*00d0*/ 	.word	0xffffffff


	//   ....[10]....
        /*00d4*/ 	.word	0xffffffff


	//   ....[11]....
        /*00d8*/ 	.word	0xffffffff


	//   ....[12]....
        /*00dc*/ 	.word	0xffffffff


	//   ....[13]....
        /*00e0*/ 	.word	0xffffffff


	//   ....[14]....
        /*00e4*/ 	.word	0xffffffff


	//   ....[15]....
        /*00e8*/ 	.word	0xffffffff


	//   ....[16]....
        /*00ec*/ 	.word	0xffffffff


	//   ....[17]....
        /*00f0*/ 	.word	0xffffffff


	//   ....[18]....
        /*00f4*/ 	.word	0xffffffff


	//   ....[19]....
        /*00f8*/ 	.word	0xffffffff


	//----- nvinfo : EIATTR_COOP_GROUP_INSTR_OFFSETS
	.align		4
.L_433:
        /*00fc*/ 	.byte	0x04, 0x28
        /*00fe*/ 	.short	(.L_435 - .L_434)


	//   ....[0]....
.L_434:
        /*0100*/ 	.word	0x00000650


	//   ....[1]....
        /*0104*/ 	.word	0x000006d0


	//   ....[2]....
        /*0108*/ 	.word	0x00000710


	//   ....[3]....
        /*010c*/ 	.word	0x00000730


	//   ....[4]....
        /*0110*/ 	.word	0x00000750


	//   ....[5]....
        /*0114*/ 	.word	0x000007a0


	//   ....[6]....
        /*0118*/ 	.word	0x000007c0


	//   ....[7]....
        /*011c*/ 	.word	0x000007e0


	//   ....[8]....
        /*0120*/ 	.word	0x00000810


	//   ....[9]....
        /*0124*/ 	.word	0x00000850


	//   ....[10]....
        /*0128*/ 	.word	0x00000b50


	//   ....[11]....
        /*012c*/ 	.word	0x00000bb0


	//   ....[12]....
        /*0130*/ 	.word	0x00000c00


	//   ....[13]....
        /*0134*/ 	.word	0x00000c30


	//   ....[14]....
        /*0138*/ 	.word	0x00000c50


	//   ....[15]....
        /*013c*/ 	.word	0x00000ca0


	//   ....[16]....
        /*0140*/ 	.word	0x00000cc0


	//   ....[17]....
        /*0144*/ 	.word	0x00000ce0


	//   ....[18]....
        /*0148*/ 	.word	0x00000d00


	//   ....[19]....
        /*014c*/ 	.word	0x00000d30


	//----- nvinfo : EIATTR_VRC_CTA_INIT_COUNT
	.align		4
.L_435:
        /*0150*/ 	.byte	0x02, 0x4a
	.zero		1
	.zero		1


	//----- nvinfo : EIATTR_EXIT_INSTR_OFFSETS
	.align		4
        /*0154*/ 	.byte	0x04, 0x1c
        /*0156*/ 	.short	(.L_437 - .L_436)


	//   ....[0]....
.L_436:
        /*0158*/ 	.word	0x00000dd0


	//   ....[1]....
        /*015c*/ 	.word	0x00001080


	//   ....[2]....
        /*0160*/ 	.word	0x00001250


	//   ....[3]....
        /*0164*/ 	.word	0x00001410


	//   ....[4]....
        /*0168*/ 	.word	0x00001440


	//   ....[5]....
        /*016c*/ 	.word	0x00001640


	//   ....[6]....
        /*0170*/ 	.word	0x00001660


	//   ....[7]....
        /*0174*/ 	.word	0x000018d0


	//   ....[8]....
        /*0178*/ 	.word	0x00001a80


	//   ....[9]....
        /*017c*/ 	.word	0x00001c20


	//   ....[10]....
        /*0180*/ 	.word	0x00001c50


	//   ....[11]....
        /*0184*/ 	.word	0x00001e30


	//   ....[12]....
        /*0188*/ 	.word	0x00001e90


	//   ....[13]....
        /*018c*/ 	.word	0x00002160


	//   ....[14]....
        /*0190*/ 	.word	0x00002350


	//   ....[15]....
        /*0194*/ 	.word	0x00002530


	//   ....[16]....
        /*0198*/ 	.word	0x00002560


	//   ....[17]....
        /*019c*/ 	.word	0x00002780


	//   ....[18]....
        /*01a0*/ 	.word	0x000027a0


	//   ....[19]....
        /*01a4*/ 	.word	0x00002a30


	//   ....[20]....
        /*01a8*/ 	.word	0x00002c00


	//   ....[21]....
        /*01ac*/ 	.word	0x00002dc0


	//   ....[22]....
        /*01b0*/ 	.word	0x00002df0


	//   ....[23]....
        /*01b4*/ 	.word	0x00002ff0


	//----- nvinfo : EIATTR_CRS_STACK_SIZE
	.align		4
.L_437:
        /*01b8*/ 	.byte	0x04, 0x1e
        /*01ba*/ 	.short	(.L_439 - .L_438)
.L_438:
        /*01bc*/ 	.word	0x00000000


	//----- nvinfo : EIATTR_CBANK_PARAM_SIZE
	.align		4
.L_439:
        /*01c0*/ 	.byte	0x03, 0x19
        /*01c2*/ 	.short	0x0031


	//----- nvinfo : EIATTR_PARAM_CBANK
	.align		4
        /*01c4*/ 	.byte	0x04, 0x0a
        /*01c6*/ 	.short	(.L_441 - .L_440)
	.align		4
.L_440:
        /*01c8*/ 	.word	index@(.nv.constant0._Z17layer_norm_kernelILi7EEvPK6__halfS2_S2_PS0_ffiib)
        /*01cc*/ 	.short	0x0380
        /*01ce*/ 	.short	0x0031


	//----- nvinfo : EIATTR_SW_WAR
	.align		4
.L_441:
        /*01d0*/ 	.byte	0x04, 0x36
        /*01d2*/ 	.short	(.L_443 - .L_442)
.L_442:
        /*01d4*/ 	.word	0x00000008
.L_443:


//--------------------- .nv.info._Z17layer_norm_kernelILi6EEvPK6__halfS2_S2_PS0_ffiib --------------------------
	.section	.nv.info._Z17layer_norm_kernelILi6EEvPK6__halfS2_S2_PS0_ffiib,"",@"SHT_CUDA_INFO"
	.sectionflags	@""
	.align	4


	//----- nvinfo : EIATTR_CUDA_API_VERSION
	.align		4
        /*0000*/ 	.byte	0x04, 0x37
        /*0002*/ 	.short	(.L_445 - .L_444)
.L_444:
        /*0004*/ 	.word	0x00000082


	//----- nvinfo : EIATTR_KPARAM_INFO
	.align		4
.L_445:
        /*0008*/ 	.byte	0x04, 0x17
        /*000a*/ 	.short	(.L_447 - .L_446)
.L_446:
        /*000c*/ 	.word	0x00000000
        /*0010*/ 	.short	0x0008
        /*0012*/ 	.short	0x0030
        /*0014*/ 	.byte	0x00, 0xf0, 0x05, 0x00


	//----- nvinfo : EIATTR_KPARAM_INFO
	.align		4
.L_447:
        /*0018*/ 	.byte	0x04, 0x17
        /*001a*/ 	.short	(.L_449 - .L_448)
.L_448:
        /*001c*/ 	.word	0x00000000
        /*0020*/ 	.short	0x0007
        /*0022*/ 	.short	0x002c
        /*0024*/ 	.byte	0x00, 0xf0, 0x11, 0x00


	//----- nvinfo : EIATTR_KPARAM_INFO
	.align		4
.L_449:
        /*0028*/ 	.byte	0x04, 0x17
        /*002a*/ 	.short	(.L_451 - .L_450)
.L_450:
        /*002c*/ 	.word	0x00000000
        /*0030*/ 	.short	0x0006
        /*0032*/ 	.short	0x0028
        /*0034*/ 	.byte	0x00, 0xf0, 0x11, 0x00


	//----- nvinfo : EIATTR_KPARAM_INFO
	.align		4
.L_451:
        /*0038*/ 	.byte	0x04, 0x17
        /*003a*/ 	.short	(.L_453 - .L_452)
.L_452:
        /*003c*/ 	.word	0x00000000
        /*0040*/ 	.short	0x0005
        /*0042*/ 	.short	0x0024
        /*0044*/ 	.byte	0x00, 0xf0, 0x11, 0x00


	//----- nvinfo : EIATTR_KPARAM_INFO
	.align		4
.L_453:
        /*0048*/ 	.byte	0x04, 0x17
        /*004a*/ 	.short	(.L_455 - .L_454)
.L_454:
        /*004c*/ 	.word	0x00000000
        /*0050*/ 	.short	0x0004
        /*0052*/ 	.short	0x0020
        /*0054*/ 	.byte	0x00, 0xf0, 0x11, 0x00


	//----- nvinfo : EIATTR_KPARAM_INFO
	.align		4
.L_455:
        /*0058*/ 	.byte	0x04, 0x17
        /*005a*/ 	.short	(.L_457 - .L_456)
.L_456:
        /*005c*/ 	.word	0x00000000
        /*0060*/ 	.short	0x0003
        /*0062*/ 	.short	0x0018
        /*0064*/ 	.byte	0x00, 0xf5, 0x21, 0x00


	//----- nvinfo : EIATTR_KPARAM_INFO
	.align		4
.L_457:
        /*0068*/ 	.byte	0x04, 0x17
        /*006a*/ 	.short	(.L_459 - .L_458)
.L_458:
        /*006c*/ 	.word	0x00000000
        /*0070*/ 	.short	0x0002
        /*0072*/ 	.short	0x0010
        /*0074*/ 	.byte	0x00, 0xf5, 0x21, 0x00


	//----- nvinfo : EIATTR_KPARAM_INFO
	.align		4
.L_459:
        /*0078*/ 	.byte	0x04, 0x17
        /*007a*/ 	.short	(.L_461 - .L_460)
.L_460:
        /*007c*/ 	.word	0x00000000
        /*0080*/ 	.short	0x0001
        /*0082*/ 	.short	0x0008
        /*0084*/ 	.byte	0x00, 0xf5, 0x21, 0x00


	//----- nvinfo : EIATTR_KPARAM_INFO
	.align		4
.L_461:
        /*0088*/ 	.byte	0x04, 0x17
        /*008a*/ 	.short	(.L_463 - .L_462)
.L_462:
        /*008c*/ 	.word	0x00000000
        /*0090*/ 	.short	0x0000
        /*0092*/ 	.short	0x0000
        /*0094*/ 	.byte	0x00, 0xf5, 0x21, 0x00


	//----- nvinfo : EIATTR_SPARSE_MMA_MASK
	.align		4
.L_463:
        /*0098*/ 	.byte	0x03, 0x50
        /*009a*/ 	.short	0x0000


	//----- nvinfo : EIATTR_MAXREG_COUNT
	.align		4
        /*009c*/ 	.byte	0x03, 0x1b
        /*009e*/ 	.short	0x00ff


	//----- nvinfo : EIATTR_NUM_BARRIERS
	.align		4
        /*00a0*/ 	.byte	0x02, 0x4c
        /*00a2*/ 	.byte	0x01
	.zero		1


	//----- nvinfo : EIATTR_MERCURY_ISA_VERSION
	.align		4
        /*00a4*/ 	.byte	0x03, 0x5f
        /*00a6*/ 	.short	0x0101


	//----- nvinfo : EIATTR_COOP_GROUP_MASK_REGIDS
	.align		4
        /*00a8*/ 	.byte	0x04, 0x29
        /*00aa*/ 	.short	(.L_465 - .L_464)


	//   ....[0]....
.L_464:
        /*00ac*/ 	.word	0xffffffff


	//   ....[1]....
        /*00b0*/ 	.word	0xffffffff


	//   ....[2]....
        /*00b4*/ 	.word	0xffffffff


	//   ....[3]....
        /*00b8*/ 	.word	0xffffffff


	//   ....[4]....
        /*00bc*/ 	.word	0xffffffff


	//   ....[5]....
        /*00c0*/ 	.word	0xffffffff


	//   ....[6]....
        /*00c4*/ 	.word	0xffffffff


	//   ....[7]....
        /*00c8*/ 	.word	0xffffffff


	//   ....[8]....
        /*00cc*/ 	.word	0xffffffff


	//   ....[9]....
        /*00d0*/ 	.word	0xffffffff


	//   ....[10]....
        /*00d4*/ 	.word	0xffffffff


	//   ....[11]....
        /*00d8*/ 	.word	0xffffffff


	//   ....[12]....
        /*00dc*/ 	.word	0xffffffff


	//   ....[13]....
        /*00e0*/ 	.word	0xffffffff


	//   ....[14]....
        /*00e4*/ 	.word	0xffffffff


	//   ....[15]....
        /*00e8*/ 	.word	0xffffffff


	//   ....[16]....
        /*00ec*/ 	.word	0xffffffff


	//   ....[17]....
        /*00f0*/ 	.word	0xffffffff


	//   ....[18]....
        /*00f4*/ 	.word	0xffffffff


	//   ....[19]....
        /*00f8*/ 	.word	0xffffffff


	//----- nvinfo : EIATTR_COOP_GROUP_INSTR_OFFSETS
	.align		4
.L_465:
        /*00fc*/ 	.byte	0x04, 0x28
        /*00fe*/ 	.short	(.L_467 - .L_466)


	//   ....[0]....
.L_466:
        /*0100*/ 	.word	0x000005a0


	//   ....[1]....
        /*0104*/ 	.word	0x00000640


	//   ....[2]....
        /*0108*/ 	.word	0x00000680


	//   ....[3]....
        /*010c*/ 	.word	0x000006a0


	//   ....[4]....
        /*0110*/ 	.word	0x000006c0


	//   ....[5]....
        /*0114*/ 	.word	0x00000720


	//   ....[6]....
        /*0118*/ 	.word	0x00000740


	//   ....[7]....
        /*011c*/ 	.word	0x00000760


	//   ....[8]....
        /*0120*/ 	.word	0x00000780


	//   ....[9]....
        /*0124*/ 	.word	0x000007a0


	//   ....[10]....
        /*0128*/ 	.word	0x00000a20


	//   ....[11]....
        /*012c*/ 	.word	0x00000a70


	//   ....[12]....
        /*0130*/ 	.word	0x00000a90


	//   ....[13]....
        /*0134*/ 	.word	0x00000ab0


	//   ....[14]....
        /*0138*/ 	.word	0x00000ad0


	//   ....[15]....
        /*013c*/ 	.word	0x00000b20


	//   ....[16]....
        /*0140*/ 	.word	0x00000b40


	//   ....[17]....
        /*0144*/ 	.word	0x00000b60


	//   ....[18]....
        /*0148*/ 	.word	0x00000b80


	//   ....[19]....
        /*014c*/ 	.word	0x00000bb0


	//----- nvinfo : EIATTR_VRC_CTA_INIT_COUNT
	.align		4
.L_467:
        /*0150*/ 	.byte	0x02, 0x4a
	.zero		1
	.zero		1


	//----- nvinfo : EIATTR_EXIT_INSTR_OFFSETS
	.align		4
        /*0154*/ 	.byte	0x04, 0x1c
        /*0156*/ 	.short	(.L_469 - .L_468)


	//   ....[0]....
.L_468:
        /*0158*/ 	.word	0x00000c50


	//   ....[1]....
        /*015c*/ 	.word	0x00000e40


	//   ....[2]....
        /*0160*/ 	.word	0x00000f70


	//   ....[3]....
        /*0164*/ 	.word	0x00000fa0


	//   ....[4]....
        /*0168*/ 	.word	0x000010f0


	//   ....[5]....
        /*016c*/ 	.word	0x00001260


	//   ....[6]....
        /*0170*/ 	.word	0x00001280


	//   ....[7]....
        /*0174*/ 	.word	0x00001430


	//   ....[8]....
        /*0178*/ 	.word	0x00001540


	//   ....[9]....
        /*017c*/ 	.word	0x00001570


	//   ....[10]....
        /*0180*/ 	.word	0x000016a0


	//   ....[11]....
        /*0184*/ 	.word	0x000017f0


	//   ....[12]....
        /*0188*/ 	.word	0x00001850


	//   ....[13]....
        /*018c*/ 	.word	0x00001a60


	//   ....[14]....
        /*0190*/ 	.word	0x00001bb0


	//   ....[15]....
        /*0194*/ 	.word	0x00001be0


	//   ....[16]....
        /*0198*/ 	.word	0x00001d50


	//   ....[17]....
        /*019c*/ 	.word	0x00001ee0


	//   ....[18]....
        /*01a0*/ 	.word	0x00001f00


	//   ....[19]....
        /*01a4*/ 	.word	0x000020d0


	//   ....[20]....
        /*01a8*/ 	.word	0x00002200


	//   ....[21]....
        /*01ac*/ 	.word	0x00002230


	//   ....[22]....
        /*01b0*/ 	.word	0x00002380


	//   ....[23]....
        /*01b4*/ 	.word	0x000024f0


	//----- nvinfo : EIATTR_CRS_STACK_SIZE
	.align		4
.L_469:
        /*01b8*/ 	.byte	0x04, 0x1e
        /*01ba*/ 	.short	(.L_471 - .L_470)
.L_470:
        /*01bc*/ 	.word	0x00000000


	//----- nvinfo : EIATTR_CBANK_PARAM_SIZE
	.align		4
.L_471:
        /*01c0*/ 	.byte	0x03, 0x19
        /*01c2*/ 	.short	0x0031


	//----- nvinfo : EIATTR_PARAM_CBANK
	.align		4
        /*01c4*/ 	.byte	0x04, 0x0a
        /*01c6*/ 	.short	(.L_473 - .L_472)
	.align		4
.L_472:
        /*01c8*/ 	.word	index@(.nv.constant0._Z17layer_norm_kernelILi6EEvPK6__halfS2_S2_PS0_ffiib)
        /*01cc*/ 	.short	0x0380
        /*01ce*/ 	.short	0x0031


	//----- nvinfo : EIATTR_SW_WAR
	.align		4
.L_473:
        /*01d0*/ 	.byte	0x04, 0x36
        /*01d2*/ 	.short	(.L_475 - .L_474)
.L_474:
        /*01d4*/ 	.word	0x00000008
.L_475:


//--------------------- .nv.info._Z17layer_norm_kernelILi5EEvPK6__halfS2_S2_PS0_ffiib --------------------------
	.section	.nv.info._Z17layer_norm_kernelILi5EEvPK6__halfS2_S2_PS0_ffiib,"",@"SHT_CUDA_INFO"
	.sectionflags	@""
	.align	4


	//----- nvinfo : EIATTR_CUDA_API_VERSION
	.align		4
        /*0000*/ 	.byte	0x04, 0x37
        /*0002*/ 	.short	(.L_477 - .L_476)
.L_476:
        /*0004*/ 	.word	0x00000082


	//----- nvinfo : EIATTR_KPARAM_INFO
	.align		4
.L_477:
        /*0008*/ 	.byte	0x04, 0x17
        /*000a*/ 	.short	(.L_479 - .L_478)
.L_478:
        /*000c*/ 	.word	0x00000000
        /*0010*/ 	.short	0x0008
        /*0012*/ 	.short	0x0030
        /*0014*/ 	.byte	0x00, 0xf0, 0x05, 0x00


	//----- nvinfo : EIATTR_KPARAM_INFO
	.align		4
.L_479:
        /*0018*/ 	.byte	0x04, 0x17
        /*001a*/ 	.short	(.L_481 - .L_480)
.L_480:
        /*001c*/ 	.word	0x00000000
        /*0020*/ 	.short	0x0007
        /*0022*/ 	.short	0x002c
        /*0024*/ 	.byte	0x00, 0xf0, 0x11, 0x00


	//----- nvinfo : EIATTR_KPARAM_INFO
	.align		4
.L_481:
        /*0028*/ 	.byte	0x04, 0x17
        /*002a*/ 	.short	(.L_483 - .L_482)
.L_482:
        /*002c*/ 	.word	0x00000000
        /*0030*/ 	.short	0x0006
        /*0032*/ 	.short	0x0028
        /*0034*/ 	.byte	0x00, 0xf0, 0x11, 0x00


	//----- nvinfo : EIATTR_KPARAM_INFO
	.align		4
.L_483:
        /*0038*/ 	.byte	0x04, 0x17
        /*003a*/ 	.short	(.L_485 - .L_484)
.L_484:
        /*003c*/ 	.word	0x00000000
        /*0040*/ 	.short	0x0005
        /*0042*/ 	.short	0x0024
        /*0044*/ 	.byte	0x00, 0xf0, 0x11, 0x00


	//----- nvinfo : EIATTR_KPARAM_INFO
	.align		4
.L_485:
        /*0048*/ 	.byte	0x04, 0x17
        /*004a*/ 	.short	(.L_487 - .L_486)
.L_486:
        /*004c*/ 	.word	0x00000000
        /*0050*/ 	.short	0x0004
        /*0052*/ 	.short	0x0020
        /*0054*/ 	.byte	0x00, 0xf0, 0x11, 0x00


	//----- nvinfo : EIATTR_KPARAM_INFO
	.align		4
.L_487:
        /*0058*/ 	.byte	0x04, 0x17
        /*005a*/ 	.short	(.L_489 - .L_488)
.L_488:
        /*005c*/ 	.word	0x00000000
        /*0060*/ 	.short	0x0003
        /*0062*/ 	.short	0x0018
        /*0064*/ 	.byte	0x00, 0xf5, 0x21, 0x00


	//----- nvinfo : EIATTR_KPARAM_INFO
	.align		4
.L_489:
        /*0068*/ 	.byte	0x04, 0x17
        /*006a*/ 	.short	(.L_491 - .L_490)
.L_490:
        /*006c*/ 	.word	0x00000000
        /*0070*/ 	.short	0x0002
        /*0072*/ 	.short	0x0010
        /*0074*/ 	.byte	0x00, 0xf5, 0x21, 0x00


	//----- nvinfo : EIATTR_KPARAM_INFO
	.align		4
.L_491:
        /*0078*/ 	.byte	0x04, 0x17
        /*007a*/ 	.short	(.L_493 - .L_492)
.L_492:
        /*007c*/ 	.word	0x00000000
        /*0080*/ 	.short	0x0001
        /*0082*/ 	.short	0x0008
        /*0084*/ 	.byte	0x00, 0xf5, 0x21, 0x00


	//----- nvinfo : EIATTR_KPARAM_INFO
	.align		4
.L_493:
        /*0088*/ 	.byte	0x04, 0x17
        /*008a*/ 	.short	(.L_495 - .L_494)
.L_494:
        /*008c*/ 	.word	0x00000000
        /*0090*/ 	.short	0x0000
        /*0092*/ 	.short	0x0000
        /*0094*/ 	.byte	0x00, 0xf5, 0x21, 0x00


	//----- nvinfo : EIATTR_SPARSE_MMA_MASK
	.align		4
.L_495:
        /*0098*/ 	.byte	0x03, 0x50
        /*009a*/ 	.short	0x0000


	//----- nvinfo : EIATTR_MAXREG_COUNT
	.align		4
        /*009c*/ 	.byte	0x03, 0x1b
        /*009e*/ 	.short	0x00ff


	//----- nvinfo : EIATTR_NUM_BARRIERS
	.align		4
        /*00a0*/ 	.byte	0x02, 0x4c
        /*00a2*/ 	.byte	0x01
	.zero		1


	//----- nvinfo : EIATTR_MERCURY_ISA_VERSION
	.align		4
        /*00a4*/ 	.byte	0x03, 0x5f
        /*00a6*/ 	.short	0x0101


	//----- nvinfo : EIATTR_COOP_GROUP_MASK_REGIDS
	.align		4
        /*00a8*/ 	.byte	0x04, 0x29
        /*00aa*/ 	.short	(.L_497 - .L_496)


	//   ....[0]....
.L_496:
        /*00ac*/ 	.word	0xffffffff


	//   ....[1]....
        /*00b0*/ 	.word	0xffffffff


	//   ....[2]....
        /*00b4*/ 	.word	0xffffffff


	//   ....[3]....
        /*00b8*/ 	.word	0xffffffff


	//   ....[4]....
        /*00bc*/ 	.word	0xffffffff


	//   ....[5]....
        /*00c0*/ 	.word	0xffffffff


	//   ....[6]....
        /*00c4*/ 	.word	0xffffffff


	//   ....[7]....
        /*00c8*/ 	.word	0xffffffff


	//   ....[8]....
        /*00cc*/ 	.word	0xffffffff


	//   ....[9]....
        /*00d0*/ 	.word	0xffffffff


	//   ....[10]....
        /*00d4*/ 	.word	0xffffffff


	//   ....[11]....
        /*00d8*/ 	.word	0xffffffff


	//   ....[12]....
        /*00dc*/ 	.word	0xffffffff


	//   ....[13]....
        /*00e0*/ 	.word	0xffffffff


	//   ....[14]....
        /*00e4*/ 	.word	0xffffffff


	//   ....[15]....
        /*00e8*/ 	.word	0xffffffff


	//   ....[16]....
        /*00ec*/ 	.word	0xffffffff


	//   ....[17]....
        /*00f0*/ 	.word	0xffffffff


	//   ....[18]....
        /*00f4*/ 	.word	0xffffffff


	//   ....[19]....
        /*00f8*/ 	.word	0xffffffff


	//----- nvinfo : EIATTR_COOP_GROUP_INSTR_OFFSETS
	.align		4
.L_497:
        /*00fc*/ 	.byte	0x04, 0x28
        /*00fe*/ 	.short	(.L_499 - .L_498)


	//   ....[0]....
.L_498:
        /*0100*/ 	.word	0x000004d0


	//   ....[1]....
        /*0104*/ 	.word	0x00000550


	//   ....[2]....
        /*0108*/ 	.word	0x00000590


	//   ....[3]....
        /*010c*/ 	.word	0x000005b0


	//   ....[4]....
        /*0110*/ 	.word	0x000005d0


	//   ....[5]....
        /*0114*/ 	.word	0x00000620


	//   ....[6]....
        /*0118*/ 	.word	0x00000640


	//   ....[7]....
        /*011c*/ 	.word	0x00000660


	//   ....[8]....
        /*0120*/ 	.word	0x00000690


	//   ....[9]....
        /*0124*/ 	.word	0x000006d0


	//   ....[10]....
        /*0128*/ 	.word	0x00000910


	//   ....[11]....
        /*012c*/ 	.word	0x00000970


	//   ....[12]....
        /*0130*/ 	.word	0x000009c0


	//   ....[13]....
        /*0134*/ 	.word	0x000009f0


	//   ....[14]....
        /*0138*/ 	.word	0x00000a10


	//   ....[15]....
        /*013c*/ 	.word	0x00000a60


	//   ....[16]....
        /*0140*/ 	.word	0x00000a80


	//   ....[17]....
        /*0144*/ 	.word	0x00000aa0


	//   ....[18]....
        /*0148*/ 	.word	0x00000ac0


	//   ....[19]....
        /*014c*/ 	.word	0x00000af0


	//----- nvinfo : EIATTR_VRC_CTA_INIT_COUNT
	.align		4
.L_499:
        /*0150*/ 	.byte	0x02, 0x4a
	.zero		1
	.zero		1


	//----- nvinfo : EIATTR_EXIT_INSTR_OFFSETS
	.align		4
        /*0154*/ 	.byte	0x04, 0x1c
        /*0156*/ 	.short	(.L_501 - .L_500)


	//   ....[0]....
.L_500:
        /*0158*/ 	.word	0x00000b90


	//   ....[1]....
        /*015c*/ 	.word	0x00000dd0


	//   ....[2]....
        /*0160*/ 	.word	0x00000e00


	//   ....[3]....
        /*0164*/ 	.word	0x00000f90


	//   ....[4]....
        /*0168*/ 	.word	0x00001120


	//   ....[5]....
        /*016c*/ 	.word	0x000012e0


	//   ....[6]....
        /*0170*/ 	.word	0x00001300


	//   ....[7]....
        /*0174*/ 	.word	0x00001500


	//   ....[8]....
        /*0178*/ 	.word	0x00001530


	//   ....[9]....
        /*017c*/ 	.word	0x000016a0


	//   ....[10]....
        /*0180*/ 	.word	0x00001810


	//   ....[11]....
        /*0184*/ 	.word	0x000019b0


	//   ....[12]....
        /*0188*/ 	.word	0x00001a10


	//   ....[13]....
        /*018c*/ 	.word	0x00001c70


	//   ....[14]....
        /*0190*/ 	.word	0x00001ca0


	//   ....[15]....
        /*0194*/ 	.word	0x00001e50


	//   ....[16]....
        /*0198*/ 	.word	0x00002000


	//   ....[17]....
        /*019c*/ 	.word	0x000021e0


	//   ....[18]....
        /*01a0*/ 	.word	0x00002200


	//   ....[19]....
        /*01a4*/ 	.word	0x00002420


	//   ....[20]....
        /*01a8*/ 	.word	0x00002450


	//   ....[21]....
        /*01ac*/ 	.word	0x000025e0


	//   ....[22]....
        /*01b0*/ 	.word	0x00002770


	//   ....[23]....
        /*01b4*/ 	.word	0x00002930


	//----- nvinfo : EIATTR_CRS_STACK_SIZE
	.align		4
.L_501:
        /*01b8*/ 	.byte	0x04, 0x1e
        /*01ba*/ 	.short	(.L_503 - .L_502)
.L_502:
        /*01bc*/ 	.word	0x00000000


	//----- nvinfo : EIATTR_CBANK_PARAM_SIZE
	.align		4
.L_503:
        /*01c0*/ 	.byte	0x03, 0x19
        /*01c2*/ 	.short	0x0031


	//----- nvinfo : EIATTR_PARAM_CBANK
	.align		4
        /*01c4*/ 	.byte	0x04, 0x0a
        /*01c6*/ 	.short	(.L_505 - .L_504)
	.align		4
.L_504:
        /*01c8*/ 	.word	index@(.nv.constant0._Z17layer_norm_kernelILi5EEvPK6__halfS2_S2_PS0_ffiib)
        /*01cc*/ 	.short	0x0380
        /*01ce*/ 	.short	0x0031


	//----- nvinfo : EIATTR_SW_WAR
	.align		4
.L_505:
        /*01d0*/ 	.byte	0x04, 0x36
        /*01d2*/ 	.short	(.L_507 - .L_506)
.L_506:
        /*01d4*/ 	.word	0x00000008
.L_507:


//--------------------- .nv.info._Z17layer_norm_kernelILi4EEvPK6__halfS2_S2_PS0_ffiib --------------------------
	.section	.nv.info._Z17layer_norm_kernelILi4EEvPK6__halfS2_S2_PS0_ffiib,"",@"SHT_CUDA_INFO"
	.sectionflags	@""
	.align	4


	//----- nvinfo : EIATTR_CUDA_API_VERSION
	.align		4
        /*0000*/ 	.byte	0x04, 0x37
        /*0002*/ 	.short	(.L_509 - .L_508)
.L_508:
        /*0004*/ 	.word	0x00000082


	//----- nvinfo : EIATTR_KPARAM_INFO
	.align		4
.L_509:
        /*0008*/ 	.byte	0x04, 0x17
        /*000a*/ 	.short	(.L_511 - .L_510)
.L_510:
        /*000c*/ 	.word	0x00000000
        /*0010*/ 	.short	0x0008
        /*0012*/ 	.short	0x0030
        /*0014*/ 	.byte	0x00, 0xf0, 0x05, 0x00


	//----- nvinfo : EIATTR_KPARAM_INFO
	.align		4
.L_511:
        /*0018*/ 	.byte	0x04, 0x17
        /*001a*/ 	.short	(.L_513 - .L_512)
.L_512:
        /*001c*/ 	.word	0x00000000
        /*0020*/ 	.short	0x0007
        /*0022*/ 	.short	0x002c
        /*0024*/ 	.byte	0x00, 0xf0, 0x11, 0x00


	//----- nvinfo : EIATTR_KPARAM_INFO
	.align		4
.L_513:
        /*0028*/ 	.byte	0x04, 0x17
        /*002a*/ 	.short	(.L_515 - .L_514)
.L_514:
        /*002c*/ 	.word	0x00000000
        /*0030*/ 	.short	0x0006
        /*0032*/ 	.short	0x0028
        /*0034*/ 	.byte	0x00, 0xf0, 0x11, 0x00


	//----- nvinfo : EIATTR_KPARAM_INFO
	.align		4
.L_515:
        /*0038*/ 	.byte	0x04, 0x17
        /*003a*/ 	.short	(.L_517 - .L_516)
.L_516:
        /*003c*/ 	.word	0x00000000
        /*0040*/ 	.short	0x0005
        /*0042*/ 	.short	0x0024
        /*0044*/ 	.byte	0x00, 0xf0, 0x11, 0x00


	//----- nvinfo : EIATTR_KPARAM_INFO
	.align		4
.L_517:
        /*0048*/ 	.byte	0x04, 0x17
        /*004a*/ 	.short	(.L_519 - .L_518)
.L_518:
        /*004c*/ 	.word	0x00000000
        /*0050*/ 	.short	0x0004
        /*0052*/ 	.short	0x0020
        /*0054*/ 	.byte	0x00, 0xf0, 0x11, 0x00


	//----- nvinfo : EIATTR_KPARAM_INFO
	.align		4
.L_519:
        /*0058*/ 	.byte	0x04, 0x17
        /*005a*/ 	.short	(.L_521 - .L_520)
.L_520:
        /*005c*/ 	.word	0x00000000
        /*0060*/ 	.short	0x0003
        /*0062*/ 	.short	0x0018
        /*0064*/ 	.byte	0x00, 0xf5, 0x21, 0x00


	//----- nvinfo : EIATTR_KPARAM_INFO
	.align		4
.L_521:
        /*0068*/ 	.byte	0x04, 0x17
        /*006a*/ 	.short	(.L_523 - .L_522)
.L_522:
        /*006c*/ 	.word	0x00000000
        /*0070*/ 	.short	0x0002
        /*0072*/ 	.short	0x0010
        /*0074*/ 	.byte	0x00, 0xf5, 0x21, 0x00


	//----- nvinfo : EIATTR_KPARAM_INFO
	.align		4
.L_523:
        /*0078*/ 	.byte	0x04, 0x17
        /*007a*/ 	.short	(.L_525 - .L_524)
.L_524:
        /*007c*/ 	.word	0x00000000
        /*0080*/ 	.short	0x0001
        /*0082*/ 	.short	0x0008
        /*0084*/ 	.byte	0x00, 0xf5, 0x21, 0x00


	//----- nvinfo : EIATTR_KPARAM_INFO
	.align		4
.L_525:
        /*0088*/ 	.byte	0x04, 0x17
        /*008a*/ 	.short	(.L_527 - .L_526)
.L_526:
        /*008c*/ 	.word	0x00000000
        /*0090*/ 	.short	0x0000
        /*0092*/ 	.short	0x0000
        /*0094*/ 	.byte	0x00, 0xf5, 0x21, 0x00


	//----- nvinfo : EIATTR_SPARSE_MMA_MASK
	.align		4
.L_527:
        /*0098*/ 	.byte	0x03, 0x50
        /*009a*/ 	.short	0x0000


	//----- nvinfo : EIATTR_MAXREG_COUNT
	.align		4
        /*009c*/ 	.byte	0x03, 0x1b
        /*009e*/ 	.short	0x00ff


	//----- nvinfo : EIATTR_NUM_BARRIERS
	.align		4
        /*00a0*/ 	.byte	0x02, 0x4c
        /*00a2*/ 	.byte	0x01
	.zero		1


	//----- nvinfo : EIATTR_MERCURY_ISA_VERSION
	.align		4
        /*00a4*/ 	.byte	0x03, 0x5f
        /*00a6*/ 	.short	0x0101


	//----- nvinfo : EIATTR_COOP_GROUP_MASK_REGIDS
	.align		4
        /*00a8*/ 	.byte	0x04, 0x29
        /*00aa*/ 	.short	(.L_529 - .L_528)


	//   ....[0]....
.L_528:
        /*00ac*/ 	.word	0xffffffff


	//   ....[1]....
        /*00b0*/ 	.word	0xffffffff


	//   ....[2]....
        /*00b4*/ 	.word	0xffffffff


	//   ....[3]....
        /*00b8*/ 	.word	0xffffffff


	//   ....[4]....
        /*00bc*/ 	.word	0xffffffff


	//   ....[5]....
        /*00c0*/ 	.word	0xffffffff


	//   ....[6]....
        /*00c4*/ 	.word	0xffffffff


	//   ....[7]....
        /*00c8*/ 	.word	0xffffffff


	//   ....[8]....
        /*00cc*/ 	.word	0xffffffff


	//   ....[9]....
        /*00d0*/ 	.word	0xffffffff


	//   ....[10]....
        /*00d4*/ 	.word	0xffffffff


	//   ....[11]....
        /*00d8*/ 	.word	0xffffffff


	//   ....[12]....
        /*00dc*/ 	.word	0xffffffff


	//   ....[13]....
        /*00e0*/ 	.word	0xffffffff


	//   ....[14]....
        /*00e4*/ 	.word	0xffffffff


	//   ....[15]....
        /*00e8*/ 	.word	0xffffffff


	//   ....[16]....
        /*00ec*/ 	.word	0xffffffff


	//   ....[17]....
        /*00f0*/ 	.word	0xffffffff


	//   ....[18]....
        /*00f4*/ 	.word	0xffffffff


	//   ....[19]....
        /*00f8*/ 	.word	0xffffffff


	//----- nvinfo : EIATTR_COOP_GROUP_INSTR_OFFSETS
	.align		4
.L_529:
        /*00fc*/ 	.byte	0x04, 0x28
        /*00fe*/ 	.short	(.L_531 - .L_530)


	//   ....[0]....
.L_530:
        /*0100*/ 	.word	0x00000400


	//   ....[1]....
        /*0104*/ 	.word	0x00000480


	//   ....[2]....
        /*0108*/ 	.word	0x000004c0


	//   ....[3]....
        /*010c*/ 	.word	0x000004e0


	//   ....[4]....
        /*0110*/ 	.word	0x00000500


	//   ....[5]....
        /*0114*/ 	.word	0x00000580


	//   ....[6]....
        /*0118*/ 	.word	0x000005a0


	//   ....[7]....
        /*011c*/ 	.word	0x000005c0


	//   ....[8]....
        /*0120*/ 	.word	0x000005e0


	//   ....[9]....
        /*0124*/ 	.word	0x00000600


	//   ....[10]....
        /*0128*/ 	.word	0x000007c0


	//   ....[11]....
        /*012c*/ 	.word	0x00000810


	//   ....[12]....
        /*0130*/ 	.word	0x00000830


	//   ....[13]....
        /*0134*/ 	.word	0x00000850


	//   ....[14]....
        /*0138*/ 	.word	0x00000870


	//   ....[15]....
        /*013c*/ 	.word	0x000008c0


	//   ....[16]....
        /*0140*/ 	.word	0x000008e0


	//   ....[17]....
        /*0144*/ 	.word	0x00000900


	//   ....[18]....
        /*0148*/ 	.word	0x00000920


	//   ....[19]....
        /*014c*/ 	.word	0x00000950


	//----- nvinfo : EIATTR_VRC_CTA_INIT_COUNT
	.align		4
.L_531:
        /*0150*/ 	.byte	0x02, 0x4a
	.zero		1
	.zero		1


	//----- nvinfo : EIATTR_EXIT_INSTR_OFFSETS
	.align		4
        /*0154*/ 	.byte	0x04, 0x1c
        /*0156*/ 	.short	(.L_533 - .L_532)


	//   ....[0]....
.L_532:
        /*0158*/ 	.word	0x000009e0


	//   ....[1]....
        /*015c*/ 	.word	0x00000ad0


	//   ....[2]....
        /*0160*/ 	.word	0x00000b90


	//   ....[3]....
        /*0164*/ 	.word	0x00000c50


	//   ....[4]....
        /*0168*/ 	.word	0x00000cf0


	//   ....[5]....
        /*016c*/ 	.word	0x00000d00


	//   ....[6]....
        /*0170*/ 	.word	0x00000e30


	//   ....[7]....
        /*0174*/ 	.word	0x00000f10


	//   ....[8]....
        /*0178*/ 	.word	0x00000ff0


	//   ....[9]....
        /*017c*/ 	.word	0x000010b0


	//   ....[10]....
        /*0180*/ 	.word	0x00001100


	//   ....[11]....
        /*0184*/ 	.word	0x00001210


	//   ....[12]....
        /*0188*/ 	.word	0x000012f0


	//   ....[13]....
        /*018c*/ 	.word	0x000013d0


	//   ....[14]....
        /*0190*/ 	.word	0x00001490


	//   ....[15]....
        /*0194*/ 	.word	0x000014a0


	//   ....[16]....
        /*0198*/ 	.word	0x000015f0


	//   ....[17]....
        /*019c*/ 	.word	0x000016f0


	//   ....[18]....
        /*01a0*/ 	.word	0x000017f0


	//   ....[19]....
        /*01a4*/ 	.word	0x000018d0


	//----- nvinfo : EIATTR_CRS_STACK_SIZE
	.align		4
.L_533:
        /*01a8*/ 	.byte	0x04, 0x1e
        /*01aa*/ 	.short	(.L_535 - .L_534)
.L_534:
        /*01ac*/ 	.word	0x00000000


	//----- nvinfo : EIATTR_CBANK_PARAM_SIZE
	.align		4
.L_535:
        /*01b0*/ 	.byte	0x03, 0x19
        /*01b2*/ 	.short	0x0031


	//----- nvinfo : EIATTR_PARAM_CBANK
	.align		4
        /*01b4*/ 	.byte	0x04, 0x0a
        /*01b6*/ 	.short	(.L_537 - .L_536)
	.align		4
.L_536:
        /*01b8*/ 	.word	index@(.nv.constant0._Z17layer_norm_kernelILi4EEvPK6__halfS2_S2_PS0_ffiib)
        /*01bc*/ 	.short	0x0380
        /*01be*/ 	.short	0x0031


	//----- nvinfo : EIATTR_SW_WAR
	.align		4
.L_537:
        /*01c0*/ 	.byte	0x04, 0x36
        /*01c2*/ 	.short	(.L_539 - .L_538)
.L_538:
        /*01c4*/ 	.word	0x00000008
.L_539:


//--------------------- .nv.info._Z17layer_norm_kernelILi3EEvPK6__halfS2_S2_PS0_ffiib --------------------------
	.section	.nv.info._Z17layer_norm_kernelILi3EEvPK6__halfS2_S2_PS0_ffiib,"",@"SHT_CUDA_INFO"
	.sectionflags	@""
	.align	4


	//----- nvinfo : EIATTR_CUDA_API_VERSION
	.align		4
        /*0000*/ 	.byte	0x04, 0x37
        /*0002*/ 	.short	(.L_541 - .L_540)
.L_540:
        /*0004*/ 	.word	0x00000082


	//----- nvinfo : EIATTR_KPARAM_INFO
	.align		4
.L_541:
        /*0008*/ 	.byte	0x04, 0x17
        /*000a*/ 	.short	(.L_543 - .L_542)
.L_542:
        /*000c*/ 	.word	0x00000000
        /*0010*/ 	.short	0x0008
        /*0012*/ 	.short	0x0030
        /*0014*/ 	.byte	0x00, 0xf0, 0x05, 0x00


	//----- nvinfo : EIATTR_KPARAM_INFO
	.align		4
.L_543:
        /*0018*/ 	.byte	0x04, 0x17
        /*001a*/ 	.short	(.L_545 - .L_544)
.L_544:
        /*001c*/ 	.word	0x00000000
        /*0020*/ 	.short	0x0007
        /*0022*/ 	.short	0x002c
        /*0024*/ 	.byte	0x00, 0xf0, 0x11, 0x00


	//----- nvinfo : EIATTR_KPARAM_INFO
	.align		4
.L_545:
        /*0028*/ 	.byte	0x04, 0x17
        /*002a*/ 	.short	(.L_547 - .L_546)
.L_546:
        /*002c*/ 	.word	0x00000000
        /*0030*/ 	.short	0x0006
        /*0032*/ 	.short	0x0028
        /*0034*/ 	.byte	0x00, 0xf0, 0x11, 0x00


	//----- nvinfo : EIATTR_KPARAM_INFO
	.align		4
.L_547:
        /*0038*/ 	.byte	0x04, 0x17
        /*003a*/ 	.short	(.L_549 - .L_548)
.L_548:
        /*003c*/ 	.word	0x00000000
        /*0040*/ 	.short	0x0005
        /*0042*/ 	.short	0x0024
        /*0044*/ 	.byte	0x00, 0xf0, 0x11, 0x00


	//----- nvinfo : EIATTR_KPARAM_INFO
	.align		4
.L_549:
        /*0048*/ 	.byte	0x04, 0x17
        /*004a*/ 	.short	(.L_551 - .L_550)
.L_550:
        /*004c*/ 	.word	0x00000000
        /*0050*/ 	.short	0x0004
        /*0052*/ 	.short	0x0020
        /*0054*/ 	.byte	0x00, 0xf0, 0x11, 0x00


	//----- nvinfo : EIATTR_KPARAM_INFO
	.align		4
.L_551:
        /*0058*/ 	.byte	0x04, 0x17
        /*005a*/ 	.short	(.L_553 - .L_552)
.L_552:
        /*005c*/ 	.word	0x00000000
        /*0060*/ 	.short	0x0003
        /*0062*/ 	.short	0x0018
        /*0064*/ 	.byte	0x00, 0xf5, 0x21, 0x00


	//----- nvinfo : EIATTR_KPARAM_INFO
	.align		4
.L_553:
        /*0068*/ 	.byte	0x04, 0x17
        /*006a*/ 	.short	(.L_555 - .L_554)
.L_554:
        /*006c*/ 	.word	0x00000000
        /*0070*/ 	.short	0x0002
        /*0072*/ 	.short	0x0010
        /*0074*/ 	.byte	0x00, 0xf5, 0x21, 0x00


	//----- nvinfo : EIATTR_KPARAM_INFO
	.align		4
.L_555:
        /*0078*/ 	.byte	0x04, 0x17
        /*007a*/ 	.short	(.L_557 - .L_556)
.L_556:
        /*007c*/ 	.word	0x00000000
        /*0080*/ 	.short	0x0001
        /*0082*/ 	.short	0x0008
        /*0084*/ 	.byte	0x00, 0xf5, 0x21, 0x00


	//----- nvinfo : EIATTR_KPARAM_INFO
	.align		4
.L_557:
        /*0088*/ 	.byte	0x04, 0x17
        /*008a*/ 	.short	(.L_559 - .L_558)
.L_558:
        /*008c*/ 	.word	0x00000000
        /*0090*/ 	.short	0x0000
        /*0092*/ 	.short	0x0000
        /*0094*/ 	.byte	0x00, 0xf5, 0x21, 0x00


	//----- nvinfo : EIATTR_SPARSE_MMA_MASK
	.align		4
.L_559:
        /*0098*/ 	.byte	0x03, 0x50
        /*009a*/ 	.short	0x0000


	//----- nvinfo : EIATTR_MAXREG_COUNT
	.align		4
        /*009c*/ 	.byte	0x03, 0x1b
        /*009e*/ 	.short	0x00ff


	//----- nvinfo : EIATTR_NUM_BARRIERS
	.align		4
        /*00a0*/ 	.byte	0x02, 0x4c
        /*00a2*/ 	.byte	0x01
	.zero		1


	//----- nvinfo : EIATTR_MERCURY_ISA_VERSION
	.align		4
        /*00a4*/ 	.byte	0x03, 0x5f
        /*00a6*/ 	.short	0x0101


	//----- nvinfo : EIATTR_COOP_GROUP_MASK_REGIDS
	.align		4
        /*00a8*/ 	.byte	0x04, 0x29
        /*00aa*/ 	.short	(.L_561 - .L_560)


	//   ....[0]....
.L_560:
        /*00ac*/ 	.word	0xffffffff


	//   ....[1]....
        /*00b0*/ 	.word	0xffffffff


	//   ....[2]....
        /*00b4*/ 	.word	0xffffffff


	//   ....[3]....
        /*00b8*/ 	.word	0xffffffff


	//   ....[4]....
        /*00bc*/ 	.word	0xffffffff


	//   ....[5]....
        /*00c0*/ 	.word	0xffffffff


	//   ....[6]....
        /*00c4*/ 	.word	0xffffffff


	//   ....[7]....
        /*00c8*/ 	.word	0xffffffff


	//   ....[8]....
        /*00cc*/ 	.word	0xffffffff


	//   ....[9]....
        /*00d0*/ 	.word	0xffffffff


	//   ....[10]....
        /*00d4*/ 	.word	0xffffffff


	//   ....[11]....
        /*00d8*/ 	.word	0xffffffff


	//   ....[12]....
        /*00dc*/ 	.word	0xffffffff


	//   ....[13]....
        /*00e0*/ 	.word	0xffffffff


	//   ....[14]....
        /*00e4*/ 	.word	0xffffffff


	//   ....[15]....
        /*00e8*/ 	.word	0xffffffff


	//   ....[16]....
        /*00ec*/ 	.word	0xffffffff


	//   ....[17]....
        /*00f0*/ 	.word	0xffffffff


	//   ....[18]....
        /*00f4*/ 	.word	0xffffffff


	//   ....[19]....
        /*00f8*/ 	.word	0xffffffff


	//----- nvinfo : EIATTR_COOP_GROUP_INSTR_OFFSETS
	.align		4
.L_561:
        /*00fc*/ 	.byte	0x04, 0x28
        /*00fe*/ 	.short	(.L_563 - .L_562)


	//   ....[0]....
.L_562:
        /*0100*/ 	.word	0x00000300


	//   ....[1]....
        /*0104*/ 	.word	0x00000360


	//   ....[2]....
        /*0108*/ 	.word	0x00000390


	//   ....[3]....
        /*010c*/ 	.word	0x000003d0


	//   ....[4]....
        /*0110*/ 	.word	0x00000410


	//   ....[5]....
        /*0114*/ 	.word	0x00000490


	//   ....[6]....
        /*0118*/ 	.word	0x000004c0


	//   ....[7]....
        /*011c*/ 	.word	0x000004e0


	//   ....[8]....
        /*0120*/ 	.word	0x00000500


	//   ....[9]....
        /*0124*/ 	.word	0x00000520


	//   ....[10]....
        /*0128*/ 	.word	0x00000680


	//   ....[11]....
        /*012c*/ 	.word	0x000006d0


	//   ....[12]....
        /*0130*/ 	.word	0x000006f0


	//   ....[13]....
        /*0134*/ 	.word	0x00000710


	//   ....[14]....
        /*0138*/ 	.word	0x00000730


	//   ....[15]....
        /*013c*/ 	.word	0x00000790


	//   ....[16]....
        /*0140*/ 	.word	0x000007b0


	//   ....[17]....
        /*0144*/ 	.word	0x000007d0


	//   ....[18]....
        /*0148*/ 	.word	0x000007f0


	//   ....[19]....
        /*014c*/ 	.word	0x00000820


	//----- nvinfo : EIATTR_VRC_CTA_INIT_COUNT
	.align		4
.L_563:
        /*0150*/ 	.byte	0x02, 0x4a
	.zero		1
	.zero		1


	//----- nvinfo : EIATTR_EXIT_INSTR_OFFSETS
	.align		4
        /*0154*/ 	.byte	0x04, 0x1c
        /*0156*/ 	.short	(.L_565 - .L_564)


	//   ....[0]....
.L_564:
        /*0158*/ 	.word	0x000008c0


	//   ....[1]....
        /*015c*/ 	.word	0x000009b0


	//   ....[2]....
        /*0160*/ 	.word	0x00000a70


	//   ....[3]....
        /*0164*/ 	.word	0x00000b10


	//   ....[4]....
        /*0168*/ 	.word	0x00000b20


	//   ....[5]....
        /*016c*/ 	.word	0x00000c50


	//   ....[6]....
        /*0170*/ 	.word	0x00000d30


	//   ....[7]....
        /*0174*/ 	.word	0x00000df0


	//   ....[8]....
        /*0178*/ 	.word	0x00000e40


	//   ....[9]....
        /*017c*/ 	.word	0x00000f50


	//   ....[10]....
        /*0180*/ 	.word	0x00001030


	//   ....[11]....
        /*0184*/ 	.word	0x000010f0


	//   ....[12]....
        /*0188*/ 	.word	0x00001100


	//   ....[13]....
        /*018c*/ 	.word	0x00001250


	//   ....[14]....
        /*0190*/ 	.word	0x00001350


	//   ....[15]....
        /*0194*/ 	.word	0x00001430


	//----- nvinfo : EIATTR_CRS_STACK_SIZE
	.align		4
.L_565:
        /*0198*/ 	.byte	0x04, 0x1e
        /*019a*/ 	.short	(.L_567 - .L_566)
.L_566:
        /*019c*/ 	.word	0x00000000


	//----- nvinfo : EIATTR_CBANK_PARAM_SIZE
	.align		4
.L_567:
        /*01a0*/ 	.byte	0x03, 0x19
        /*01a2*/ 	.short	0x0031


	//----- nvinfo : EIATTR_PARAM_CBANK
	.align		4
        /*01a4*/ 	.byte	0x04, 0x0a
        /*01a6*/ 	.short	(.L_569 - .L_568)
	.align		4
.L_568:
        /*01a8*/ 	.word	index@(.nv.constant0._Z17layer_norm_kernelILi3EEvPK6__halfS2_S2_PS0_ffiib)
        /*01ac*/ 	.short	0x0380
        /*01ae*/ 	.short	0x0031


	//----- nvinfo : EIATTR_SW_WAR
	.align		4
.L_569:
        /*01b0*/ 	.byte	0x04, 0x36
        /*01b2*/ 	.short	(.L_571 - .L_570)
.L_570:
        /*01b4*/ 	.word	0x00000008
.L_571:


//--------------------- .nv.info._Z17layer_norm_kernelILi2EEvPK6__halfS2_S2_PS0_ffiib --------------------------
	.section	.nv.info._Z17layer_norm_kernelILi2EEvPK6__halfS2_S2_PS0_ffiib,"",@"SHT_CUDA_INFO"
	.sectionflags	@""
	.align	4


	//----- nvinfo : EIATTR_CUDA_API_VERSION
	.align		4
        /*0000*/ 	.byte	0x04, 0x37
        /*0002*/ 	.short	(.L_573 - .L_572)
.L_572:
        /*0004*/ 	.word	0x00000082


	//----- nvinfo : EIATTR_KPARAM_INFO
	.align		4
.L_573:
        /*0008*/ 	.byte	0x04, 0x17
        /*000a*/ 	.short	(.L_575 - .L_574)
.L_574:
        /*000c*/ 	.word	0x00000000
        /*0010*/ 	.short	0x0008
        /*0012*/ 	.short	0x0030
        /*0014*/ 	.byte	0x00, 0xf0, 0x05, 0x00


	//----- nvinfo : EIATTR_KPARAM_INFO
	.align		4
.L_575:
        /*0018*/ 	.byte	0x04, 0x17
        /*001a*/ 	.short	(.L_577 - .L_576)
.L_576:
        /*001c*/ 	.word	0x00000000
        /*0020*/ 	.short	0x0007
        /*0022*/ 	.short	0x002c
        /*0024*/ 	.byte	0x00, 0xf0, 0x11, 0x00


	//----- nvinfo : EIATTR_KPARAM_INFO
	.align		4
.L_577:
        /*0028*/ 	.byte	0x04, 0x17
        /*002a*/ 	.short	(.L_579 - .L_578)
.L_578:
        /*002c*/ 	.word	0x00000000
        /*0030*/ 	.short	0x0006
        /*0032*/ 	.short	0x0028
        /*0034*/ 	.byte	0x00, 0xf0, 0x11, 0x00


	//----- nvinfo : EIATTR_KPARAM_INFO
	.align		4
.L_579:
        /*0038*/ 	.byte	0x04, 0x17
        /*003a*/ 	.short	(.L_581 - .L_580)
.L_580:
        /*003c*/ 	.word	0x00000000
        /*0040*/ 	.short	0x0005
        /*0042*/ 	.short	0x0024
        /*0044*/ 	.byte	0x00, 0xf0, 0x11, 0x00


	//----- nvinfo : EIATTR_KPARAM_INFO
	.align		4
.L_581:
        /*0048*/ 	.byte	0x04, 0x17
        /*004a*/ 	.short	(.L_583 - .L_582)
.L_582:
        /*004c*/ 	.word	0x00000000
        /*0050*/ 	.short	0x0004
        /*0052*/ 	.short	0x0020
        /*0054*/ 	.byte	0x00, 0xf0, 0x11, 0x00


	//----- nvinfo : EIATTR_KPARAM_INFO
	.align		4
.L_583:
        /*0058*/ 	.byte	0x04, 0x17
        /*005a*/ 	.short	(.L_585 - .L_584)
.L_584:
        /*005c*/ 	.word	0x00000000
        /*0060*/ 	.short	0x0003
        /*0062*/ 	.short	0x0018
        /*0064*/ 	.byte	0x00, 0xf5, 0x21, 0x00


	//----- nvinfo : EIATTR_KPARAM_INFO
	.align		4
.L_585:
        /*0068*/ 	.byte	0x04, 0x17
        /*006a*/ 	.short	(.L_587 - .L_586)
.L_586:
        /*006c*/ 	.word	0x00000000
        /*0070*/ 	.short	0x0002
        /*0072*/ 	.short	0x0010
        /*0074*/ 	.byte	0x00, 0xf5, 0x21, 0x00


	//----- nvinfo : EIATTR_KPARAM_INFO
	.align		4
.L_587:
        /*0078*/ 	.byte	0x04, 0x17
        /*007a*/ 	.short	(.L_589 - .L_588)
.L_588:
        /*007c*/ 	.word	0x00000000
        /*0080*/ 	.short	0x0001
        /*0082*/ 	.short	0x0008
        /*0084*/ 	.byte	0x00, 0xf5, 0x21, 0x00


	//----- nvinfo : EIATTR_KPARAM_INFO
	.align		4
.L_589:
        /*0088*/ 	.byte	0x04, 0x17
        /*008a*/ 	.short	(.L_591 - .L_590)
.L_590:
        /*008c*/ 	.word	0x00000000
        /*0090*/ 	.short	0x0000
        /*0092*/ 	.short	0x0000
        /*0094*/ 	.byte	0x00, 0xf5, 0x21, 0x00


	//----- nvinfo : EIATTR_SPARSE_MMA_MASK
	.align		4
.L_591:
        /*0098*/ 	.byte	0x03, 0x50
        /*009a*/ 	.short	0x0000


	//----- nvinfo : EIATTR_MAXREG_COUNT
	.align		4
        /*009c*/ 	.byte	0x03, 0x1b
        /*009e*/ 	.short	0x00ff


	//----- nvinfo : EIATTR_NUM_BARRIERS
	.align		4
        /*00a0*/ 	.byte	0x02, 0x4c
        /*00a2*/ 	.byte	0x01
	.zero		1


	//----- nvinfo : EIATTR_MERCURY_ISA_VERSION
	.align		4
        /*00a4*/ 	.byte	0x03, 0x5f
        /*00a6*/ 	.short	0x0101


	//----- nvinfo : EIATTR_COOP_GROUP_MASK_REGIDS
	.align		4
        /*00a8*/ 	.byte	0x04, 0x29
        /*00aa*/ 	.short	(.L_593 - .L_592)


	//   ....[0]....
.L_592:
        /*00ac*/ 	.word	0xffffffff


	//   ....[1]....
        /*00b0*/ 	.word	0xffffffff


	//   ....[2]....
        /*00b4*/ 	.word	0xffffffff


	//   ....[3]....
        /*00b8*/ 	.word	0xffffffff


	//   ....[4]....
        /*00bc*/ 	.word	0xffffffff


	//   ....[5]....
        /*00c0*/ 	.word	0xffffffff


	//   ....[6]....
        /*00c4*/ 	.word	0xffffffff


	//   ....[7]....
        /*00c8*/ 	.word	0xffffffff


	//   ....[8]....
        /*00cc*/ 	.word	0xffffffff


	//   ....[9]....
        /*00d0*/ 	.word	0xffffffff


	//   ....[10]....
        /*00d4*/ 	.word	0xffffffff


	//   ....[11]....
        /*00d8*/ 	.word	0xffffffff


	//   ....[12]....
        /*00dc*/ 	.word	0xffffffff


	//   ....[13]....
        /*00e0*/ 	.word	0xffffffff


	//   ....[14]....
        /*00e4*/ 	.word	0xffffffff


	//   ....[15]....
        /*00e8*/ 	.word	0xffffffff


	//   ....[16]....
        /*00ec*/ 	.word	0xffffffff


	//   ....[17]....
        /*00f0*/ 	.word	0xffffffff


	//   ....[18]....
        /*00f4*/ 	.word	0xffffffff


	//   ....[19]....
        /*00f8*/ 	.word	0xffffffff


	//----- nvinfo : EIATTR_COOP_GROUP_INSTR_OFFSETS
	.align		4
.L_593:
        /*00fc*/ 	.byte	0x04, 0x28
        /*00fe*/ 	.short	(.L_595 - .L_594)


	//   ....[0]....
.L_594:
        /*0100*/ 	.word	0x00000240


	//   ....[1]....
        /*0104*/ 	.word	0x000002d0


	//   ....[2]....
        /*0108*/ 	.word	0x00000300


	//   ....[3]....
        /*010c*/ 	.word	0x00000320


	//   ....[4]....
        /*0110*/ 	.word	0x00000350


	//   ....[5]....
        /*0114*/ 	.word	0x000003c0


	//   ....[6]....
        /*0118*/ 	.word	0x000003f0


	//   ....[7]....
        /*011c*/ 	.word	0x00000410


	//   ....[8]....
        /*0120*/ 	.word	0x00000430


	//   ....[9]....
        /*0124*/ 	.word	0x00000450


	//   ....[10]....
        /*0128*/ 	.word	0x00000550


	//   ....[11]....
        /*012c*/ 	.word	0x000005b0


	//   ....[12]....
        /*0130*/ 	.word	0x000005d0


	//   ....[13]....
        /*0134*/ 	.word	0x000005f0


	//   ....[14]....
        /*0138*/ 	.word	0x00000610


	//   ....[15]....
        /*013c*/ 	.word	0x00000660


	//   ....[16]....
        /*0140*/ 	.word	0x00000680


	//   ....[17]....
        /*0144*/ 	.word	0x000006a0


	//   ....[18]....
        /*0148*/ 	.word	0x000006c0


	//   ....[19]....
        /*014c*/ 	.word	0x000006f0


	//----- nvinfo : EIATTR_VRC_CTA_INIT_COUNT
	.align		4
.L_595:
        /*0150*/ 	.byte	0x02, 0x4a
	.zero		1
	.zero		1


	//----- nvinfo : EIATTR_EXIT_INSTR_OFFSETS
	.align		4
        /*0154*/ 	.byte	0x04, 0x1c
        /*0156*/ 	.short	(.L_597 - .L_596)


	//   ....[0]....
.L_596:
        /*0158*/ 	.word	0x00000790


	//   ....[1]....
        /*015c*/ 	.word	0x00000880


	//   ....[2]....
        /*0160*/ 	.word	0x00000920


	//   ....[3]....
        /*0164*/ 	.word	0x00000930


	//   ....[4]....
        /*0168*/ 	.word	0x00000a60


	//   ....[5]....
        /*016c*/ 	.word	0x00000b20


	//   ....[6]....
        /*0170*/ 	.word	0x00000b70


	//   ....[7]....
        /*0174*/ 	.word	0x00000c80


	//   ....[8]....
        /*0178*/ 	.word	0x00000d40


	//   ....[9]....
        /*017c*/ 	.word	0x00000d50


	//   ....[10]....
        /*0180*/ 	.word	0x00000ea0


	//   ....[11]....
        /*0184*/ 	.word	0x00000f80


	//----- nvinfo : EIATTR_CRS_STACK_SIZE
	.align		4
.L_597:
        /*0188*/ 	.byte	0x04, 0x1e
        /*018a*/ 	.short	(.L_599 - .L_598)
.L_598:
        /*018c*/ 	.word	0x00000000


	//----- nvinfo : EIATTR_CBANK_PARAM_SIZE
	.align		4
.L_599:
        /*0190*/ 	.byte	0x03, 0x19
        /*0192*/ 	.short	0x0031


	//----- nvinfo : EIATTR_PARAM_CBANK
	.align		4
        /*0194*/ 	.byte	0x04, 0x0a
        /*0196*/ 	.short	(.L_601 - .L_600)
	.align		4
.L_600:
        /*0198*/ 	.word	index@(.nv.constant0._Z17layer_norm_kernelILi2EEvPK6__halfS2_S2_PS0_ffiib)
        /*019c*/ 	.short	0x0380
        /*019e*/ 	.short	0x0031


	//----- nvinfo : EIATTR_SW_WAR
	.align		4
.L_601:
        /*01a0*/ 	.byte	0x04, 0x36
        /*01a2*/ 	.short	(.L_603 - .L_602)
.L_602:
        /*01a4*/ 	.word	0x00000008
.L_603:


//--------------------- .nv.info._Z17layer_norm_kernelILi1EEvPK6__halfS2_S2_PS0_ffiib --------------------------
	.section	.nv.info._Z17layer_norm_kernelILi1EEvPK6__halfS2_S2_PS0_ffiib,"",@"SHT_CUDA_INFO"
	.sectionflags	@""
	.align	4


	//----- nvinfo : EIATTR_CUDA_API_VERSION
	.align		4
        /*0000*/ 	.byte	0x04, 0x37
        /*0002*/ 	.short	(.L_605 - .L_604)
.L_604:
        /*0004*/ 	.word	0x00000082


	//----- nvinfo : EIATTR_KPARAM_INFO
	.align		4
.L_605:
        /*0008*/ 	.byte	0x04, 0x17
        /*000a*/ 	.short	(.L_607 - .L_606)
.L_606:
        /*000c*/ 	.word	0x00000000
        /*0010*/ 	.short	0x0008
        /*0012*/ 	.short	0x0030
        /*0014*/ 	.byte	0x00, 0xf0, 0x05, 0x00


	//----- nvinfo : EIATTR_KPARAM_INFO
	.align		4
.L_607:
        /*0018*/ 	.byte	0x04, 0x17
        /*001a*/ 	.short	(.L_609 - .L_608)
.L_608:
        /*001c*/ 	.word	0x00000000
        /*0020*/ 	.short	0x0007
        /*0022*/ 	.short	0x002c
        /*0024*/ 	.byte	0x00, 0xf0, 0x11, 0x00


	//----- nvinfo : EIATTR_KPARAM_INFO
	.align		4
.L_609:
        /*0028*/ 	.byte	0x04, 0x17
        /*002a*/ 	.short	(.L_611 - .L_610)
.L_610:
        /*002c*/ 	.word	0x00000000
        /*0030*/ 	.short	0x0006
        /*0032*/ 	.short	0x0028
        /*0034*/ 	.byte	0x00, 0xf0, 0x11, 0x00


	//----- nvinfo : EIATTR_KPARAM_INFO
	.align		4
.L_611:
        /*0038*/ 	.byte	0x04, 0x17
        /*003a*/ 	.short	(.L_613 - .L_612)
.L_612:
        /*003c*/ 	.word	0x00000000
        /*0040*/ 	.short	0x0005
        /*0042*/ 	.short	0x0024
        /*0044*/ 	.byte	0x00, 0xf0, 0x11, 0x00


	//----- nvinfo : EIATTR_KPARAM_INFO
	.align		4
.L_613:
        /*0048*/ 	.byte	0x04, 0x17
        /*004a*/ 	.short	(.L_615 - .L_614)
.L_614:
        /*004c*/ 	.word	0x00000000
        /*0050*/ 	.short	0x0004
        /*0052*/ 	.short	0x0020
        /*0054*/ 	.byte	0x00, 0xf0, 0x11, 0x00


	//----- nvinfo : EIATTR_KPARAM_INFO
	.align		4
.L_615:
        /*0058*/ 	.byte	0x04, 0x17
        /*005a*/ 	.short	(.L_617 - .L_616)
.L_616:
        /*005c*/ 	.word	0x00000000
        /*0060*/ 	.short	0x0003
        /*0062*/ 	.short	0x0018
        /*0064*/ 	.byte	0x00, 0xf5, 0x21, 0x00


	//----- nvinfo : EIATTR_KPARAM_INFO
	.align		4
.L_617:
        /*0068*/ 	.byte	0x04, 0x17
        /*006a*/ 	.short	(.L_619 - .L_618)
.L_618:
        /*006c*/ 	.word	0x00000000
        /*0070*/ 	.short	0x0002
        /*0072*/ 	.short	0x0010
        /*0074*/ 	.byte	0x00, 0xf5, 0x21, 0x00


	//----- nvinfo : EIATTR_KPARAM_INFO
	.align		4
.L_619:
        /*0078*/ 	.byte	0x04, 0x17
        /*007a*/ 	.short	(.L_621 - .L_620)
.L_620:
        /*007c*/ 	.word	0x00000000
        /*0080*/ 	.short	0x0001
        /*0082*/ 	.short	0x0008
        /*0084*/ 	.byte	0x00, 0xf5, 0x21, 0x00


	//----- nvinfo : EIATTR_KPARAM_INFO
	.align		4
.L_621:
        /*0088*/ 	.byte	0x04, 0x17
        /*008a*/ 	.short	(.L_623 - .L_622)
.L_622:
        /*008c*/ 	.word	0x00000000
        /*0090*/ 	.short	0x0000
        /*0092*/ 	.short	0x0000
        /*0094*/ 	.byte	0x00, 0xf5, 0x21, 0x00


	//----- nvinfo : EIATTR_SPARSE_MMA_MASK
	.align		4
.L_623:
        /*0098*/ 	.byte	0x03, 0x50
        /*009a*/ 	.short	0x0000


	//----- nvinfo : EIATTR_MAXREG_COUNT
	.align		4
        /*009c*/ 	.byte	0x03, 0x1b
        /*009e*/ 	.short	0x00ff


	//----- nvinfo : EIATTR_NUM_BARRIERS
	.align		4
        /*00a0*/ 	.byte	0x02, 0x4c
        /*00a2*/ 	.byte	0x01
	.zero		1


	//----- nvinfo : EIATTR_MERCURY_ISA_VERSION
	.align		4
        /*00a4*/ 	.byte	0x03, 0x5f
        /*00a6*/ 	.short	0x0101


	//----- nvinfo : EIATTR_COOP_GROUP_MASK_REGIDS
	.align		4
        /*00a8*/ 	.byte	0x04, 0x29
        /*00aa*/ 	.short	(.L_625 - .L_624)


	//   ....[0]....
.L_624:
        /*00ac*/ 	.word	0xffffffff


	//   ....[1]....
        /*00b0*/ 	.word	0xffffffff


	//   ....[2]....
        /*00b4*/ 	.word	0xffffffff


	//   ....[3]....
        /*00b8*/ 	.word	0xffffffff


	//   ....[4]....
        /*00bc*/ 	.word	0xffffffff


	//   ....[5]....
        /*00c0*/ 	.word	0xffffffff


	//   ....[6]....
        /*00c4*/ 	.word	0xffffffff


	//   ....[7]....
        /*00c8*/ 	.word	0xffffffff


	//   ....[8]....
        /*00cc*/ 	.word	0xffffffff


	//   ....[9]....
        /*00d0*/ 	.word	0xffffffff


	//   ....[10]....
        /*00d4*/ 	.word	0xffffffff


	//   ....[11]....
        /*00d8*/ 	.word	0xffffffff


	//   ....[12]....
        /*00dc*/ 	.word	0xffffffff


	//   ....[13]....
        /*00e0*/ 	.word	0xffffffff


	//   ....[14]....
        /*00e4*/ 	.word	0xffffffff


	//   ....[15]....
        /*00e8*/ 	.word	0xffffffff


	//   ....[16]....
        /*00ec*/ 	.word	0xffffffff


	//   ....[17]....
        /*00f0*/ 	.word	0xffffffff


	//   ....[18]....
        /*00f4*/ 	.word	0xffffffff


	//   ....[19]....
        /*00f8*/ 	.word	0xffffffff


	//----- nvinfo : EIATTR_COOP_GROUP_INSTR_OFFSETS
	.align		4
.L_625:
        /*00fc*/ 	.byte	0x04, 0x28
        /*00fe*/ 	.short	(.L_627 - .L_626)


	//   ....[0]....
.L_626:
        /*0100*/ 	.word	0x000001d0


	//   ....[1]....
        /*0104*/ 	.word	0x00000200


	//   ....[2]....
        /*0108*/ 	.word	0x00000230


	//   ....[3]....
        /*010c*/ 	.word	0x00000260


	//   ....[4]....
        /*0110*/ 	.word	0x000002a0


	//   ....[5]....
        /*0114*/ 	.word	0x000002f0


	//   ....[6]....
        /*0118*/ 	.word	0x00000310


	//   ....[7]....
        /*011c*/ 	.word	0x00000330


	//   ....[8]....
        /*0120*/ 	.word	0x00000350


	//   ....[9]....
        /*0124*/ 	.word	0x00000370


	//   ....[10]....
        /*0128*/ 	.word	0x000003e0


	//   ....[11]....
        /*012c*/ 	.word	0x00000400


	//   ....[12]....
        /*0130*/ 	.word	0x00000420


	//   ....[13]....
        /*0134*/ 	.word	0x00000440


	//   ....[14]....
        /*0138*/ 	.word	0x00000460


	//   ....[15]....
        /*013c*/ 	.word	0x000004c0


	//   ....[16]....
        /*0140*/ 	.word	0x000004e0


	//   ....[17]....
        /*0144*/ 	.word	0x00000500


	//   ....[18]....
        /*0148*/ 	.word	0x00000520


	//   ....[19]....
        /*014c*/ 	.word	0x00000540


	//----- nvinfo : EIATTR_VRC_CTA_INIT_COUNT
	.align		4
.L_627:
        /*0150*/ 	.byte	0x02, 0x4a
	.zero		1
	.zero		1


	//----- nvinfo : EIATTR_EXIT_INSTR_OFFSETS
	.align		4
        /*0154*/ 	.byte	0x04, 0x1c
        /*0156*/ 	.short	(.L_629 - .L_628)


	//   ....[0]....
.L_628:
        /*0158*/ 	.word	0x00000570


	//   ....[1]....
        /*015c*/ 	.word	0x00000740


	//   ....[2]....
        /*0160*/ 	.word	0x00000770


	//----- nvinfo : EIATTR_CBANK_PARAM_SIZE
	.align		4
.L_629:
        /*0164*/ 	.byte	0x03, 0x19
        /*0166*/ 	.short	0x0031


	//----- nvinfo : EIATTR_PARAM_CBANK
	.align		4
        /*0168*/ 	.byte	0x04, 0x0a
        /*016a*/ 	.short	(.L_631 - .L_630)
	.align		4
.L_630:
        /*016c*/ 	.word	index@(.nv.constant0._Z17layer_norm_kernelILi1EEvPK6__halfS2_S2_PS0_ffiib)
        /*0170*/ 	.short	0x0380
        /*0172*/ 	.short	0x0031


	//----- nvinfo : EIATTR_SW_WAR
	.align		4
.L_631:
        /*0174*/ 	.byte	0x04, 0x36
        /*0176*/ 	.short	(.L_633 - .L_632)
.L_632:
        /*0178*/ 	.word	0x00000008
.L_633:


//--------------------- .nv.callgraph             --------------------------
	.section	.nv.callgraph,"",@"SHT_CUDA_CALLGRAPH"
	.align	4
	.sectionentsize	8
	.align		4
        /*0000*/ 	.word	0x00000000
	.align		4
        /*0004*/ 	.word	0xffffffff
	.align		4
        /*0008*/ 	.word	0x00000000
	.align		4
        /*000c*/ 	.word	0xfffffffe
	.align		4
        /*0010*/ 	.word	0x00000000
	.align		4
        /*0014*/ 	.word	0xfffffffd
	.align		4
        /*0018*/ 	.word	0x00000000
	.align		4
        /*001c*/ 	.word	0xfffffffc


//--------------------- .nv.constant4             --------------------------
	.section	.nv.constant4,"a",@progbits
	.align	8
	.align		8
.nv.constant4:
        /*0000*/ 	.dword	_ZN44_INTERNAL_5772b600_13_layer_norm_cu_b8158a864cuda3std3__45__cpo5beginE
	.align		8
        /*0008*/ 	.dword	_ZN44_INTERNAL_5772b600_13_layer_norm_cu_b8158a864cuda3std3__45__cpo3endE
	.align		8
        /*0010*/ 	.dword	_ZN44_INTERNAL_5772b600_13_layer_norm_cu_b8158a864cuda3std3__45__cpo6cbeginE
	.align		8
        /*0018*/ 	.dword	_ZN44_INTERNAL_5772b600_13_layer_norm_cu_b8158a864cuda3std3__45__cpo4cendE
	.align		8
        /*0020*/ 	.dword	_ZN44_INTERNAL_5772b600_13_layer_norm_cu_b8158a864cuda3std3__45__cpo6rbeginE
	.align		8
        /*0028*/ 	.dword	_ZN44_INTERNAL_5772b600_13_layer_norm_cu_b8158a864cuda3std3__45__cpo4rendE
	.align		8
        /*0030*/ 	.dword	_ZN44_INTERNAL_5772b600_13_layer_norm_cu_b8158a864cuda3std3__45__cpo7crbeginE
	.align		8
        /*0038*/ 	.dword	_ZN44_INTERNAL_5772b600_13_layer_norm_cu_b8158a864cuda3std3__45__cpo5crendE
	.align		8
        /*0040*/ 	.dword	_ZN44_INTERNAL_5772b600_13_layer_norm_cu_b8158a864cuda3std3__446_GLOBAL__N__5772b600_13_layer_norm_cu_b8158a866ignoreE
	.align		8
        /*0048*/ 	.dword	_ZN44_INTERNAL_5772b600_13_layer_norm_cu_b8158a864cuda3std3__419piecewise_constructE
	.align		8
        /*0050*/ 	.dword	_ZN44_INTERNAL_5772b600_13_layer_norm_cu_b8158a864cuda3std3__48in_placeE
	.align		8
        /*0058*/ 	.dword	_ZN44_INTERNAL_5772b600_13_layer_norm_cu_b8158a864cuda3std3__420unreachable_sentinelE
	.align		8
        /*0060*/ 	.dword	_ZN44_INTERNAL_5772b600_13_layer_norm_cu_b8158a864cuda3std6ranges3__45__cpo4swapE
	.align		8
        /*0068*/ 	.dword	_ZN44_INTERNAL_5772b600_13_layer_norm_cu_b8158a864cuda3std6ranges3__45__cpo9iter_moveE
	.align		8
        /*0070*/ 	.dword	_ZN44_INTERNAL_5772b600_13_layer_norm_cu_b8158a864cuda3std6ranges3__45__cpo5beginE
	.align		8
        /*0078*/ 	.dword	_ZN44_INTERNAL_5772b600_13_layer_norm_cu_b8158a864cuda3std6ranges3__45__cpo3endE
	.align		8
        /*0080*/ 	.dword	_ZN44_INTERNAL_5772b600_13_layer_norm_cu_b8158a864cuda3std6ranges3__45__cpo6cbeginE
	.align		8
        /*0088*/ 	.dword	_ZN44_INTERNAL_5772b600_13_layer_norm_cu_b8158a864cuda3std6ranges3__45__cpo4cendE
	.align		8
        /*0090*/ 	.dword	_ZN44_INTERNAL_5772b600_13_layer_norm_cu_b8158a864cuda3std6ranges3__45__cpo7advanceE
	.align		8
        /*0098*/ 	.dword	_ZN44_INTERNAL_5772b600_13_layer_norm_cu_b8158a864cuda3std6ranges3__45__cpo9iter_swapE
	.align		8
        /*00a0*/ 	.dword	_ZN44_INTERNAL_5772b600_13_layer_norm_cu_b8158a864cuda3std6ranges3__45__cpo4nextE
	.align		8
        /*00a8*/ 	.dword	_ZN44_INTERNAL_5772b600_13_layer_norm_cu_b8158a864cuda3std6ranges3__45__cpo4prevE
	.align		8
        /*00b0*/ 	.dword	_ZN44_INTERNAL_5772b600_13_layer_norm_cu_b8158a864cuda3std6ranges3__45__cpo4dataE
	.align		8
        /*00b8*/ 	.dword	_ZN44_INTERNAL_5772b600_13_layer_norm_cu_b8158a864cuda3std6ranges3__45__cpo5cdataE
	.align		8
        /*00c0*/ 	.dword	_ZN44_INTERNAL_5772b600_13_layer_norm_cu_b8158a864cuda3std6ranges3__45__cpo4sizeE
	.align		8
        /*00c8*/ 	.dword	_ZN44_INTERNAL_5772b600_13_layer_norm_cu_b8158a864cuda3std6ranges3__45__cpo5ssizeE
	.align		8
        /*00d0*/ 	.dword	_ZN44_INTERNAL_5772b600_13_layer_norm_cu_b8158a864cuda3std6ranges3__45__cpo8distanceE
	.align		8
        /*00d8*/ 	.dword	_ZN44_INTERNAL_5772b600_13_layer_norm_cu_b8158a866thrust24THRUST_300001_SM_1030_NS6system6detail10sequential3seqE


//--------------------- .text._Z17layer_norm_kernelILi16EEvPK6__halfS2_S2_PS0_ffiib --------------------------
	.section	.text._Z17layer_norm_kernelILi16EEvPK6__halfS2_S2_PS0_ffiib,"ax",@progbits
	.align	128
        .global         _Z17layer_norm_kernelILi16EEvPK6__halfS2_S2_PS0_ffiib
        .type           _Z17layer_norm_kernelILi16EEvPK6__halfS2_S2_PS0_ffiib,@function
        .size           _Z17layer_norm_kernelILi16EEvPK6__halfS2_S2_PS0_ffiib,(.L_x_169 - _Z17layer_norm_kernelILi16EEvPK6__halfS2_S2_PS0_ffiib)
        .other          _Z17layer_norm_kernelILi16EEvPK6__halfS2_S2_PS0_ffiib,@"STO_CUDA_ENTRY STV_DEFAULT"
_Z17layer_norm_kernelILi16EEvPK6__halfS2_S2_PS0_ffiib:
.text._Z17layer_norm_kernelILi16EEvPK6__halfS2_S2_PS0_ffiib:
[----:B------:R-:W0:Y:S01]  /*0000*/  LDC R1, c[0x0][0x37c] ;  /* 0x0000df00ff017b82 */ /* 0x000e220000000800 */
[----:B------:R-:W1:Y:S01]  /*0010*/  S2R R0, SR_TID.X ;  /* 0x0000000000007919 */ /* 0x000e620000002100 */
[----:B------:R-:W2:Y:S06]  /*0020*/  LDCU UR11, c[0x0][0x3ac] ;  /* 0x00007580ff0b77ac */ /* 0x000eac0008000800 */
[----:B------:R-:W3:Y:S01]  /*0030*/  S2UR UR10, SR_CTAID.X ;  /* 0x00000000000a79c3 */ /* 0x000ee20000002500 */
[----:B0-----:R-:W-:Y:S01]  /*0040*/  IADD3 R1, PT, PT, R1, -0x80, RZ ;  /* 0xffffff8001017810 */ /* 0x001fe20007ffe0ff */
[----:B------:R-:W-:Y:S01]  /*0050*/  BSSY.RECONVERGENT B0, `(.L_x_0) ;  /* 0x00000dd000007945 */ /* 0x000fe20003800200 */
[----:B------:R-:W0:Y:S01]  /*0060*/  LDCU.64 UR4, c[0x0][0x380] ;  /* 0x00007000ff0477ac */ /* 0x000e220008000a00 */
[----:B------:R-:W-:Y:S01]  /*0070*/  HFMA2 R35, -RZ, RZ, 0, 0 ;  /* 0x00000000ff237431 */ /* 0x000fe200000001ff */
[----:B------:R-:W4:Y:S01]  /*0080*/  LDCU.64 UR6, c[0x0][0x398] ;  /* 0x00007300ff0677ac */ /* 0x000f220008000a00 */
[----:B------:R-:W4:Y:S01]  /*0090*/  LDCU.64 UR12, c[0x0][0x358] ;  /* 0x00006b00ff0c77ac */ /* 0x000f220008000a00 */
[----:B--2---:R-:W-:-:S04]  /*00a0*/  ULEA.HI UR8, UR11, UR11, URZ, 0x1 ;  /* 0x0000000b0b087291 */ /* 0x004fc8000f8f08ff */
[----:B------:R-:W-:Y:S02]  /*00b0*/  USHF.R.S32.HI UR9, URZ, 0x1, UR8 ;  /* 0x00000001ff097899 */ /* 0x000fe40008011408 */
[----:B---3--:R-:W-:Y:S01]  /*00c0*/  UIMAD UR8, UR10, UR11, URZ ;  /* 0x0000000b0a0872a4 */ /* 0x008fe2000f8e02ff */
[----:B------:R-:W-:-:S03]  /*00d0*/  R2UR UR10, R1 ;  /* 0x00000000010a72ca */ /* 0x000fc600000e0000 */
[----:B0-----:R-:W-:Y:S01]  /*00e0*/  UIMAD.WIDE UR4, UR8, 0x2, UR4 ;  /* 0x00000002080478a5 */ /* 0x001fe2000f8e0204 */
[C---:B-1----:R-:W-:Y:S01]  /*00f0*/  ISETP.LT.AND P0, PT, R0.reuse, UR9, PT ;  /* 0x0000000900007c0c */ /* 0x042fe2000bf01270 */
[----:B----4-:R-:W-:Y:S01]  /*0100*/  UIMAD.WIDE UR6, UR8, 0x2, UR6 ;  /* 0x00000002080678a5 */ /* 0x010fe2000f8e0206 */
[----:B------:R-:W-:-:S11]  /*0110*/  LOP3.LUT R36, R0, 0x1f, RZ, 0xc0, !PT ;  /* 0x0000001f00247812 */ /* 0x000fd600078ec0ff */
[----:B------:R-:W-:Y:S05]  /*0120*/  @!P0 BRA `(.L_x_1) ;  /* 0x0000000c003c8947 */ /* 0x000fea0003800000 */
[----:B------:R-:W-:Y:S02]  /*0130*/  MOV R2, UR4 ;  /* 0x0000000400027c02 */ /* 0x000fe40008000f00 */
[----:B------:R-:W-:-:S03]  /*0140*/  MOV R3, UR5 ;  /* 0x0000000500037c02 */ /* 0x000fc60008000f00 */
[----:B------:R-:W-:-:S05]  /*0150*/  IMAD.WIDE.U32 R2, R0, 0x4, R2 ;  /* 0x0000000400027825 */ /* 0x000fca00078e0002 */
[----:B------:R-:W2:Y:S02]  /*0160*/  LDG.E.CONSTANT R4, desc[UR12][R2.64] ;  /* 0x0000000c02047981 */ /* 0x000ea4000c1e9900 */
[--C-:B--2---:R-:W-:Y:S02]  /*0170*/  HADD2.F32 R5, -RZ, R4.reuse.H0_H0 ;  /* 0x20000004ff057230 */ /* 0x104fe40000004100 */
[----:B------:R-:W-:-:S03]  /*0180*/  HADD2.F32 R4, -RZ, R4.H1_H1 ;  /* 0x30000004ff047230 */ /* 0x000fc60000004100 */
[----:B------:R-:W-:Y:S02]  /*0190*/  FMNMX.FTZ R5, R5, 65504, PT ;  /* 0x477fe00005057809 */ /* 0x000fe40003810000 */
[----:B------:R-:W-:Y:S02]  /*01a0*/  FMNMX.FTZ R4, R4, 65504, PT ;  /* 0x477fe00004047809 */ /* 0x000fe40003810000 */
[----:B------:R-:W-:Y:S02]  /*01b0*/  FMNMX.FTZ R32, R5, -65504, !PT ;  /* 0xc77fe00005207809 */ /* 0x000fe40007810000 */
[----:B------:R-:W-:Y:S02]  /*01c0*/  FMNMX.FTZ R33, R4, -65504, !PT ;  /* 0xc77fe00004217809 */ /* 0x000fe40007810000 */
[----:B------:R-:W-:-:S03]  /*01d0*/  LOP3.LUT R4, R0, 0x400, RZ, 0xfc, !PT ;  /* 0x0000040000047812 */ /* 0x000fc600078efcff */
[----:B------:R0:W-:Y:S01]  /*01e0*/  STL.64 [R1], R32 ;  /* 0x0000002001007387 */ /* 0x0001e20000100a00 */
[----:B------:R-:W-:Y:S01]  /*01f0*/  ISETP.GE.U32.AND P0, PT, R4, UR9, PT ;  /* 0x0000000904007c0c */ /* 0x000fe2000bf06070 */
[----:B------:R-:W-:-:S04]  /*0200*/  FADD.FTZ R4, RZ, R32 ;  /* 0x00000020ff047221 */ /* 0x000fc80000010000 */
[----:B------:R-:W-:-:S08]  /*0210*/  FADD.FTZ R35, R33, R4 ;  /* 0x0000000421237221 */ /* 0x000fd00000010000 */
[----:B0-----:R-:W-:Y:S05]  /*0220*/  @P0 BRA `(.L_x_1) ;  /* 0x0000000800fc0947 */ /* 0x001fea0003800000 */
        /* <DEDUP_REMOVED lines=8> */
[----:B------:R0:W-:Y:S01]  /*02b0*/  STL.64 [R1+0x8], R30 ;  /* 0x0000081e01007387 */ /* 0x0001e20000100a00 */
[----:B------:R-:W-:Y:S01]  /*02c0*/  ISETP.GE.U32.AND P0, PT, R4, UR9, PT ;  /* 0x0000000904007c0c */ /* 0x000fe2000bf06070 */
[----:B------:R-:W-:-:S04]  /*02d0*/  FADD.FTZ R4, R35, R30 ;  /* 0x0000001e23047221 */ /* 0x000fc80000010000 */
        /* <DEDUP_REMOVED lines=158> */
[----:B------:R-:W-:-:S04]  /*0cc0*/  LOP3.LUT R34, R0, 0x3c00, RZ, 0xfc, !PT ;  /* 0x00003c0000227812 */ /* 0x000fc800078efcff */
[----:B------:R-:W-:Y:S02]  /*0cd0*/  ISETP.GE.U32.AND P0, PT, R34, UR9, PT ;  /* 0x0000000922007c0c */ /* 0x000fe4000bf06070 */
[----:B------:R-:W2:Y:S11]  /*0ce0*/  LDG.E.CONSTANT R34, desc[UR12][R2.64+0xe000] ;  /* 0x00e0000c02227981 */ /* 0x000eb6000c1e9900 */
[----:B------:R-:W3:Y:S02]  /*0cf0*/  @!P0 LDG.E.CONSTANT R37, desc[UR12][R2.64+0xf000] ;  /* 0x00f0000c02258981 */ /* 0x000ee4000c1e9900 */
[----:B---3--:R-:W-:-:S02]  /*0d00*/  @!P0 HADD2.F32 R38, -RZ, R37.H0_H0 ;  /* 0x20000025ff268230 */ /* 0x008fc40000004100 */
[----:B------:R-:W-:-:S03]  /*0d10*/  @!P0 HADD2.F32 R37, -RZ, R37.H1_H1 ;  /* 0x30000025ff258230 */ /* 0x000fc60000004100 */
[----:B------:R-:W-:Y:S02]  /*0d20*/  @!P0 FMNMX.FTZ R38, R38, 65504, PT ;  /* 0x477fe00026268809 */ /* 0x000fe40003810000 */
[----:B------:R-:W-:Y:S02]  /*0d30*/  @!P0 FMNMX.FTZ R37, R37, 65504, PT ;  /* 0x477fe00025258809 */ /* 0x000fe40003810000 */
[----:B------:R-:W-:Y:S02]  /*0d40*/  @!P0 FMNMX.FTZ R4, R38, -65504, !PT ;  /* 0xc77fe00026048809 */ /* 0x000fe40007810000 */
[----:B------:R-:W-:Y:S01]  /*0d50*/  @!P0 FMNMX.FTZ R5, R37, -65504, !PT ;  /* 0xc77fe00025058809 */ /* 0x000fe20007810000 */
[--C-:B--2---:R-:W-:Y:S02]  /*0d60*/  HADD2.F32 R37, -RZ, R34.reuse.H0_H0 ;  /* 0x20000022ff257230 */ /* 0x104fe40000004100 */
[----:B------:R-:W-:Y:S02]  /*0d70*/  HADD2.F32 R34, -RZ, R34.H1_H1 ;  /* 0x30000022ff227230 */ /* 0x000fe40000004100 */
[----:B------:R0:W-:Y:S01]  /*0d80*/  @!P0 STL.64 [R1+0x78], R4 ;  /* 0x0000780401008387 */ /* 0x0001e20000100a00 */
[----:B------:R-:W-:-:S02]  /*0d90*/  FMNMX.FTZ R37, R37, 65504, PT ;  /* 0x477fe00025257809 */ /* 0x000fc40003810000 */
[----:B------:R-:W-:Y:S02]  /*0da0*/  FMNMX.FTZ R34, R34, 65504, PT ;  /* 0x477fe00022227809 */ /* 0x000fe40003810000 */
[----:B------:R-:W-:Y:S02]  /*0db0*/  FMNMX.FTZ R2, R37, -65504, !PT ;  /* 0xc77fe00025027809 */ /* 0x000fe40007810000 */
[----:B------:R-:W-:-:S03]  /*0dc0*/  FMNMX.FTZ R3, R34, -65504, !PT ;  /* 0xc77fe00022037809 */ /* 0x000fc60007810000 */
[----:B------:R-:W-:Y:S02]  /*0dd0*/  FADD.FTZ R34, R35, R2 ;  /* 0x0000000223227221 */ /* 0x000fe40000010000 */
[----:B------:R0:W-:Y:S02]  /*0de0*/  STL.64 [R1+0x70], R2 ;  /* 0x0000700201007387 */ /* 0x0001e40000100a00 */
[----:B------:R-:W-:-:S04]  /*0df0*/  FADD.FTZ R35, R3, R34 ;  /* 0x0000002203237221 */ /* 0x000fc80000010000 */
[----:B------:R-:W-:-:S04]  /*0e00*/  @!P0 FADD.FTZ R34, R35, R4 ;  /* 0x0000000423228221 */ /* 0x000fc80000010000 */
[----:B------:R-:W-:-:S07]  /*0e10*/  @!P0 FADD.FTZ R35, R5, R34 ;  /* 0x0000002205238221 */ /* 0x000fce0000010000 */
.L_x_1:
[----:B------:R-:W-:Y:S05]  /*0e20*/  BSYNC.RECONVERGENT B0 ;  /* 0x0000000000007941 */ /* 0x000fea0003800200 */
.L_x_0:
[----:B------:R-:W1:Y:S01]  /*0e30*/  SHFL.BFLY PT, R34, R35, 0x10, 0x1f ;  /* 0x0e001f0023227f89 */ /* 0x000e6200000e0000 */
[----:B------:R-:W2:Y:S01]  /*0e40*/  S2UR UR5, SR_CgaCtaId ;  /* 0x00000000000579c3 */ /* 0x000ea20000008800 */
[----:B------:R-:W-:Y:S01]  /*0e50*/  ISETP.NE.AND P0, PT, R36, RZ, PT ;  /* 0x000000ff2400720c */ /* 0x000fe20003f05270 */
[----:B------:R-:W-:Y:S01]  /*0e60*/  UMOV UR4, 0x400 ;  /* 0x0000040000047882 */ /* 0x000fe20000000000 */
[----:B------:R-:W-:Y:S01]  /*0e70*/  BSSY.RECONVERGENT B0, `(.L_x_2) ;  /* 0x0000090000007945 */ /* 0x000fe20003800200 */
[----:B-1----:R-:W-:Y:S01]  /*0e80*/  FADD.FTZ R34, R34, R35 ;  /* 0x0000002322227221 */ /* 0x002fe20000010000 */
[----:B--2---:R-:W-:-:S04]  /*0e90*/  ULEA UR4, UR5, UR4, 0x18 ;  /* 0x0000000405047291 */ /* 0x004fc8000f8ec0ff */
[----:B------:R-:W1:Y:S02]  /*0ea0*/  SHFL.BFLY PT, R37, R34, 0x8, 0x1f ;  /* 0x0d001f0022257f89 */ /* 0x000e6400000e0000 */
[----:B------:R-:W-:Y:S01]  /*0eb0*/  LEA R36, R36, UR4, 0x2 ;  /* 0x0000000424247c11 */ /* 0x000fe2000f8e10ff */
[----:B-1----:R-:W-:Y:S02]  /*0ec0*/  FADD.FTZ R37, R34, R37 ;  /* 0x0000002522257221 */ /* 0x002fe40000010000 */
[----:B------:R-:W-:-:S03]  /*0ed0*/  @!P0 SHF.R.U32.HI R34, RZ, 0x3, R0 ;  /* 0x00000003ff228819 */ /* 0x000fc60000011600 */
[----:B------:R-:W1:Y:S01]  /*0ee0*/  SHFL.BFLY PT, R38, R37, 0x4, 0x1f ;  /* 0x0c801f0025267f89 */ /* 0x000e6200000e0000 */
[----:B------:R-:W-:Y:S01]  /*0ef0*/  @!P0 LOP3.LUT R34, R34, 0x7c, RZ, 0xc0, !PT ;  /* 0x0000007c22228812 */ /* 0x000fe200078ec0ff */
[----:B-1----:R-:W-:-:S05]  /*0f00*/  FADD.FTZ R38, R37, R38 ;  /* 0x0000002625267221 */ /* 0x002fca0000010000 */
[----:B------:R-:W1:Y:S02]  /*0f10*/  SHFL.BFLY PT, R39, R38, 0x2, 0x1f ;  /* 0x0c401f0026277f89 */ /* 0x000e6400000e0000 */
[----:B-1----:R-:W-:-:S05]  /*0f20*/  FADD.FTZ R39, R38, R39 ;  /* 0x0000002726277221 */ /* 0x002fca0000010000 */
[----:B------:R-:W1:Y:S02]  /*0f30*/  SHFL.BFLY PT, R40, R39, 0x1, 0x1f ;  /* 0x0c201f0027287f89 */ /* 0x000e6400000e0000 */
[----:B-1----:R-:W-:-:S05]  /*0f40*/  FADD.FTZ R43, R39, R40 ;  /* 0x00000028272b7221 */ /* 0x002fca0000010000 */
[----:B------:R-:W-:Y:S01]  /*0f50*/  @!P0 STS [R34+UR4], R43 ;  /* 0x0000002b22008988 */ /* 0x000fe20008000804 */
[----:B------:R-:W-:Y:S06]  /*0f60*/  BAR.SYNC.DEFER_BLOCKING 0x0 ;  /* 0x0000000000007b1d */ /* 0x000fec0000010000 */
[----:B------:R-:W1:Y:S04]  /*0f70*/  LDS R37, [R36] ;  /* 0x0000000024257984 */ /* 0x000e680000000800 */
[----:B-1----:R-:W1:Y:S02]  /*0f80*/  SHFL.BFLY PT, R38, R37, 0x10, 0x1f ;  /* 0x0e001f0025267f89 */ /* 0x002e6400000e0000 */
[----:B-1----:R-:W-:Y:S01]  /*0f90*/  FADD.FTZ R39, R37, R38 ;  /* 0x0000002625277221 */ /* 0x002fe20000010000 */
[----:B------:R-:W-:-:S04]  /*0fa0*/  MOV R37, RZ ;  /* 0x000000ff00257202 */ /* 0x000fc80000000f00 */
[----:B------:R-:W1:Y:S02]  /*0fb0*/  SHFL.BFLY PT, R38, R39, 0x8, 0x1f ;  /* 0x0d001f0027267f89 */ /* 0x000e6400000e0000 */
[----:B-1----:R-:W-:-:S05]  /*0fc0*/  FADD.FTZ R40, R39, R38 ;  /* 0x0000002627287221 */ /* 0x002fca0000010000 */
[----:B------:R-:W1:Y:S02]  /*0fd0*/  SHFL.BFLY PT, R35, R40, 0x4, 0x1f ;  /* 0x0c801f0028237f89 */ /* 0x000e6400000e0000 */
[----:B-1----:R-:W-:-:S05]  /*0fe0*/  FADD.FTZ R41, R40, R35 ;  /* 0x0000002328297221 */ /* 0x002fca0000010000 */
[----:B------:R-:W1:Y:S02]  /*0ff0*/  SHFL.BFLY PT, R38, R41, 0x2, 0x1f ;  /* 0x0c401f0029267f89 */ /* 0x000e6400000e0000 */
[----:B-1----:R-:W-:Y:S01]  /*1000*/  FADD.FTZ R34, R41, R38 ;  /* 0x0000002629227221 */ /* 0x002fe20000010000 */
[----:B------:R-:W-:-:S04]  /*1010*/  IADD3 R38, PT, PT, -R0, UR9, RZ ;  /* 0x0000000900267c10 */ /* 0x000fc8000fffe1ff */
[----:B------:R-:W1:Y:S01]  /*1020*/  SHFL.BFLY PT, R35, R34, 0x1, 0x1f ;  /* 0x0c201f0022237f89 */ /* 0x000e6200000e0000 */
[----:B------:R-:W-:Y:S02]  /*1030*/  ISETP.GE.AND P1, PT, R38, 0x1, PT ;  /* 0x000000012600780c */ /* 0x000fe40003f26270 */
[----:B------:R-:W-:Y:S01]  /*1040*/  VIMNMX R38, PT, PT, RZ, R38, !PT ;  /* 0x00000026ff267248 */ /* 0x000fe20007fe0100 */
[----:B-1----:R-:W-:-:S10]  /*1050*/  FADD.FTZ R35, R34, R35 ;  /* 0x0000002322237221 */ /* 0x002fd40000010000 */
[----:B------:R-:W-:Y:S05]  /*1060*/  @!P1 BRA `(.L_x_3) ;  /* 0x0000000400c09947 */ /* 0x000fea0003800000 */
[----:B------:R-:W1:Y:S01]  /*1070*/  LDC R34, c[0x0][0x3a4] ;  /* 0x0000e900ff227b82 */ /* 0x000e620000000800 */
[----:B------:R-:W-:-:S04]  /*1080*/  IADD3 R38, PT, PT, R38, 0x3ff, RZ ;  /* 0x000003ff26267810 */ /* 0x000fc80007ffe0ff */
[----:B------:R-:W-:-:S04]  /*1090*/  SHF.R.U32.HI R38, RZ, 0xa, R38 ;  /* 0x0000000aff267819 */ /* 0x000fc80000011626 */
[----:B------:R-:W-:Y:S01]  /*10a0*/  ISETP.NE.AND P1, PT, R38, 0x1, PT ;  /* 0x000000012600780c */ /* 0x000fe20003f25270 */
[CC--:B-1----:R-:W-:Y:S01]  /*10b0*/  FFMA.FTZ R32, -R35.reuse, R34.reuse, R32 ;  /* 0x0000002223207223 */ /* 0x0c2fe20000010120 */
[----:B------:R-:W-:-:S03]  /*10c0*/  FFMA.FTZ R33, -R35, R34, R33 ;  /* 0x0000002223217223 */ /* 0x000fc60000010121 */
[----:B------:R-:W-:Y:S02]  /*10d0*/  FFMA.FTZ R40, R32, R32, RZ ;  /* 0x0000002020287223 */ /* 0x000fe400000100ff */
[----:B------:R1:W-:Y:S02]  /*10e0*/  STL.64 [R1], R32 ;  /* 0x0000002001007387 */ /* 0x0003e40000100a00 */
[----:B------:R-:W-:-:S04]  /*10f0*/  FFMA.FTZ R37, R33, R33, R40 ;  /* 0x0000002121257223 */ /* 0x000fc80000010028 */
[----:B------:R-:W-:Y:S05]  /*1100*/  @!P1 BRA `(.L_x_3) ;  /* 0x0000000400989947 */ /* 0x000fea0003800000 */
[CC--:B------:R-:W-:Y:S01]  /*1110*/  FFMA.FTZ R30, -R35.reuse, R34.reuse, R30 ;  /* 0x00000022231e7223 */ /* 0x0c0fe2000001011e */
[----:B------:R-:W-:Y:S01]  /*1120*/  FFMA.FTZ R31, -R35, R34, R31 ;  /* 0x00000022231f7223 */ /* 0x000fe2000001011f */
[----:B------:R-:W-:Y:S02]  /*1130*/  ISETP.NE.AND P1, PT, R38, 0x2, PT ;  /* 0x000000022600780c */ /* 0x000fe40003f25270 */
[----:B-1----:R-:W-:Y:S02]  /*1140*/  FFMA.FTZ R32, R30, R30, R37 ;  /* 0x0000001e1e207223 */ /* 0x002fe40000010025 */
[----:B------:R2:W-:Y:S02]  /*1150*/  STL.64 [R1+0x8], R30 ;  /* 0x0000081e01007387 */ /* 0x0005e40000100a00 */
[----:B------:R-:W-:-:S07]  /*1160*/  FFMA.FTZ R37, R31, R31, R32 ;  /* 0x0000001f1f257223 */ /* 0x000fce0000010020 */
[----:B------:R-:W-:Y:S05]  /*1170*/  @!P1 BRA `(.L_x_3) ;  /* 0x00000004007c9947 */ /* 0x000fea0003800000 */
[CC--:B------:R-:W-:Y:S01]  /*1180*/  FFMA.FTZ R28, -R35.reuse, R34.reuse, R28 ;  /* 0x00000022231c7223 */ /* 0x0c0fe2000001011c */
[----:B------:R-:W-:Y:S01]  /*1190*/  FFMA.FTZ R29, -R35, R34, R29 ;  /* 0x00000022231d7223 */ /* 0x000fe2000001011d */
[----:B------:R-:W-:Y:S02]  /*11a0*/  ISETP.NE.AND P1, PT, R38, 0x3, PT ;  /* 0x000000032600780c */ /* 0x000fe40003f25270 */
[----:B--2---:R-:W-:Y:S02]  /*11b0*/  FFMA.FTZ R30, R28, R28, R37 ;  /* 0x0000001c1c1e7223 */ /* 0x004fe40000010025 */
[----:B------:R3:W-:Y:S02]  /*11c0*/  STL.64 [R1+0x10], R28 ;  /* 0x0000101c01007387 */ /* 0x0007e40000100a00 */
[----:B------:R-:W-:-:S07]  /*11d0*/  FFMA.FTZ R37, R29, R29, R30 ;  /* 0x0000001d1d257223 */ /* 0x000fce000001001e */
[----:B------:R-:W-:Y:S05]  /*11e0*/  @!P1 BRA `(.L_x_3) ;  /* 0x0000000400609947 */ /* 0x000fea0003800000 */
[CC--:B------:R-:W-:Y:S01]  /*11f0*/  FFMA.FTZ R26, -R35.reuse, R34.reuse, R26 ;  /* 0x00000022231a7223 */ /* 0x0c0fe2000001011a */
[----:B------:R-:W-:Y:S01]  /*1200*/  FFMA.FTZ R27, -R35, R34, R27 ;  /* 0x00000022231b7223 */ /* 0x000fe2000001011b */
[----:B------:R-:W-:Y:S02]  /*1210*/  ISETP.NE.AND P1, PT, R38, 0x4, PT ;  /* 0x000000042600780c */ /* 0x000fe40003f25270 */
[----:B---3--:R-:W-:Y:S02]  /*1220*/  FFMA.FTZ R28, R26, R26, R37 ;  /* 0x0000001a1a1c7223 */ /* 0x008fe40000010025 */
[----:B------:R4:W-:Y:S02]  /*1230*/  STL.64 [R1+0x18], R26 ;  /* 0x0000181a01007387 */ /* 0x0009e40000100a00 */
[----:B------:R-:W-:-:S07]  /*1240*/  FFMA.FTZ R37, R27, R27, R28 ;  /* 0x0000001b1b257223 */ /* 0x000fce000001001c */
[----:B------:R-:W-:Y:S05]  /*1250*/  @!P1 BRA `(.L_x_3) ;  /* 0x0000000400449947 */ /* 0x000fea0003800000 */
[CC--:B------:R-:W-:Y:S01]  /*1260*/  FFMA.FTZ R24, -R35.reuse, R34.reuse, R24 ;  /* 0x0000002223187223 */ /* 0x0c0fe20000010118 */
[----:B------:R-:W-:Y:S01]  /*1270*/  FFMA.FTZ R25, -R35, R34, R25 ;  /* 0x0000002223197223 */ /* 0x000fe20000010119 */
[----:B------:R-:W-:Y:S02]  /*1280*/  ISETP.NE.AND P1, PT, R38, 0x5, PT ;  /* 0x000000052600780c */ /* 0x000fe40003f25270 */
[----:B----4-:R-:W-:Y:S02]  /*1290*/  FFMA.FTZ R26, R24, R24, R37 ;  /* 0x00000018181a7223 */ /* 0x010fe40000010025 */
[----:B------:R1:W-:Y:S02]  /*12a0*/  STL.64 [R1+0x20], R24 ;  /* 0x0000201801007387 */ /* 0x0003e40000100a00 */
[----:B------:R-:W-:-:S07]  /*12b0*/  FFMA.FTZ R37, R25, R25, R26 ;  /* 0x0000001919257223 */ /* 0x000fce000001001a */
        /* <DEDUP_REMOVED lines=64> */
[----:B------:R-:W-:Y:S01]  /*16c0*/  ISETP.NE.AND P1, PT, R38, 0xf, PT ;  /* 0x0000000f2600780c */ /* 0x000fe20003f25270 */
[CC--:B0-----:R-:W-:Y:S01]  /*16d0*/  FFMA.FTZ R2, -R35.reuse, R34.reuse, R2 ;  /* 0x0000002223027223 */ /* 0x0c1fe20000010102 */
[----:B------:R-:W-:-:S05]  /*16e0*/  FFMA.FTZ R3, -R35, R34, R3 ;  /* 0x0000002223037223 */ /* 0x000fca0000010103 */
[----:B------:R0:W-:Y:S06]  /*16f0*/  STL.64 [R1+0x70], R2 ;  /* 0x0000700201007387 */ /* 0x0001ec0000100a00 */
[CC--:B-1----:R-:W-:Y:S01]  /*1700*/  @P1 FFMA.FTZ R6, -R35.reuse, R34.reuse, R4 ;  /* 0x0000002223061223 */ /* 0x0c2fe20000010104 */
[----:B------:R-:W-:Y:S01]  /*1710*/  @P1 FFMA.FTZ R7, -R35, R34, R5 ;  /* 0x0000002223071223 */ /* 0x000fe20000010105 */
[----:B------:R-:W-:-:S04]  /*1720*/  FFMA.FTZ R4, R2, R2, R37 ;  /* 0x0000000202047223 */ /* 0x000fc80000010025 */
[----:B------:R0:W-:Y:S01]  /*1730*/  @P1 STL.64 [R1+0x78], R6 ;  /* 0x0000780601001387 */ /* 0x0001e20000100a00 */
[----:B------:R-:W-:-:S04]  /*1740*/  FFMA.FTZ R37, R3, R3, R4 ;  /* 0x0000000303257223 */ /* 0x000fc80000010004 */
[----:B------:R-:W-:-:S04]  /*1750*/  @P1 FFMA.FTZ R4, R6, R6, R37 ;  /* 0x0000000606041223 */ /* 0x000fc80000010025 */
[----:B------:R-:W-:-:S07]  /*1760*/  @P1 FFMA.FTZ R37, R7, R7, R4 ;  /* 0x0000000707251223 */ /* 0x000fce0000010004 */
.L_x_3:
[----:B------:R-:W-:Y:S05]  /*1770*/  BSYNC.RECONVERGENT B0 ;  /* 0x0000000000007941 */ /* 0x000fea0003800200 */
.L_x_2:
[----:B0-----:R-:W0:Y:S01]  /*1780*/  SHFL.BFLY PT, R2, R37, 0x10, 0x1f ;  /* 0x0e001f0025027f89 */ /* 0x001e2200000e0000 */
[----:B-1----:R-:W-:-:S04]  /*1790*/  @!P0 SHF.R.U32.HI R7, RZ, 0x3, R0 ;  /* 0x00000003ff078819 */ /* 0x002fc80000011600 */
[----:B------:R-:W-:Y:S01]  /*17a0*/  @!P0 LOP3.LUT R8, R7, 0x7c, RZ, 0xc0, !PT ;  /* 0x0000007c07088812 */ /* 0x000fe200078ec0ff */
[----:B0-----:R-:W-:-:S05]  /*17b0*/  FADD.FTZ R2, R2, R37 ;  /* 0x0000002502027221 */ /* 0x001fca0000010000 */
[----:B------:R-:W0:Y:S02]  /*17c0*/  SHFL.BFLY PT, R3, R2, 0x8, 0x1f ;  /* 0x0d001f0002037f89 */ /* 0x000e2400000e0000 */
[----:B0-----:R-:W-:-:S05]  /*17d0*/  FADD.FTZ R3, R2, R3 ;  /* 0x0000000302037221 */ /* 0x001fca0000010000 */
[----:B------:R-:W0:Y:S02]  /*17e0*/  SHFL.BFLY PT, R4, R3, 0x4, 0x1f ;  /* 0x0c801f0003047f89 */ /* 0x000e2400000e0000 */
[----:B0-----:R-:W-:-:S05]  /*17f0*/  FADD.FTZ R4, R3, R4 ;  /* 0x0000000403047221 */ /* 0x001fca0000010000 */
[----:B------:R-:W0:Y:S02]  /*1800*/  SHFL.BFLY PT, R5, R4, 0x2, 0x1f ;  /* 0x0c401f0004057f89 */ /* 0x000e2400000e0000 */
[----:B0-----:R-:W-:-:S05]  /*1810*/  FADD.FTZ R5, R4, R5 ;  /* 0x0000000504057221 */ /* 0x001fca0000010000 */
[----:B------:R-:W0:Y:S02]  /*1820*/  SHFL.BFLY PT, R6, R5, 0x1, 0x1f ;  /* 0x0c201f0005067f89 */ /* 0x000e2400000e0000 */
[----:B0-----:R-:W-:-:S05]  /*1830*/  FADD.FTZ R7, R5, R6 ;  /* 0x0000000605077221 */ /* 0x001fca0000010000 */
[----:B------:R0:W-:Y:S01]  /*1840*/  @!P0 STS [R8+UR4], R7 ;  /* 0x0000000708008988 */ /* 0x0001e20008000804 */
[----:B------:R-:W1:Y:S01]  /*1850*/  LDCU.U8 UR4, c[0x0][0x3b0] ;  /* 0x00007600ff0477ac */ /* 0x000e620008000000 */
[----:B------:R-:W-:Y:S08]  /*1860*/  BAR.SYNC.DEFER_BLOCKING 0x0 ;  /* 0x0000000000007b1d */ /* 0x000ff00000010000 */
[----:B0-----:R-:W0:Y:S01]  /*1870*/  LDC.64 R8, c[0x0][0x3a0] ;  /* 0x0000e800ff087b82 */ /* 0x001e220000000a00 */
[----:B-1----:R-:W-:-:S04]  /*1880*/  UPRMT UR4, UR4, 0x8880, URZ ;  /* 0x0000888004047896 */ /* 0x002fc800080000ff */
[----:B------:R-:W-:Y:S01]  /*1890*/  UISETP.NE.AND UP0, UPT, UR4, URZ, UPT ;  /* 0x000000ff0400728c */ /* 0x000fe2000bf05270 */
[----:B------:R-:W1:Y:S04]  /*18a0*/  LDS R36, [R36] ;  /* 0x0000000024247984 */ /* 0x000e680000000800 */
[----:B-1----:R-:W1:Y:S02]  /*18b0*/  SHFL.BFLY PT, R3, R36, 0x10, 0x1f ;  /* 0x0e001f0024037f89 */ /* 0x002e6400000e0000 */
[----:B-1----:R-:W-:-:S05]  /*18c0*/  FADD.FTZ R3, R36, R3 ;  /* 0x0000000324037221 */ /* 0x002fca0000010000 */
[----:B------:R-:W1:Y:S02]  /*18d0*/  SHFL.BFLY PT, R2, R3, 0x8, 0x1f ;  /* 0x0d001f0003027f89 */ /* 0x000e6400000e0000 */
[----:B-1----:R-:W-:-:S05]  /*18e0*/  FADD.FTZ R4, R3, R2 ;  /* 0x0000000203047221 */ /* 0x002fca0000010000 */
[----:B------:R-:W1:Y:S02]  /*18f0*/  SHFL.BFLY PT, R5, R4, 0x4, 0x1f ;  /* 0x0c801f0004057f89 */ /* 0x000e6400000e0000 */
[----:B-1----:R-:W-:-:S05]  /*1900*/  FADD.FTZ R5, R4, R5 ;  /* 0x0000000504057221 */ /* 0x002fca0000010000 */
[----:B------:R-:W1:Y:S02]  /*1910*/  SHFL.BFLY PT, R2, R5, 0x2, 0x1f ;  /* 0x0c401f0005027f89 */ /* 0x000e6400000e0000 */
[----:B-1----:R-:W-:-:S05]  /*1920*/  FADD.FTZ R6, R5, R2 ;  /* 0x0000000205067221 */ /* 0x002fca0000010000 */
[----:B------:R-:W1:Y:S02]  /*1930*/  SHFL.BFLY PT, R7, R6, 0x1, 0x1f ;  /* 0x0c201f0006077f89 */ /* 0x000e6400000e0000 */
[----:B-1----:R-:W-:-:S04]  /*1940*/  FADD.FTZ R7, R6, R7 ;  /* 0x0000000706077221 */ /* 0x002fc80000010000 */
[----:B0-----:R-:W-:-:S06]  /*1950*/  FFMA.FTZ R2, R7, R9, R8 ;  /* 0x0000000907027223 */ /* 0x001fcc0000010008 */
[----:B------:R-:W0:Y:S01]  /*1960*/  MUFU.RSQ R2, R2 ;  /* 0x0000000200027308 */ /* 0x000e220000001400 */
[----:B------:R-:W-:Y:S05]  /*1970*/  BRA.U UP0, `(.L_x_4) ;  /* 0x0000000900387547 */ /* 0x000fea000b800000 */
[----:B------:R-:W1:Y:S02]  /*1980*/  LDCU.64 UR4, c[0x0][0x390] ;  /* 0x00007200ff0477ac */ /* 0x000e640008000a00 */
[----:B-1----:R-:W-:-:S04]  /*1990*/  UISETP.NE.U32.AND UP0, UPT, UR4, URZ, UPT ;  /* 0x000000ff0400728c */ /* 0x002fc8000bf05070 */
[----:B------:R-:W-:-:S09]  /*19a0*/  UISETP.NE.AND.EX UP0, UPT, UR5, URZ, UPT, UP0 ;  /* 0x000000ff0500728c */ /* 0x000fd2000bf05300 */
[----:B------:R-:W-:Y:S05]  /*19b0*/  BRA.U !UP0, `(.L_x_5) ;  /* 0x0000000508287547 */ /* 0x000fea000b800000 */
[----:B------:R-:W-:-:S13]  /*19c0*/  ISETP.GE.AND P0, PT, R0, UR9, PT ;  /* 0x0000000900007c0c */ /* 0x000fda000bf06270 */
[----:B------:R-:W-:Y:S05]  /*19d0*/  @P0 EXIT ;  /* 0x000000000000094d */ /* 0x000fea0003800000 */
[----:B------:R-:W1:Y:S01]  /*19e0*/  LDC.64 R8, c[0x0][0x388] ;  /* 0x0000e200ff087b82 */ /* 0x000e620000000a00 */
[----:B------:R-:W-:Y:S01]  /*19f0*/  HFMA2 R3, -RZ, RZ, 0, 0 ;  /* 0x00000000ff037431 */ /* 0x000fe200000001ff */
[----:B------:R-:W-:-:S06]  /*1a00*/  MOV R19, R0 ;  /* 0x0000000000137202 */ /* 0x000fcc0000000f00 */
[----:B------:R-:W0:Y:S02]  /*1a10*/  LDC.64 R10, c[0x0][0x390] ;  /* 0x0000e400ff0a7b82 */ /* 0x000e240000000a00 */
.L_x_6:
[----:B-1----:R-:W-:Y:S01]  /*1a20*/  IMAD.WIDE.U32 R12, R19, 0x4, R8 ;  /* 0x00000004130c7825 */ /* 0x002fe200078e0008 */
[----:B------:R-:W-:-:S04]  /*1a30*/  LEA R18, R3, UR10, 0x3 ;  /* 0x0000000a03127c11 */ /* 0x000fc8000f8e18ff */
[----:B0-----:R-:W5:Y:S04]  /*1a40*/  LDG.E.CONSTANT R16, desc[UR12][R12.64] ;  /* 0x0000000c0c107981 */ /* 0x001f68000c1e9900 */
[----:B------:R-:W2:Y:S01]  /*1a50*/  LDL.128 R4, [R18] ;  /* 0x0000000012047983 */ /* 0x000ea20000100c00 */
[----:B0-----:R-:W-:-:S05]  /*1a60*/  IMAD.WIDE.U32 R14, R19, 0x4, R10 ;  /* 0x00000004130e7825 */ /* 0x001fca00078e000a */
[----:B------:R-:W3:Y:S01]  /*1a70*/  LDG.E.CONSTANT R20, desc[UR12][R14.64] ;  /* 0x0000000c0e147981 */ /* 0x000ee2000c1e9900 */
[--C-:B-----5:R-:W-:Y:S02]  /*1a80*/  HADD2.F32 R17, -RZ, R16.reuse.H0_H0 ;  /* 0x20000010ff117230 */ /* 0x120fe40000004100 */
[----:B------:R-:W-:-:S03]  /*1a90*/  HADD2.F32 R16, -RZ, R16.H1_H1 ;  /* 0x30000010ff107230 */ /* 0x000fc60000004100 */
[----:B--2---:R-:W-:Y:S02]  /*1aa0*/  FMUL.FTZ R17, R4, R17 ;  /* 0x0000001104117220 */ /* 0x004fe40000410000 */
[----:B------:R-:W-:Y:S01]  /*1ab0*/  FMUL.FTZ R5, R5, R16 ;  /* 0x0000001005057220 */ /* 0x000fe20000410000 */
[----:B------:R-:W-:Y:S01]  /*1ac0*/  MOV R16, 0x4 ;  /* 0x0000000400107802 */ /* 0x000fe20000000f00 */
[C---:B------:R-:W-:Y:S02]  /*1ad0*/  FMUL.FTZ R17, R2.reuse, R17 ;  /* 0x0000001102117220 */ /* 0x040fe40000410000 */
[----:B------:R-:W-:-:S05]  /*1ae0*/  FMUL.FTZ R4, R2, R5 ;  /* 0x0000000502047220 */ /* 0x000fca0000410000 */
[----:B------:R-:W-:Y:S01]  /*1af0*/  F2FP.F16.F32.PACK_AB R5, R4, R17 ;  /* 0x000000110405723e */ /* 0x000fe200000000ff */
[C---:B------:R-:W-:Y:S01]  /*1b00*/  IMAD.WIDE.U32 R16, R19.reuse, R16, UR6 ;  /* 0x0000000613107e25 */ /* 0x040fe2000f8e0010 */
[----:B------:R-:W-:-:S03]  /*1b10*/  IADD3 R4, PT, PT, R19, 0x400, RZ ;  /* 0x0000040013047810 */ /* 0x000fc60007ffe0ff */
[----:B---3--:R-:W-:Y:S01]  /*1b20*/  HFMA2 R5, R5, 1, 1, R20 ;  /* 0x3c003c0005057831 */ /* 0x008fe20000000014 */
[----:B------:R-:W-:-:S04]  /*1b30*/  ISETP.GE.AND P0, PT, R4, UR9, PT ;  /* 0x0000000904007c0c */ /* 0x000fc8000bf06270 */
[----:B------:R0:W-:Y:S09]  /*1b40*/  STG.E desc[UR12][R16.64], R5 ;  /* 0x0000000510007986 */ /* 0x0001f2000c10190c */
[----:B------:R-:W-:Y:S05]  /*1b50*/  @P0 EXIT ;  /* 0x000000000000094d */ /* 0x000fea0003800000 */
[----:B------:R-:W0:Y:S04]  /*1b60*/  LDG.E.CONSTANT R4, desc[UR12][R12.64+0x1000] ;  /* 0x0010000c0c047981 */ /* 0x000e28000c1e9900 */
[----:B------:R-:W2:Y:S01]  /*1b70*/  LDG.E.CONSTANT R20, desc[UR12][R14.64+0x1000] ;  /* 0x0010000c0e147981 */ /* 0x000ea2000c1e9900 */
[--C-:B0-----:R-:W-:Y:S02]  /*1b80*/  HADD2.F32 R5, -RZ, R4.reuse.H0_H0 ;  /* 0x20000004ff057230 */ /* 0x101fe40000004100 */
[----:B------:R-:W-:-:S03]  /*1b90*/  HADD2.F32 R4, -RZ, R4.H1_H1 ;  /* 0x30000004ff047230 */ /* 0x000fc60000004100 */
[----:B------:R-:W-:Y:S02]  /*1ba0*/  FMUL.FTZ R5, R5, R6 ;  /* 0x0000000605057220 */ /* 0x000fe40000410000 */
[----:B------:R-:W-:Y:S02]  /*1bb0*/  FMUL.FTZ R7, R4, R7 ;  /* 0x0000000704077220 */ /* 0x000fe40000410000 */
[C---:B------:R-:W-:Y:S02]  /*1bc0*/  FMUL.FTZ R5, R2.reuse, R5 ;  /* 0x0000000502057220 */ /* 0x040fe40000410000 */
[----:B------:R-:W-:-:S05]  /*1bd0*/  FMUL.FTZ R4, R2, R7 ;  /* 0x0000000702047220 */ /* 0x000fca0000410000 */
[----:B------:R-:W-:Y:S02]  /*1be0*/  F2FP.F16.F32.PACK_AB R5, R4, R5 ;  /* 0x000000050405723e */ /* 0x000fe400000000ff */
[----:B------:R-:W-:-:S03]  /*1bf0*/  IADD3 R4, PT, PT, R19, 0x800, RZ ;  /* 0x0000080013047810 */ /* 0x000fc60007ffe0ff */
[----:B--2---:R-:W-:Y:S01]  /*1c00*/  HFMA2 R5, R5, 1, 1, R20 ;  /* 0x3c003c0005057831 */ /* 0x004fe20000000014 */
[----:B------:R-:W-:-:S04]  /*1c10*/  ISETP.GE.AND P0, PT, R4, UR9, PT ;  /* 0x0000000904007c0c */ /* 0x000fc8000bf06270 */
[----:B------:R0:W-:Y:S09]  /*1c20*/  STG.E desc[UR12][R16.64+0x1000], R5 ;  /* 0x0010000510007986 */ /* 0x0001f2000c10190c */
[----:B------:R-:W-:Y:S05]  /*1c30*/  @P0 EXIT ;  /* 0x000000000000094d */ /* 0x000fea0003800000 */
[----:B------:R-:W2:Y:S04]  /*1c40*/  LDG.E.CONSTANT R20, desc[UR12][R12.64+0x2000] ;  /* 0x0020000c0c147981 */ /* 0x000ea8000c1e9900 */
[----:B0-----:R-:W3:Y:S04]  /*1c50*/  LDL.128 R4, [R18+0x10] ;  /* 0x0000100012047983 */ /* 0x001ee80000100c00 */
[----:B------:R-:W5:Y:S01]  /*1c60*/  LDG.E.CONSTANT R22, desc[UR12][R14.64+0x2000] ;  /* 0x0020000c0e167981 */ /* 0x000f62000c1e9900 */
[--C-:B--2---:R-:W-:Y:S02]  /*1c70*/  HADD2.F32 R21, -RZ, R20.reuse.H0_H0 ;  /* 0x20000014ff157230 */ /* 0x104fe40000004100 */
[----:B------:R-:W-:-:S03]  /*1c80*/  HADD2.F32 R20, -RZ, R20.H1_H1 ;  /* 0x30000014ff147230 */ /* 0x000fc60000004100 */
[----:B---3--:R-:W-:Y:S02]  /*1c90*/  FMUL.FTZ R21, R4, R21 ;  /* 0x0000001504157220 */ /* 0x008fe40000410000 */
[----:B------:R-:W-:Y:S02]  /*1ca0*/  FMUL.FTZ R5, R5, R20 ;  /* 0x0000001405057220 */ /* 0x000fe40000410000 */
[C---:B------:R-:W-:Y:S02]  /*1cb0*/  FMUL.FTZ R21, R2.reuse, R21 ;  /* 0x0000001502157220 */ /* 0x040fe40000410000 */
[----:B------:R-:W-:-:S05]  /*1cc0*/  FMUL.FTZ R4, R2, R5 ;  /* 0x0000000502047220 */ /* 0x000fca0000410000 */
[----:B------:R-:W-:Y:S02]  /*1cd0*/  F2FP.F16.F32.PACK_AB R5, R4, R21 ;  /* 0x000000150405723e */ /* 0x000fe400000000ff */
[----:B------:R-:W-:-:S03]  /*1ce0*/  IADD3 R4, PT, PT, R19, 0xc00, RZ ;  /* 0x00000c0013047810 */ /* 0x000fc60007ffe0ff */
[----:B-----5:R-:W-:Y:S01]  /*1cf0*/  HFMA2 R5, R5, 1, 1, R22 ;  /* 0x3c003c0005057831 */ /* 0x020fe20000000016 */
[----:B------:R-:W-:-:S04]  /*1d00*/  ISETP.GE.AND P0, PT, R4, UR9, PT ;  /* 0x0000000904007c0c */ /* 0x000fc8000bf06270 */
[----:B------:R0:W-:Y:S09]  /*1d10*/  STG.E desc[UR12][R16.64+0x2000], R5 ;  /* 0x0020000510007986 */ /* 0x0001f2000c10190c */
[----:B------:R-:W-:Y:S05]  /*1d20*/  @P0 EXIT ;  /* 0x000000000000094d */ /* 0x000fea0003800000 */
[----:B------:R-:W0:Y:S04]  /*1d30*/  LDG.E.CONSTANT R12, desc[UR12][R12.64+0x3000] ;  /* 0x0030000c0c0c7981 */ /* 0x000e28000c1e9900 */
[----:B------:R-:W2:Y:S01]  /*1d40*/  LDG.E.CONSTANT R14, desc[UR12][R14.64+0x3000] ;  /* 0x0030000c0e0e7981 */ /* 0x000ea2000c1e9900 */
[----:B------:R-:W-:-:S04]  /*1d50*/  IADD3 R3, PT, PT, R3, 0x4, RZ ;  /* 0x0000000403037810 */ /* 0x000fc80007ffe0ff */
[----:B------:R-:W-:Y:S01]  /*1d60*/  ISETP.NE.AND P0, PT, R3, 0x10, PT ;  /* 0x000000100300780c */ /* 0x000fe20003f05270 */
[--C-:B0-----:R-:W-:Y:S02]  /*1d70*/  HADD2.F32 R5, -RZ, R12.reuse.H0_H0 ;  /* 0x2000000cff057230 */ /* 0x101fe40000004100 */
[----:B------:R-:W-:-:S03]  /*1d80*/  HADD2.F32 R4, -RZ, R12.H1_H1 ;  /* 0x3000000cff047230 */ /* 0x000fc60000004100 */
[----:B------:R-:W-:Y:S02]  /*1d90*/  FMUL.FTZ R5, R5, R6 ;  /* 0x0000000605057220 */ /* 0x000fe40000410000 */
[----:B------:R-:W-:Y:S02]  /*1da0*/  FMUL.FTZ R7, R4, R7 ;  /* 0x0000000704077220 */ /* 0x000fe40000410000 */
[C---:B------:R-:W-:Y:S02]  /*1db0*/  FMUL.FTZ R5, R2.reuse, R5 ;  /* 0x0000000502057220 */ /* 0x040fe40000410000 */
[----:B------:R-:W-:-:S05]  /*1dc0*/  FMUL.FTZ R4, R2, R7 ;  /* 0x0000000702047220 */ /* 0x000fca0000410000 */
[----:B------:R-:W-:-:S05]  /*1dd0*/  F2FP.F16.F32.PACK_AB R7, R4, R5 ;  /* 0x000000050407723e */ /* 0x000fca00000000ff */
[----:B--2---:R-:W-:-:S05]  /*1de0*/  HFMA2 R5, R7, 1, 1, R14 ;  /* 0x3c003c0007057831 */ /* 0x004fca000000000e */
[----:B------:R0:W-:Y:S01]  /*1df0*/  STG.E desc[UR12][R16.64+0x3000], R5 ;  /* 0x0030000510007986 */ /* 0x0001e2000c10190c */
[----:B------:R-:W-:Y:S05]  /*1e00*/  @!P0 EXIT ;  /* 0x000000000000894d */ /* 0x000fea0003800000 */
[----:B------:R-:W-:-:S04]  /*1e10*/  SHF.L.U32 R19, R3, 0xa, RZ ;  /* 0x0000000a03137819 */ /* 0x000fc800000006ff */
[----:B------:R-:W-:-:S04]  /*1e20*/  LOP3.LUT R19, R0, R19, RZ, 0xfc, !PT ;  /* 0x0000001300137212 */ /* 0x000fc800078efcff */
[----:B------:R-:W-:-:S13]  /*1e30*/  ISETP.GE.AND P0, PT, R19, UR9, PT ;  /* 0x0000000913007c0c */ /* 0x000fda000bf06270 */
[----:B------:R-:W-:Y:S05]  /*1e40*/  @!P0 BRA `(.L_x_6) ;  /* 0xfffffff800f48947 */ /* 0x000fea000383ffff */
[----:B------:R-:W-:Y:S05]  /*1e50*/  EXIT ;  /* 0x000000000000794d */ /* 0x000fea0003800000 */
.L_x_5:
[----:B------:R-:W-:-:S13]  /*1e60*/  ISETP.GE.AND P0, PT, R0, UR9, PT ;  /* 0x0000000900007c0c */ /* 0x000fda000bf06270 */
[----:B------:R-:W-:Y:S05]  /*1e70*/  @P0 EXIT ;  /* 0x000000000000094d */ /* 0x000fea0003800000 */
[----:B------:R-:W1:Y:S01]  /*1e80*/  LDC.64 R8, c[0x0][0x388] ;  /* 0x0000e200ff087b82 */ /* 0x000e620000000a00 */
[----:B------:R-:W-:Y:S02]  /*1e90*/  MOV R3, RZ ;  /* 0x000000ff00037202 */ /* 0x000fe40000000f00 */
[----:B------:R-:W-:-:S07]  /*1ea0*/  MOV R13, R0 ;  /* 0x00000000000d7202 */ /* 0x000fce0000000f00 */
.L_x_7:
[----:B-1----:R-:W-:Y:S01]  /*1eb0*/  IMAD.WIDE.U32 R10, R13, 0x4, R8 ;  /* 0x000000040d0a7825 */ /* 0x002fe200078e0008 */
[----:B------:R-:W-:-:S04]  /*1ec0*/  LEA R16, R3, UR10, 0x3 ;  /* 0x0000000a03107c11 */ /* 0x000fc8000f8e18ff */
[----:B------:R-:W5:Y:S04]  /*1ed0*/  LDG.E.CONSTANT R12, desc[UR12][R10.64] ;  /* 0x0000000c0a0c7981 */ /* 0x000f68000c1e9900 */
[----:B0-----:R-:W2:Y:S01]  /*1ee0*/  LDL.128 R4, [R16] ;  /* 0x0000000010047983 */ /* 0x001ea20000100c00 */
[----:B------:R-:W-:-:S04]  /*1ef0*/  IADD3 R14, PT, PT, R13, 0x400, RZ ;  /* 0x000004000d0e7810 */ /* 0x000fc80007ffe0ff */
[----:B------:R-:W-:Y:S01]  /*1f00*/  ISETP.GE.AND P0, PT, R14, UR9, PT ;  /* 0x000000090e007c0c */ /* 0x000fe2000bf06270 */
[--C-:B-----5:R-:W-:Y:S02]  /*1f10*/  HADD2.F32 R15, -RZ, R12.reuse.H0_H0 ;  /* 0x2000000cff0f7230 */ /* 0x120fe40000004100 */
[----:B------:R-:W-:-:S03]  /*1f20*/  HADD2.F32 R12, -RZ, R12.H1_H1 ;  /* 0x3000000cff0c7230 */ /* 0x000fc60000004100 */
[----:B--2---:R-:W-:Y:S01]  /*1f30*/  FMUL.FTZ R15, R4, R15 ;  /* 0x0000000f040f7220 */ /* 0x004fe20000410000 */
[----:B------:R-:W-:Y:S02]  /*1f40*/  HFMA2 R4, -RZ, RZ, 0, 2.384185791015625e-07 ;  /* 0x00000004ff047431 */ /* 0x000fe400000001ff */
[----:B------:R-:W-:Y:S01]  /*1f50*/  FMUL.FTZ R5, R5, R12 ;  /* 0x0000000c05057220 */ /* 0x000fe20000410000 */
[----:B0-----:R-:W-:-:S03]  /*1f60*/  FMUL.FTZ R15, R2, R15 ;  /* 0x0000000f020f7220 */ /* 0x001fc60000410000 */
[----:B------:R-:W-:Y:S01]  /*1f70*/  FMUL.FTZ R12, R2, R5 ;  /* 0x00000005020c7220 */ /* 0x000fe20000410000 */
[----:B------:R-:W-:-:S04]  /*1f80*/  IMAD.WIDE.U32 R4, R13, R4, UR6 ;  /* 0x000000060d047e25 */ /* 0x000fc8000f8e0004 */
[----:B------:R-:W-:-:S05]  /*1f90*/  F2FP.F16.F32.PACK_AB R15, R12, R15 ;  /* 0x0000000f0c0f723e */ /* 0x000fca00000000ff */
[----:B------:R0:W-:Y:S01]  /*1fa0*/  STG.E desc[UR12][R4.64], R15 ;  /* 0x0000000f04007986 */ /* 0x0001e2000c10190c */
[----:B------:R-:W-:Y:S05]  /*1fb0*/  @P0 EXIT ;  /* 0x000000000000094d */ /* 0x000fea0003800000 */
[----:B------:R-:W0:Y:S02]  /*1fc0*/  LDG.E.CONSTANT R12, desc[UR12][R10.64+0x1000] ;  /* 0x0010000c0a0c7981 */ /* 0x000e24000c1e9900 */
[--C-:B0-----:R-:W-:Y:S02]  /*1fd0*/  HADD2.F32 R15, -RZ, R12.reuse.H0_H0 ;  /* 0x2000000cff0f7230 */ /* 0x101fe40000004100 */
[----:B------:R-:W-:-:S03]  /*1fe0*/  HADD2.F32 R12, -RZ, R12.H1_H1 ;  /* 0x3000000cff0c7230 */ /* 0x000fc60000004100 */
[----:B------:R-:W-:Y:S02]  /*1ff0*/  FMUL.FTZ R15, R15, R6 ;  /* 0x000000060f0f7220 */ /* 0x000fe40000410000 */
[----:B------:R-:W-:Y:S02]  /*2000*/  FMUL.FTZ R7, R12, R7 ;  /* 0x000000070c077220 */ /* 0x000fe40000410000 */
[C---:B------:R-:W-:Y:S02]  /*2010*/  FMUL.FTZ R15, R2.reuse, R15 ;  /* 0x0000000f020f7220 */ /* 0x040fe40000410000 */
[----:B------:R-:W-:Y:S01]  /*2020*/  FMUL.FTZ R6, R2, R7 ;  /* 0x0000000702067220 */ /* 0x000fe20000410000 */
[----:B------:R-:W-:-:S04]  /*2030*/  IADD3 R7, PT, PT, R13, 0x800, RZ ;  /* 0x000008000d077810 */ /* 0x000fc80007ffe0ff */
[----:B------:R-:W-:Y:S02]  /*2040*/  ISETP.GE.AND P0, PT, R7, UR9, PT ;  /* 0x0000000907007c0c */ /* 0x000fe4000bf06270 */
[----:B------:R-:W-:-:S05]  /*2050*/  F2FP.F16.F32.PACK_AB R15, R6, R15 ;  /* 0x0000000f060f723e */ /* 0x000fca00000000ff */
[----:B------:R0:W-:Y:S06]  /*2060*/  STG.E desc[UR12][R4.64+0x1000], R15 ;  /* 0x0010000f04007986 */ /* 0x0001ec000c10190c */
[----:B------:R-:W-:Y:S05]  /*2070*/  @P0 EXIT ;  /* 0x000000000000094d */ /* 0x000fea0003800000 */
[----:B------:R-:W2:Y:S04]  /*2080*/  LDG.E.CONSTANT R6, desc[UR12][R10.64+0x2000] ;  /* 0x0020000c0a067981 */ /* 0x000ea8000c1e9900 */
[----:B------:R-:W5:Y:S01]  /*2090*/  LDL.128 R16, [R16+0x10] ;  /* 0x0000100010107983 */ /* 0x000f620000100c00 */
[----:B------:R-:W-:-:S04]  /*20a0*/  IADD3 R12, PT, PT, R13, 0xc00, RZ ;  /* 0x00000c000d0c7810 */ /* 0x000fc80007ffe0ff */
[----:B------:R-:W-:Y:S01]  /*20b0*/  ISETP.GE.AND P0, PT, R12, UR9, PT ;  /* 0x000000090c007c0c */ /* 0x000fe2000bf06270 */
[--C-:B--2---:R-:W-:Y:S02]  /*20c0*/  HADD2.F32 R7, -RZ, R6.reuse.H0_H0 ;  /* 0x20000006ff077230 */ /* 0x104fe40000004100 */
[----:B------:R-:W-:-:S03]  /*20d0*/  HADD2.F32 R6, -RZ, R6.H1_H1 ;  /* 0x30000006ff067230 */ /* 0x000fc60000004100 */
[----:B-----5:R-:W-:Y:S02]  /*20e0*/  FMUL.FTZ R7, R16, R7 ;  /* 0x0000000710077220 */ /* 0x020fe40000410000 */
[----:B------:R-:W-:Y:S02]  /*20f0*/  FMUL.FTZ R17, R17, R6 ;  /* 0x0000000611117220 */ /* 0x000fe40000410000 */
[C---:B------:R-:W-:Y:S02]  /*2100*/  FMUL.FTZ R7, R2.reuse, R7 ;  /* 0x0000000702077220 */ /* 0x040fe40000410000 */
[----:B------:R-:W-:-:S05]  /*2110*/  FMUL.FTZ R6, R2, R17 ;  /* 0x0000001102067220 */ /* 0x000fca0000410000 */
[----:B------:R-:W-:-:S05]  /*2120*/  F2FP.F16.F32.PACK_AB R7, R6, R7 ;  /* 0x000000070607723e */ /* 0x000fca00000000ff */
[----:B------:R1:W-:Y:S01]  /*2130*/  STG.E desc[UR12][R4.64+0x2000], R7 ;  /* 0x0020000704007986 */ /* 0x0003e2000c10190c */
[----:B------:R-:W-:Y:S05]  /*2140*/  @P0 EXIT ;  /* 0x000000000000094d */ /* 0x000fea0003800000 */
[----:B------:R-:W1:Y:S01]  /*2150*/  LDG.E.CONSTANT R10, desc[UR12][R10.64+0x3000] ;  /* 0x0030000c0a0a7981 */ /* 0x000e62000c1e9900 */
[----:B------:R-:W-:-:S04]  /*2160*/  IADD3 R3, PT, PT, R3, 0x4, RZ ;  /* 0x0000000403037810 */ /* 0x000fc80007ffe0ff */
[----:B------:R-:W-:Y:S01]  /*2170*/  ISETP.NE.AND P0, PT, R3, 0x10, PT ;  /* 0x000000100300780c */ /* 0x000fe20003f05270 */
[--C-:B-1----:R-:W-:Y:S02]  /*2180*/  HADD2.F32 R7, -RZ, R10.reuse.H0_H0 ;  /* 0x2000000aff077230 */ /* 0x102fe40000004100 */
[----:B------:R-:W-:-:S03]  /*2190*/  HADD2.F32 R6, -RZ, R10.H1_H1 ;  /* 0x3000000aff067230 */ /* 0x000fc60000004100 */
[----:B------:R-:W-:Y:S02]  /*21a0*/  FMUL.FTZ R7, R7, R18 ;  /* 0x0000001207077220 */ /* 0x000fe40000410000 */
[----:B------:R-:W-:Y:S02]  /*21b0*/  FMUL.FTZ R19, R6, R19 ;  /* 0x0000001306137220 */ /* 0x000fe40000410000 */
[C---:B------:R-:W-:Y:S02]  /*21c0*/  FMUL.FTZ R7, R2.reuse, R7 ;  /* 0x0000000702077220 */ /* 0x040fe40000410000 */
[----:B------:R-:W-:-:S05]  /*21d0*/  FMUL.FTZ R6, R2, R19 ;  /* 0x0000001302067220 */ /* 0x000fca0000410000 */
[----:B------:R-:W-:-:S05]  /*21e0*/  F2FP.F16.F32.PACK_AB R7, R6, R7 ;  /* 0x000000070607723e */ /* 0x000fca00000000ff */
[----:B------:R1:W-:Y:S01]  /*21f0*/  STG.E desc[UR12][R4.64+0x3000], R7 ;  /* 0x0030000704007986 */ /* 0x0003e2000c10190c */
[----:B------:R-:W-:Y:S05]  /*2200*/  @!P0 EXIT ;  /* 0x000000000000894d */ /* 0x000fea0003800000 */
[----:B------:R-:W-:-:S04]  /*2210*/  SHF.L.U32 R13, R3, 0xa, RZ ;  /* 0x0000000a030d7819 */ /* 0x000fc800000006ff */
[----:B------:R-:W-:-:S04]  /*2220*/  LOP3.LUT R13, R0, R13, RZ, 0xfc, !PT ;  /* 0x0000000d000d7212 */ /* 0x000fc800078efcff */
[----:B------:R-:W-:-:S13]  /*2230*/  ISETP.GE.AND P0, PT, R13, UR9, PT ;  /* 0x000000090d007c0c */ /* 0x000fda000bf06270 */
[----:B------:R-:W-:Y:S05]  /*2240*/  @!P0 BRA `(.L_x_7) ;  /* 0xfffffffc00188947 */ /* 0x000fea000383ffff */
[----:B------:R-:W-:Y:S05]  /*2250*/  EXIT ;  /* 0x000000000000794d */ /* 0x000fea0003800000 */
.L_x_4:
[----:B------:R-:W1:Y:S02]  /*2260*/  LDCU.64 UR4, c[0x0][0x390] ;  /* 0x00007200ff0477ac */ /* 0x000e640008000a00 */
[----:B-1----:R-:W-:-:S04]  /*2270*/  UISETP.NE.U32.AND UP0, UPT, UR4, URZ, UPT ;  /* 0x000000ff0400728c */ /* 0x002fc8000bf05070 */
[----:B------:R-:W-:-:S09]  /*2280*/  UISETP.NE.AND.EX UP0, UPT, UR5, URZ, UPT, UP0 ;  /* 0x000000ff0500728c */ /* 0x000fd2000bf05300 */
[----:B------:R-:W-:Y:S05]  /*2290*/  BRA.U !UP0, `(.L_x_8) ;  /* 0x00000005083c7547 */ /* 0x000fea000b800000 */
[----:B------:R-:W1:Y:S01]  /*22a0*/  LDC.64 R8, c[0x0][0x388] ;  /* 0x0000e200ff087b82 */ /* 0x000e620000000a00 */
[----:B------:R-:W-:-:S07]  /*22b0*/  UMOV UR4, URZ ;  /* 0x000000ff00047c82 */ /* 0x000fce0008000000 */
[----:B------:R-:W0:Y:S02]  /*22c0*/  LDC.64 R10, c[0x0][0x390] ;  /* 0x0000e400ff0a7b82 */ /* 0x000e240000000a00 */
.L_x_9:
[----:B------:R-:W-:-:S06]  /*22d0*/  USHF.L.U32 UR5, UR4, 0xa, URZ ;  /* 0x0000000a04057899 */ /* 0x000fcc00080006ff */
[----:B-1----:R-:W-:-:S04]  /*22e0*/  LOP3.LUT R3, R0, UR5, RZ, 0xfc, !PT ;  /* 0x0000000500037c12 */ /* 0x002fc8000f8efcff */
[----:B------:R-:W-:-:S13]  /*22f0*/  ISETP.GE.AND P0, PT, R3, UR9, PT ;  /* 0x0000000903007c0c */ /* 0x000fda000bf06270 */
[----:B0-----:R-:W-:Y:S05]  /*2300*/  @P0 EXIT ;  /* 0x000000000000094d */ /* 0x001fea0003800000 */
[----:B-1----:R-:W-:Y:S01]  /*2310*/  IMAD.WIDE.U32 R12, R3, 0x4, R8 ;  /* 0x00000004030c7825 */ /* 0x002fe200078e0008 */
[----:B------:R-:W-:-:S04]  /*2320*/  ULEA UR5, UR4, UR10, 0x3 ;  /* 0x0000000a04057291 */ /* 0x000fc8000f8e18ff */
[----:B------:R-:W5:Y:S05]  /*2330*/  LDG.E.CONSTANT R18, desc[UR12][R12.64] ;  /* 0x0000000c0c127981 */ /* 0x000f6a000c1e9900 */
[----:B------:R-:W2:Y:S01]  /*2340*/  LDL.128 R4, [UR5] ;  /* 0x00000005ff047983 */ /* 0x000ea20008100c00 */
[----:B0-----:R-:W-:-:S04]  /*2350*/  IMAD.WIDE.U32 R14, R3, 0x4, R10 ;  /* 0x00000004030e7825 */ /* 0x001fc800078e000a */
[----:B------:R-:W-:Y:S01]  /*2360*/  HFMA2 R16, -RZ, RZ, 0, 2.384185791015625e-07 ;  /* 0x00000004ff107431 */ /* 0x000fe200000001ff */
[----:B------:R-:W3:Y:S04]  /*2370*/  LDG.E.CONSTANT R20, desc[UR12][R14.64] ;  /* 0x0000000c0e147981 */ /* 0x000ee8000c1e9900 */
[----:B------:R-:W-:-:S05]  /*2380*/  IMAD.WIDE.U32 R16, R3, R16, UR6 ;  /* 0x0000000603107e25 */ /* 0x000fca000f8e0010 */
[----:B------:R-:W4:Y:S01]  /*2390*/  LDG.E R21, desc[UR12][R16.64] ;  /* 0x0000000c10157981 */ /* 0x000f22000c1e1900 */
[--C-:B-----5:R-:W-:Y:S02]  /*23a0*/  HADD2.F32 R19, -RZ, R18.reuse.H0_H0 ;  /* 0x20000012ff137230 */ /* 0x120fe40000004100 */
[----:B------:R-:W-:-:S03]  /*23b0*/  HADD2.F32 R18, -RZ, R18.H1_H1 ;  /* 0x30000012ff127230 */ /* 0x000fc60000004100 */
[----:B--2---:R-:W-:Y:S02]  /*23c0*/  FMUL.FTZ R19, R4, R19 ;  /* 0x0000001304137220 */ /* 0x004fe40000410000 */
[----:B------:R-:W-:Y:S02]  /*23d0*/  FMUL.FTZ R5, R5, R18 ;  /* 0x0000001205057220 */ /* 0x000fe40000410000 */
[C---:B------:R-:W-:Y:S02]  /*23e0*/  FMUL.FTZ R19, R2.reuse, R19 ;  /* 0x0000001302137220 */ /* 0x040fe40000410000 */
[----:B------:R-:W-:-:S05]  /*23f0*/  FMUL.FTZ R4, R2, R5 ;  /* 0x0000000502047220 */ /* 0x000fca0000410000 */
[----:B------:R-:W-:-:S05]  /*2400*/  F2FP.F16.F32.PACK_AB R4, R4, R19 ;  /* 0x000000130404723e */ /* 0x000fca00000000ff */
[----:B---3--:R-:W-:Y:S01]  /*2410*/  HFMA2 R20, R4, 1, 1, R20 ;  /* 0x3c003c0004147831 */ /* 0x008fe20000000014 */
[----:B------:R-:W-:-:S04]  /*2420*/  IADD3 R4, PT, PT, R3, 0x400, RZ ;  /* 0x0000040003047810 */ /* 0x000fc80007ffe0ff */
[----:B------:R-:W-:Y:S01]  /*2430*/  ISETP.GE.AND P0, PT, R4, UR9, PT ;  /* 0x0000000904007c0c */ /* 0x000fe2000bf06270 */
[----:B----4-:R-:W-:-:S05]  /*2440*/  HADD2 R21, R20, R21 ;  /* 0x0000001514157230 */ /* 0x010fca0000000000 */
[----:B------:R0:W-:Y:S07]  /*2450*/  STG.E desc[UR12][R16.64], R21 ;  /* 0x0000001510007986 */ /* 0x0001ee000c10190c */
[----:B------:R-:W-:Y:S05]  /*2460*/  @P0 EXIT ;  /* 0x000000000000094d */ /* 0x000fea0003800000 */
[----:B------:R-:W2:Y:S04]  /*2470*/  LDG.E.CONSTANT R4, desc[UR12][R12.64+0x1000] ;  /* 0x0010000c0c047981 */ /* 0x000ea8000c1e9900 */
[----:B------:R-:W3:Y:S04]  /*2480*/  LDG.E.CONSTANT R18, desc[UR12][R14.64+0x1000] ;  /* 0x0010000c0e127981 */ /* 0x000ee8000c1e9900 */
[----:B------:R-:W4:Y:S01]  /*2490*/  LDG.E R19, desc[UR12][R16.64+0x1000] ;  /* 0x0010000c10137981 */ /* 0x000f22000c1e1900 */
[--C-:B--2---:R-:W-:Y:S02]  /*24a0*/  HADD2.F32 R5, -RZ, R4.reuse.H0_H0 ;  /* 0x20000004ff057230 */ /* 0x104fe40000004100 */
[----:B------:R-:W-:-:S03]  /*24b0*/  HADD2.F32 R4, -RZ, R4.H1_H1 ;  /* 0x30000004ff047230 */ /* 0x000fc60000004100 */
[----:B------:R-:W-:Y:S02]  /*24c0*/  FMUL.FTZ R5, R5, R6 ;  /* 0x0000000605057220 */ /* 0x000fe40000410000 */
[----:B------:R-:W-:Y:S02]  /*24d0*/  FMUL.FTZ R7, R4, R7 ;  /* 0x0000000704077220 */ /* 0x000fe40000410000 */
[C---:B------:R-:W-:Y:S02]  /*24e0*/  FMUL.FTZ R5, R2.reuse, R5 ;  /* 0x0000000502057220 */ /* 0x040fe40000410000 */
[----:B------:R-:W-:-:S05]  /*24f0*/  FMUL.FTZ R4, R2, R7 ;  /* 0x0000000702047220 */ /* 0x000fca0000410000 */
[----:B------:R-:W-:-:S05]  /*2500*/  F2FP.F16.F32.PACK_AB R4, R4, R5 ;  /* 0x000000050404723e */ /* 0x000fca00000000ff */
[----:B---3--:R-:W-:Y:S01]  /*2510*/  HFMA2 R18, R4, 1, 1, R18 ;  /* 0x3c003c0004127831 */ /* 0x008fe20000000012 */
[----:B------:R-:W-:-:S03]  /*2520*/  IADD3 R4, PT, PT, R3, 0x800, RZ ;  /* 0x0000080003047810 */ /* 0x000fc60007ffe0ff */
[----:B----4-:R-:W-:Y:S01]  /*2530*/  HADD2 R19, R18, R19 ;  /* 0x0000001312137230 */ /* 0x010fe20000000000 */
[----:B------:R-:W-:-:S04]  /*2540*/  ISETP.GE.AND P0, PT, R4, UR9, PT ;  /* 0x0000000904007c0c */ /* 0x000fc8000bf06270 */
[----:B------:R1:W-:Y:S09]  /*2550*/  STG.E desc[UR12][R16.64+0x1000], R19 ;  /* 0x0010001310007986 */ /* 0x0003f2000c10190c */
[----:B------:R-:W-:Y:S05]  /*2560*/  @P0 EXIT ;  /* 0x000000000000094d */ /* 0x000fea0003800000 */
[----:B------:R-:W1:Y:S04]  /*2570*/  LDG.E.CONSTANT R18, desc[UR12][R12.64+0x2000] ;  /* 0x0020000c0c127981 */ /* 0x000e68000c1e9900 */
[----:B------:R-:W2:Y:S04]  /*2580*/  LDL.128 R4, [UR5+0x10] ;  /* 0x00001005ff047983 */ /* 0x000ea80008100c00 */
[----:B------:R-:W3:Y:S04]  /*2590*/  LDG.E.CONSTANT R20, desc[UR12][R14.64+0x2000] ;  /* 0x0020000c0e147981 */ /* 0x000ee8000c1e9900 */
[----:B0-----:R-:W4:Y:S01]  /*25a0*/  LDG.E R21, desc[UR12][R16.64+0x2000] ;  /* 0x0020000c10157981 */ /* 0x001f22000c1e1900 */
[----:B------:R-:W-:-:S04]  /*25b0*/  IADD3 R3, PT, PT, R3, 0xc00, RZ ;  /* 0x00000c0003037810 */ /* 0x000fc80007ffe0ff */
[----:B------:R-:W-:Y:S01]  /*25c0*/  ISETP.GE.AND P0, PT, R3, UR9, PT ;  /* 0x0000000903007c0c */ /* 0x000fe2000bf06270 */
[--C-:B-1----:R-:W-:Y:S02]  /*25d0*/  HADD2.F32 R19, -RZ, R18.reuse.H0_H0 ;  /* 0x20000012ff137230 */ /* 0x102fe40000004100 */
[----:B------:R-:W-:-:S03]  /*25e0*/  HADD2.F32 R18, -RZ, R18.H1_H1 ;  /* 0x30000012ff127230 */ /* 0x000fc60000004100 */
[----:B--2---:R-:W-:Y:S02]  /*25f0*/  FMUL.FTZ R19, R4, R19 ;  /* 0x0000001304137220 */ /* 0x004fe40000410000 */
[----:B------:R-:W-:Y:S02]  /*2600*/  FMUL.FTZ R5, R5, R18 ;  /* 0x0000001205057220 */ /* 0x000fe40000410000 */
[C---:B------:R-:W-:Y:S02]  /*2610*/  FMUL.FTZ R19, R2.reuse, R19 ;  /* 0x0000001302137220 */ /* 0x040fe40000410000 */
[----:B------:R-:W-:-:S05]  /*2620*/  FMUL.FTZ R4, R2, R5 ;  /* 0x0000000502047220 */ /* 0x000fca0000410000 */
[----:B------:R-:W-:-:S05]  /*2630*/  F2FP.F16.F32.PACK_AB R4, R4, R19 ;  /* 0x000000130404723e */ /* 0x000fca00000000ff */
[----:B---3--:R-:W-:-:S04]  /*2640*/  HFMA2 R20, R4, 1, 1, R20 ;  /* 0x3c003c0004147831 */ /* 0x008fc80000000014 */
[----:B----4-:R-:W-:-:S05]  /*2650*/  HADD2 R21, R20, R21 ;  /* 0x0000001514157230 */ /* 0x010fca0000000000 */
[----:B------:R0:W-:Y:S01]  /*2660*/  STG.E desc[UR12][R16.64+0x2000], R21 ;  /* 0x0020001510007986 */ /* 0x0001e2000c10190c */
[----:B------:R-:W-:Y:S05]  /*2670*/  @P0 EXIT ;  /* 0x000000000000094d */ /* 0x000fea0003800000 */
[----:B------:R-:W2:Y:S04]  /*2680*/  LDG.E.CONSTANT R12, desc[UR12][R12.64+0x3000] ;  /* 0x0030000c0c0c7981 */ /* 0x000ea8000c1e9900 */
[----:B------:R-:W3:Y:S04]  /*2690*/  LDG.E.CONSTANT R14, desc[UR12][R14.64+0x3000] ;  /* 0x0030000c0e0e7981 */ /* 0x000ee8000c1e9900 */
[----:B------:R-:W4:Y:S01]  /*26a0*/  LDG.E R18, desc[UR12][R16.64+0x3000] ;  /* 0x0030000c10127981 */ /* 0x000f22000c1e1900 */
[----:B------:R-:W-:-:S04]  /*26b0*/  UIADD3 UR4, UPT, UPT, UR4, 0x4, URZ ;  /* 0x0000000404047890 */ /* 0x000fc8000fffe0ff */
[----:B------:R-:W-:Y:S01]  /*26c0*/  UISETP.NE.AND UP0, UPT, UR4, 0x10, UPT ;  /* 0x000000100400788c */ /* 0x000fe2000bf05270 */
[--C-:B--2---:R-:W-:Y:S02]  /*26d0*/  HADD2.F32 R3, -RZ, R12.reuse.H0_H0 ;  /* 0x2000000cff037230 */ /* 0x104fe40000004100 */
[----:B------:R-:W-:-:S03]  /*26e0*/  HADD2.F32 R4, -RZ, R12.H1_H1 ;  /* 0x3000000cff047230 */ /* 0x000fc60000004100 */
[----:B------:R-:W-:Y:S02]  /*26f0*/  FMUL.FTZ R3, R3, R6 ;  /* 0x0000000603037220 */ /* 0x000fe40000410000 */
[----:B------:R-:W-:Y:S02]  /*2700*/  FMUL.FTZ R7, R4, R7 ;  /* 0x0000000704077220 */ /* 0x000fe40000410000 */
[C---:B------:R-:W-:Y:S02]  /*2710*/  FMUL.FTZ R3, R2.reuse, R3 ;  /* 0x0000000302037220 */ /* 0x040fe40000410000 */
[----:B------:R-:W-:-:S05]  /*2720*/  FMUL.FTZ R4, R2, R7 ;  /* 0x0000000702047220 */ /* 0x000fca0000410000 */
[----:B------:R-:W-:-:S05]  /*2730*/  F2FP.F16.F32.PACK_AB R7, R4, R3 ;  /* 0x000000030407723e */ /* 0x000fca00000000ff */
[----:B---3--:R-:W-:-:S04]  /*2740*/  HFMA2 R3, R7, 1, 1, R14 ;  /* 0x3c003c0007037831 */ /* 0x008fc8000000000e */
[----:B----4-:R-:W-:-:S05]  /*2750*/  HADD2 R3, R3, R18 ;  /* 0x0000001203037230 */ /* 0x010fca0000000000 */
[----:B------:R1:W-:Y:S01]  /*2760*/  STG.E desc[UR12][R16.64+0x3000], R3 ;  /* 0x0030000310007986 */ /* 0x0003e2000c10190c */
[----:B------:R-:W-:Y:S05]  /*2770*/  BRA.U UP0, `(.L_x_9) ;  /* 0xfffffff900d47547 */ /* 0x000fea000b83ffff */
[----:B------:R-:W-:Y:S05]  /*2780*/  EXIT ;  /* 0x000000000000794d */ /* 0x000fea0003800000 */
.L_x_8:
[----:B------:R-:W-:-:S13]  /*2790*/  ISETP.GE.AND P0, PT, R0, UR9, PT ;  /* 0x0000000900007c0c */ /* 0x000fda000bf06270 */
[----:B------:R-:W-:Y:S05]  /*27a0*/  @P0 EXIT ;  /* 0x000000000000094d */ /* 0x000fea0003800000 */
[----:B------:R-:W1:Y:S01]  /*27b0*/  LDC.64 R8, c[0x0][0x388] ;  /* 0x0000e200ff087b82 */ /* 0x000e620000000a00 */
[----:B------:R-:W-:Y:S02]  /*27c0*/  MOV R3, RZ ;  /* 0x000000ff00037202 */ /* 0x000fe40000000f00 */
[----:B------:R-:W-:-:S07]  /*27d0*/  MOV R15, R0 ;  /* 0x00000000000f7202 */ /* 0x000fce0000000f00 */
.L_x_10:
[----:B-1----:R-:W-:Y:S01]  /*27e0*/  IMAD.WIDE.U32 R10, R15, 0x4, R8 ;  /* 0x000000040f0a7825 */ /* 0x002fe200078e0008 */
[----:B------:R-:W-:-:S04]  /*27f0*/  LEA R14, R3, UR10, 0x3 ;  /* 0x0000000a030e7c11 */ /* 0x000fc8000f8e18ff */
[----:B------:R-:W5:Y:S04]  /*2800*/  LDG.E.CONSTANT R16, desc[UR12][R10.64] ;  /* 0x0000000c0a107981 */ /* 0x000f68000c1e9900 */
[----:B0-----:R-:W2:Y:S01]  /*2810*/  LDL.128 R4, [R14] ;  /* 0x000000000e047983 */ /* 0x001ea20000100c00 */
[----:B------:R-:W-:-:S05]  /*2820*/  HFMA2 R12, -RZ, RZ, 0, 2.384185791015625e-07 ;  /* 0x00000004ff0c7431 */ /* 0x000fca00000001ff */
[----:B------:R-:W-:-:S05]  /*2830*/  IMAD.WIDE.U32 R12, R15, R12, UR6 ;  /* 0x000000060f0c7e25 */ /* 0x000fca000f8e000c */
[----:B------:R-:W3:Y:S01]  /*2840*/  LDG.E R18, desc[UR12][R12.64] ;  /* 0x0000000c0c127981 */ /* 0x000ee2000c1e1900 */
[--C-:B-----5:R-:W-:Y:S02]  /*2850*/  HADD2.F32 R17, -RZ, R16.reuse.H0_H0 ;  /* 0x20000010ff117230 */ /* 0x120fe40000004100 */
[----:B------:R-:W-:-:S03]  /*2860*/  HADD2.F32 R16, -RZ, R16.H1_H1 ;  /* 0x30000010ff107230 */ /* 0x000fc60000004100 */
[----:B--2---:R-:W-:Y:S02]  /*2870*/  FMUL.FTZ R17, R4, R17 ;  /* 0x0000001104117220 */ /* 0x004fe40000410000 */
[----:B------:R-:W-:Y:S02]  /*2880*/  FMUL.FTZ R5, R5, R16 ;  /* 0x0000001005057220 */ /* 0x000fe40000410000 */
[C---:B0-----:R-:W-:Y:S02]  /*2890*/  FMUL.FTZ R17, R2.reuse, R17 ;  /* 0x0000001102117220 */ /* 0x041fe40000410000 */
[----:B------:R-:W-:-:S05]  /*28a0*/  FMUL.FTZ R4, R2, R5 ;  /* 0x0000000502047220 */ /* 0x000fca0000410000 */
[----:B------:R-:W-:Y:S02]  /*28b0*/  F2FP.F16.F32.PACK_AB R5, R4, R17 ;  /* 0x000000110405723e */ /* 0x000fe400000000ff */
[----:B------:R-:W-:-:S03]  /*28c0*/  IADD3 R4, PT, PT, R15, 0x400, RZ ;  /* 0x000004000f047810 */ /* 0x000fc60007ffe0ff */
[----:B---3--:R-:W-:Y:S01]  /*28d0*/  HFMA2 R5, R5, 1, 1, R18 ;  /* 0x3c003c0005057831 */ /* 0x008fe20000000012 */
[----:B------:R-:W-:-:S04]  /*28e0*/  ISETP.GE.AND P0, PT, R4, UR9, PT ;  /* 0x0000000904007c0c */ /* 0x000fc8000bf06270 */
[----:B------:R0:W-:Y:S09]  /*28f0*/  STG.E desc[UR12][R12.64], R5 ;  /* 0x000000050c007986 */ /* 0x0001f2000c10190c */
[----:B------:R-:W-:Y:S05]  /*2900*/  @P0 EXIT ;  /* 0x000000000000094d */ /* 0x000fea0003800000 */
[----:B------:R-:W0:Y:S04]  /*2910*/  LDG.E.CONSTANT R4, desc[UR12][R10.64+0x1000] ;  /* 0x0010000c0a047981 */ /* 0x000e28000c1e9900 */
[----:B------:R-:W2:Y:S01]  /*2920*/  LDG.E R16, desc[UR12][R12.64+0x1000] ;  /* 0x0010000c0c107981 */ /* 0x000ea2000c1e1900 */
        /* <DEDUP_REMOVED lines=14> */
[----:B------:R-:W5:Y:S01]  /*2a10*/  LDG.E R18, desc[UR12][R12.64+0x2000] ;  /* 0x0020000c0c127981 */ /* 0x000f62000c1e1900 */
        /* <DEDUP_REMOVED lines=13> */
[----:B------:R-:W2:Y:S01]  /*2af0*/  LDG.E R14, desc[UR12][R12.64+0x3000] ;  /* 0x0030000c0c0e7981 */ /* 0x000ea2000c1e1900 */
        /* <DEDUP_REMOVED lines=17> */
.L_x_11:
[----:B------:R-:W-:-:S00]  /*2c10*/  BRA `(.L_x_11) ;  /* 0xfffffffc00fc7947 */ /* 0x000fc0000383ffff */
[----:B------:R-:W-:-:S00]  /*2c20*/  NOP ;  /* 0x0000000000007918 */ /* 0x000fc00000000000 */
        /* <DEDUP_REMOVED lines=13> */
.L_x_169:


//--------------------- .text._Z17layer_norm_kernelILi15EEvPK6__halfS2_S2_PS0_ffiib --------------------------
	.section	.text._Z17layer_norm_kernelILi15EEvPK6__halfS2_S2_PS0_ffiib,"ax",@progbits
	.align	128
        .global         _Z17layer_norm_kernelILi15EEvPK6__halfS2_S2_PS0_ffiib
        .type           _Z17layer_norm_kernelILi15EEvPK6__halfS2_S2_PS0_ffiib,@function
        .size           _Z17layer_norm_kernelILi15EEvPK6__halfS2_S2_PS0_ffiib,(.L_x_170 - _Z17layer_norm_kernelILi15EEvPK6__halfS2_S2_PS0_ffiib)
        .other          _Z17layer_norm_kernelILi15EEvPK6__halfS2_S2_PS0_ffiib,@"STO_CUDA_ENTRY STV_DEFAULT"
_Z17layer_norm_kernelILi15EEvPK6__halfS2_S2_PS0_ffiib:
.text._Z17layer_norm_kernelILi15EEvPK6__halfS2_S2_PS0_ffiib:
[----:B------:R-:W0:Y:S08]  /*0000*/  LDC R1, c[0x0][0x37c] ;  /* 0x0000df00ff017b82 */ /* 0x000e300000000800 */
[----:B------:R-:W1:Y:S01]  /*0010*/  LDC R7, c[0x0][0x3ac] ;  /* 0x0000eb00ff077b82 */ /* 0x000e620000000800 */
[----:B------:R-:W2:Y:S01]  /*0020*/  S2R R4, SR_TID.X ;  /* 0x0000000000047919 */ /* 0x000ea20000002100 */
[----:B------:R-:W3:Y:S01]  /*0030*/  LDCU.64 UR6, c[0x0][0x358] ;  /* 0x00006b00ff0677ac */ /* 0x000ee20008000a00 */
[----:B------:R-:W-:Y:S01]  /*0040*/  BSSY.RECONVERGENT B0, `(.L_x_12) ;  /* 0x00000d0000007945 */ /* 0x000fe20003800200 */
[----:B------:R-:W-:Y:S01]  /*0050*/  HFMA2 R33, -RZ, RZ, 0, 0 ;  /* 0x00000000ff217431 */ /* 0x000fe200000001ff */
[----:B0-----:R-:W-:-:S03]  /*0060*/  IADD3 R1, PT, PT, R1, -0x78, RZ ;  /* 0xffffff8801017810 */ /* 0x001fc60007ffe0ff */
[----:B------:R-:W0:Y:S08]  /*0070*/  S2UR UR8, SR_CTAID.X ;  /* 0x00000000000879c3 */ /* 0x000e300000002500 */
[----:B------:R-:W4:Y:S01]  /*0080*/  LDC.64 R2, c[0x0][0x380] ;  /* 0x0000e000ff027b82 */ /* 0x000f220000000a00 */
[----:B-1----:R-:W-:-:S04]  /*0090*/  LEA.HI R5, R7, R7, RZ, 0x1 ;  /* 0x0000000707057211 */ /* 0x002fc800078f08ff */
[----:B------:R-:W-:Y:S01]  /*00a0*/  SHF.R.S32.HI R5, RZ, 0x1, R5 ;  /* 0x00000001ff057819 */ /* 0x000fe20000011405 */
[----:B0-----:R-:W-:-:S03]  /*00b0*/  IMAD R7, R7, UR8, RZ ;  /* 0x0000000807077c24 */ /* 0x001fc6000f8e02ff */
[----:B--2---:R-:W-:Y:S02]  /*00c0*/  ISETP.GT.AND P0, PT, R5, R4, PT ;  /* 0x000000040500720c */ /* 0x004fe40003f04270 */
[----:B------:R-:W-:Y:S01]  /*00d0*/  LOP3.LUT R32, R4, 0x1f, RZ, 0xc0, !PT ;  /* 0x0000001f04207812 */ /* 0x000fe200078ec0ff */
[----:B----4-:R-:W-:-:S10]  /*00e0*/  IMAD.WIDE R2, R7, 0x2, R2 ;  /* 0x0000000207027825 */ /* 0x010fd400078e0202 */
[----:B---3--:R-:W-:Y:S05]  /*00f0*/  @!P0 BRA `(.L_x_13) ;  /* 0x0000000c00108947 */ /* 0x008fea0003800000 */
        /* <DEDUP_REMOVED lines=10> */
[----:B------:R-:W-:Y:S01]  /*01a0*/  ISETP.GE.U32.AND P0, PT, R0, R5, PT ;  /* 0x000000050000720c */ /* 0x000fe20003f06070 */
        /* <DEDUP_REMOVED lines=12> */
[----:B------:R-:W-:Y:S01]  /*0270*/  ISETP.GE.U32.AND P0, PT, R0, R5, PT ;  /* 0x000000050000720c */ /* 0x000fe20003f06070 */
        /* <DEDUP_REMOVED lines=133> */
[----:B------:R-:W2:Y:S01]  /*0ad0*/  LDG.E.CONSTANT R0, desc[UR6][R2.64+0xc000] ;  /* 0x00c0000602007981 */ /* 0x000ea2000c1e9900 */
[----:B------:R-:W-:-:S04]  /*0ae0*/  LOP3.LUT R4, R4, 0x3400, RZ, 0xfc, !PT ;  /* 0x0000340004047812 */ /* 0x000fc800078efcff */
[----:B------:R-:W-:Y:S01]  /*0af0*/  ISETP.GE.U32.AND P0, PT, R4, R5, PT ;  /* 0x000000050400720c */ /* 0x000fe20003f06070 */
[--C-:B--2---:R-:W-:Y:S02]  /*0b00*/  HADD2.F32 R6, -RZ, R0.reuse.H0_H0 ;  /* 0x20000000ff067230 */ /* 0x104fe40000004100 */
[----:B------:R-:W-:-:S03]  /*0b10*/  HADD2.F32 R0, -RZ, R0.H1_H1 ;  /* 0x30000000ff007230 */ /* 0x000fc60000004100 */
[----:B------:R-:W-:Y:S02]  /*0b20*/  FMNMX.FTZ R6, R6, 65504, PT ;  /* 0x477fe00006067809 */ /* 0x000fe40003810000 */
[----:B------:R-:W-:Y:S02]  /*0b30*/  FMNMX.FTZ R0, R0, 65504, PT ;  /* 0x477fe00000007809 */ /* 0x000fe40003810000 */
[----:B------:R-:W-:Y:S02]  /*0b40*/  FMNMX.FTZ R6, R6, -65504, !PT ;  /* 0xc77fe00006067809 */ /* 0x000fe40007810000 */
[----:B------:R-:W-:-:S03]  /*0b50*/  FMNMX.FTZ R7, R0, -65504, !PT ;  /* 0xc77fe00000077809 */ /* 0x000fc60007810000 */
[----:B------:R-:W-:Y:S02]  /*0b60*/  FADD.FTZ R0, R33, R6 ;  /* 0x0000000621007221 */ /* 0x000fe40000010000 */
[----:B------:R0:W-:Y:S02]  /*0b70*/  STL.64 [R1+0x60], R6 ;  /* 0x0000600601007387 */ /* 0x0001e40000100a00 */
[----:B------:R-:W-:Y:S01]  /*0b80*/  FADD.FTZ R33, R7, R0 ;  /* 0x0000000007217221 */ /* 0x000fe20000010000 */
[----:B------:R-:W-:Y:S06]  /*0b90*/  @P0 BRA `(.L_x_13) ;  /* 0x0000000000680947 */ /* 0x000fec0003800000 */
[----:B------:R-:W1:Y:S01]  /*0ba0*/  S2R R0, SR_TID.X ;  /* 0x0000000000007919 */ /* 0x000e620000002100 */
[----:B------:R-:W2:Y:S02]  /*0bb0*/  LDCU UR4, c[0x0][0x3ac] ;  /* 0x00007580ff0477ac */ /* 0x000ea40008000800 */
[----:B--2---:R-:W-:-:S04]  /*0bc0*/  ULEA.HI UR4, UR4, UR4, URZ, 0x1 ;  /* 0x0000000404047291 */ /* 0x004fc8000f8f08ff */
[----:B------:R-:W-:Y:S01]  /*0bd0*/  USHF.R.S32.HI UR4, URZ, 0x1, UR4 ;  /* 0x00000001ff047899 */ /* 0x000fe20008011404 */
[----:B-1----:R-:W-:-:S05]  /*0be0*/  LOP3.LUT R0, R0, 0x3800, RZ, 0xfc, !PT ;  /* 0x0000380000007812 */ /* 0x002fca00078efcff */
[----:B------:R-:W-:Y:S02]  /*0bf0*/  ISETP.GE.U32.AND P0, PT, R0, UR4, PT ;  /* 0x0000000400007c0c */ /* 0x000fe4000bf06070 */
[----:B------:R-:W2:Y:S11]  /*0c00*/  LDG.E.CONSTANT R0, desc[UR6][R2.64+0xd000] ;  /* 0x00d0000602007981 */ /* 0x000eb6000c1e9900 */
[----:B------:R-:W3:Y:S02]  /*0c10*/  @!P0 LDG.E.CONSTANT R34, desc[UR6][R2.64+0xe000] ;  /* 0x00e0000602228981 */ /* 0x000ee4000c1e9900 */
[----:B---3--:R-:W-:-:S02]  /*0c20*/  @!P0 HADD2.F32 R35, -RZ, R34.H0_H0 ;  /* 0x20000022ff238230 */ /* 0x008fc40000004100 */
[----:B------:R-:W-:-:S03]  /*0c30*/  @!P0 HADD2.F32 R34, -RZ, R34.H1_H1 ;  /* 0x30000022ff228230 */ /* 0x000fc60000004100 */
[----:B------:R-:W-:-:S04]  /*0c40*/  @!P0 FMNMX.FTZ R35, R35, 65504, PT ;  /* 0x477fe00023238809 */ /* 0x000fc80003810000 */
[----:B------:R-:W-:Y:S02]  /*0c50*/  @!P0 FMNMX.FTZ R4, R35, -65504, !PT ;  /* 0xc77fe00023048809 */ /* 0x000fe40007810000 */
[----:B------:R-:W-:Y:S01]  /*0c60*/  @!P0 FMNMX.FTZ R35, R34, 65504, PT ;  /* 0x477fe00022238809 */ /* 0x000fe20003810000 */
[--C-:B--2---:R-:W-:Y:S02]  /*0c70*/  HADD2.F32 R34, -RZ, R0.reuse.H0_H0 ;  /* 0x20000000ff227230 */ /* 0x104fe40000004100 */
[----:B------:R-:W-:-:S03]  /*0c80*/  HADD2.F32 R0, -RZ, R0.H1_H1 ;  /* 0x30000000ff007230 */ /* 0x000fc60000004100 */
[----:B------:R-:W-:Y:S02]  /*0c90*/  FMNMX.FTZ R34, R34, 65504, PT ;  /* 0x477fe00022227809 */ /* 0x000fe40003810000 */
[----:B------:R-:W-:Y:S02]  /*0ca0*/  FMNMX.FTZ R0, R0, 65504, PT ;  /* 0x477fe00000007809 */ /* 0x000fe40003810000 */
[----:B------:R-:W-:Y:S02]  /*0cb0*/  @!P0 FMNMX.FTZ R5, R35, -65504, !PT ;  /* 0xc77fe00023058809 */ /* 0x000fe40007810000 */
[----:B------:R-:W-:Y:S02]  /*0cc0*/  FMNMX.FTZ R2, R34, -65504, !PT ;  /* 0xc77fe00022027809 */ /* 0x000fe40007810000 */
[----:B------:R-:W-:Y:S01]  /*0cd0*/  FMNMX.FTZ R3, R0, -65504, !PT ;  /* 0xc77fe00000037809 */ /* 0x000fe20007810000 */
[----:B------:R1:W-:Y:S04]  /*0ce0*/  @!P0 STL.64 [R1+0x70], R4 ;  /* 0x0000700401008387 */ /* 0x0003e80000100a00 */
[----:B------:R1:W-:Y:S01]  /*0cf0*/  STL.64 [R1+0x68], R2 ;  /* 0x0000680201007387 */ /* 0x0003e20000100a00 */
[----:B------:R-:W-:-:S04]  /*0d00*/  FADD.FTZ R0, R33, R2 ;  /* 0x0000000221007221 */ /* 0x000fc80000010000 */
[----:B------:R-:W-:-:S04]  /*0d10*/  FADD.FTZ R33, R3, R0 ;  /* 0x0000000003217221 */ /* 0x000fc80000010000 */
[----:B------:R-:W-:-:S04]  /*0d20*/  @!P0 FADD.FTZ R0, R33, R4 ;  /* 0x0000000421008221 */ /* 0x000fc80000010000 */
[----:B-1----:R-:W-:-:S07]  /*0d30*/  @!P0 FADD.FTZ R33, R5, R0 ;  /* 0x0000000005218221 */ /* 0x002fce0000010000 */
.L_x_13:
[----:B------:R-:W-:Y:S05]  /*0d40*/  BSYNC.RECONVERGENT B0 ;  /* 0x0000000000007941 */ /* 0x000fea0003800200 */
.L_x_12:
[----:B------:R-:W1:Y:S01]  /*0d50*/  SHFL.BFLY PT, R0, R33, 0x10, 0x1f ;  /* 0x0e001f0021007f89 */ /* 0x000e6200000e0000 */
[----:B------:R-:W2:Y:S01]  /*0d60*/  S2UR UR5, SR_CgaCtaId ;  /* 0x00000000000579c3 */ /* 0x000ea20000008800 */
[----:B------:R-:W-:Y:S01]  /*0d70*/  ISETP.NE.AND P0, PT, R32, RZ, PT ;  /* 0x000000ff2000720c */ /* 0x000fe20003f05270 */
[----:B------:R-:W-:Y:S01]  /*0d80*/  UMOV UR4, 0x400 ;  /* 0x0000040000047882 */ /* 0x000fe20000000000 */
[----:B------:R-:W-:Y:S01]  /*0d90*/  BSSY.RECONVERGENT B0, `(.L_x_14) ;  /* 0x000008d000007945 */ /* 0x000fe20003800200 */
[----:B-1----:R-:W-:Y:S01]  /*0da0*/  FADD.FTZ R0, R0, R33 ;  /* 0x0000002100007221 */ /* 0x002fe20000010000 */
[----:B--2---:R-:W-:Y:S01]  /*0db0*/  ULEA UR4, UR5, UR4, 0x18 ;  /* 0x0000000405047291 */ /* 0x004fe2000f8ec0ff */
[----:B------:R-:W1:Y:S03]  /*0dc0*/  LDCU UR5, c[0x0][0x3ac] ;  /* 0x00007580ff0577ac */ /* 0x000e660008000800 */
[----:B------:R-:W2:Y:S02]  /*0dd0*/  SHFL.BFLY PT, R35, R0, 0x8, 0x1f ;  /* 0x0d001f0000237f89 */ /* 0x000ea400000e0000 */
[----:B------:R-:W-:Y:S01]  /*0de0*/  LEA R32, R32, UR4, 0x2 ;  /* 0x0000000420207c11 */ /* 0x000fe2000f8e10ff */
[----:B-1----:R-:W-:-:S04]  /*0df0*/  ULEA.HI UR5, UR5, UR5, URZ, 0x1 ;  /* 0x0000000505057291 */ /* 0x002fc8000f8f08ff */
[----:B------:R-:W-:Y:S01]  /*0e00*/  USHF.R.S32.HI UR5, URZ, 0x1, UR5 ;  /* 0x00000001ff057899 */ /* 0x000fe20008011405 */
[----:B--2---:R-:W-:-:S05]  /*0e10*/  FADD.FTZ R35, R0, R35 ;  /* 0x0000002300237221 */ /* 0x004fca0000010000 */
[----:B------:R-:W1:Y:S02]  /*0e20*/  SHFL.BFLY PT, R34, R35, 0x4, 0x1f ;  /* 0x0c801f0023227f89 */ /* 0x000e6400000e0000 */
[----:B-1----:R-:W-:-:S05]  /*0e30*/  FADD.FTZ R36, R35, R34 ;  /* 0x0000002223247221 */ /* 0x002fca0000010000 */
[----:B------:R-:W1:Y:S02]  /*0e40*/  SHFL.BFLY PT, R37, R36, 0x2, 0x1f ;  /* 0x0c401f0024257f89 */ /* 0x000e6400000e0000 */
[----:B-1----:R-:W-:-:S05]  /*0e50*/  FADD.FTZ R37, R36, R37 ;  /* 0x0000002524257221 */ /* 0x002fca0000010000 */
[----:B------:R-:W1:Y:S02]  /*0e60*/  SHFL.BFLY PT, R34, R37, 0x1, 0x1f ;  /* 0x0c201f0025227f89 */ /* 0x000e6400000e0000 */
[----:B-1----:R-:W-:Y:S02]  /*0e70*/  FADD.FTZ R33, R37, R34 ;  /* 0x0000002225217221 */ /* 0x002fe40000010000 */
[----:B------:R-:W1:Y:S02]  /*0e80*/  S2R R34, SR_TID.X ;  /* 0x0000000000227919 */ /* 0x000e640000002100 */
[----:B-1----:R-:W-:Y:S02]  /*0e90*/  SHF.R.U32.HI R0, RZ, 0x3, R34 ;  /* 0x00000003ff007819 */ /* 0x002fe40000011622 */
[----:B------:R-:W-:Y:S02]  /*0ea0*/  IADD3 R34, PT, PT, -R34, UR5, RZ ;  /* 0x0000000522227c10 */ /* 0x000fe4000fffe1ff */
[----:B------:R-:W-:-:S02]  /*0eb0*/  LOP3.LUT R0, R0, 0x7c, RZ, 0xc0, !PT ;  /* 0x0000007c00007812 */ /* 0x000fc400078ec0ff */
[----:B------:R-:W-:-:S03]  /*0ec0*/  ISETP.GE.AND P1, PT, R34, 0x1, PT ;  /* 0x000000012200780c */ /* 0x000fc60003f26270 */
[----:B------:R-:W-:Y:S01]  /*0ed0*/  @!P0 STS [R0+UR4], R33 ;  /* 0x0000002100008988 */ /* 0x000fe20008000804 */
[----:B------:R-:W-:Y:S06]  /*0ee0*/  BAR.SYNC.DEFER_BLOCKING 0x0 ;  /* 0x0000000000007b1d */ /* 0x000fec0000010000 */
[----:B------:R-:W1:Y:S04]  /*0ef0*/  LDS R33, [R32] ;  /* 0x0000000020217984 */ /* 0x000e680000000800 */
[----:B-1----:R-:W1:Y:S02]  /*0f00*/  SHFL.BFLY PT, R36, R33, 0x10, 0x1f ;  /* 0x0e001f0021247f89 */ /* 0x002e6400000e0000 */
[----:B-1----:R-:W-:-:S05]  /*0f10*/  FADD.FTZ R36, R33, R36 ;  /* 0x0000002421247221 */ /* 0x002fca0000010000 */
[----:B------:R-:W1:Y:S02]  /*0f20*/  SHFL.BFLY PT, R35, R36, 0x8, 0x1f ;  /* 0x0d001f0024237f89 */ /* 0x000e6400000e0000 */
[----:B-1----:R-:W-:-:S05]  /*0f30*/  FADD.FTZ R35, R36, R35 ;  /* 0x0000002324237221 */ /* 0x002fca0000010000 */
[----:B------:R-:W1:Y:S02]  /*0f40*/  SHFL.BFLY PT, R37, R35, 0x4, 0x1f ;  /* 0x0c801f0023257f89 */ /* 0x000e6400000e0000 */
[----:B-1----:R-:W-:Y:S01]  /*0f50*/  FADD.FTZ R37, R35, R37 ;  /* 0x0000002523257221 */ /* 0x002fe20000010000 */
[----:B------:R-:W-:-:S04]  /*0f60*/  MOV R35, RZ ;  /* 0x000000ff00237202 */ /* 0x000fc80000000f00 */
[----:B------:R-:W1:Y:S02]  /*0f70*/  SHFL.BFLY PT, R36, R37, 0x2, 0x1f ;  /* 0x0c401f0025247f89 */ /* 0x000e6400000e0000 */
[----:B-1----:R-:W-:-:S05]  /*0f80*/  FADD.FTZ R37, R37, R36 ;  /* 0x0000002425257221 */ /* 0x002fca0000010000 */
[----:B------:R-:W1:Y:S02]  /*0f90*/  SHFL.BFLY PT, R36, R37, 0x1, 0x1f ;  /* 0x0c201f0025247f89 */ /* 0x000e6400000e0000 */
[----:B-1----:R-:W-:Y:S01]  /*0fa0*/  FADD.FTZ R33, R37, R36 ;  /* 0x0000002425217221 */ /* 0x002fe20000010000 */
[----:B------:R-:W-:Y:S01]  /*0fb0*/  VIMNMX R36, PT, PT, RZ, R34, !PT ;  /* 0x00000022ff247248 */ /* 0x000fe20007fe0100 */
[----:B------:R-:W-:Y:S06]  /*0fc0*/  @!P1 BRA `(.L_x_15) ;  /* 0x0000000400a49947 */ /* 0x000fec0003800000 */
        /* <DEDUP_REMOVED lines=87> */
[CC--:B0-----:R-:W-:Y:S01]  /*1540*/  FFMA.FTZ R6, -R33.reuse, R34.reuse, R6 ;  /* 0x0000002221067223 */ /* 0x0c1fe20000010106 */
[----:B------:R-:W-:Y:S01]  /*1550*/  FFMA.FTZ R7, -R33, R34, R7 ;  /* 0x0000002221077223 */ /* 0x000fe20000010107 */
[----:B------:R-:W-:Y:S02]  /*1560*/  ISETP.NE.AND P1, PT, R36, 0xd, PT ;  /* 0x0000000d2400780c */ /* 0x000fe40003f25270 */
[----:B-1----:R-:W-:Y:S02]  /*1570*/  FFMA.FTZ R8, R6, R6, R35 ;  /* 0x0000000606087223 */ /* 0x002fe40000010023 */
[----:B------:R0:W-:Y:S02]  /*1580*/  STL.64 [R1+0x60], R6 ;  /* 0x0000600601007387 */ /* 0x0001e40000100a00 */
[----:B------:R-:W-:-:S07]  /*1590*/  FFMA.FTZ R35, R7, R7, R8 ;  /* 0x0000000707237223 */ /* 0x000fce0000010008 */
[----:B------:R-:W-:Y:S05]  /*15a0*/  @!P1 BRA `(.L_x_15) ;  /* 0x00000000002c9947 */ /* 0x000fea0003800000 */
[----:B------:R-:W-:Y:S01]  /*15b0*/  ISETP.NE.AND P1, PT, R36, 0xe, PT ;  /* 0x0000000e2400780c */ /* 0x000fe20003f25270 */
[CC--:B------:R-:W-:Y:S01]  /*15c0*/  FFMA.FTZ R2, -R33.reuse, R34.reuse, R2 ;  /* 0x0000002221027223 */ /* 0x0c0fe20000010102 */
[----:B------:R-:W-:-:S05]  /*15d0*/  FFMA.FTZ R3, -R33, R34, R3 ;  /* 0x0000002221037223 */ /* 0x000fca0000010103 */
[----:B------:R1:W-:Y:S06]  /*15e0*/  STL.64 [R1+0x68], R2 ;  /* 0x0000680201007387 */ /* 0x0003ec0000100a00 */
[CC--:B0-----:R-:W-:Y:S01]  /*15f0*/  @P1 FFMA.FTZ R6, -R33.reuse, R34.reuse, R4 ;  /* 0x0000002221061223 */ /* 0x0c1fe20000010104 */
[----:B------:R-:W-:Y:S01]  /*1600*/  @P1 FFMA.FTZ R7, -R33, R34, R5 ;  /* 0x0000002221071223 */ /* 0x000fe20000010105 */
[----:B------:R-:W-:-:S04]  /*1610*/  FFMA.FTZ R4, R2, R2, R35 ;  /* 0x0000000202047223 */ /* 0x000fc80000010023 */
[----:B------:R1:W-:Y:S01]  /*1620*/  @P1 STL.64 [R1+0x70], R6 ;  /* 0x0000700601001387 */ /* 0x0003e20000100a00 */
[----:B------:R-:W-:-:S04]  /*1630*/  FFMA.FTZ R35, R3, R3, R4 ;  /* 0x0000000303237223 */ /* 0x000fc80000010004 */
[----:B------:R-:W-:-:S04]  /*1640*/  @P1 FFMA.FTZ R4, R6, R6, R35 ;  /* 0x0000000606041223 */ /* 0x000fc80000010023 */
[----:B------:R-:W-:-:S07]  /*1650*/  @P1 FFMA.FTZ R35, R7, R7, R4 ;  /* 0x0000000707231223 */ /* 0x000fce0000010004 */
.L_x_15:
[----:B------:R-:W-:Y:S05]  /*1660*/  BSYNC.RECONVERGENT B0 ;  /* 0x0000000000007941 */ /* 0x000fea0003800200 */
.L_x_14:
[----:B-1----:R-:W1:Y:S01]  /*1670*/  SHFL.BFLY PT, R2, R35, 0x10, 0x1f ;  /* 0x0e001f0023027f89 */ /* 0x002e6200000e0000 */
[----:B------:R-:W5:Y:S01]  /*1680*/  LDC.64 R10, c[0x0][0x3a0] ;  /* 0x0000e800ff0a7b82 */ /* 0x000f620000000a00 */
[----:B-1----:R-:W-:-:S05]  /*1690*/  FADD.FTZ R2, R2, R35 ;  /* 0x0000002302027221 */ /* 0x002fca0000010000 */
[----:B------:R-:W1:Y:S02]  /*16a0*/  SHFL.BFLY PT, R3, R2, 0x8, 0x1f ;  /* 0x0d001f0002037f89 */ /* 0x000e6400000e0000 */
[----:B-1----:R-:W-:-:S05]  /*16b0*/  FADD.FTZ R3, R2, R3 ;  /* 0x0000000302037221 */ /* 0x002fca0000010000 */
[----:B------:R-:W1:Y:S02]  /*16c0*/  SHFL.BFLY PT, R4, R3, 0x4, 0x1f ;  /* 0x0c801f0003047f89 */ /* 0x000e6400000e0000 */
[----:B-1----:R-:W-:-:S05]  /*16d0*/  FADD.FTZ R4, R3, R4 ;  /* 0x0000000403047221 */ /* 0x002fca0000010000 */
[----:B------:R-:W1:Y:S02]  /*16e0*/  SHFL.BFLY PT, R5, R4, 0x2, 0x1f ;  /* 0x0c401f0004057f89 */ /* 0x000e6400000e0000 */
[----:B-1----:R-:W-:-:S05]  /*16f0*/  FADD.FTZ R5, R4, R5 ;  /* 0x0000000504057221 */ /* 0x002fca0000010000 */
[----:B0-----:R-:W0:Y:S02]  /*1700*/  SHFL.BFLY PT, R6, R5, 0x1, 0x1f ;  /* 0x0c201f0005067f89 */ /* 0x001e2400000e0000 */
[----:B0-----:R-:W-:Y:S02]  /*1710*/  FADD.FTZ R9, R5, R6 ;  /* 0x0000000605097221 */ /* 0x001fe40000010000 */
[----:B------:R-:W0:Y:S03]  /*1720*/  S2R R5, SR_TID.X ;  /* 0x0000000000057919 */ /* 0x000e260000002100 */
[----:B------:R1:W-:Y:S01]  /*1730*/  @!P0 STS [R0+UR4], R9 ;  /* 0x0000000900008988 */ /* 0x0003e20008000804 */
[----:B------:R-:W2:Y:S01]  /*1740*/  LDCU.U8 UR4, c[0x0][0x3b0] ;  /* 0x00007600ff0477ac */ /* 0x000ea20008000000 */
[----:B------:R-:W-:Y:S08]  /*1750*/  BAR.SYNC.DEFER_BLOCKING 0x0 ;  /* 0x0000000000007b1d */ /* 0x000ff00000010000 */
[----:B-1----:R-:W1:Y:S01]  /*1760*/  LDC R0, c[0x0][0x3ac] ;  /* 0x0000eb00ff007b82 */ /* 0x002e620000000800 */
[----:B--2---:R-:W-:-:S04]  /*1770*/  UPRMT UR4, UR4, 0x8880, URZ ;  /* 0x0000888004047896 */ /* 0x004fc800080000ff */
[----:B------:R-:W-:Y:S01]  /*1780*/  UISETP.NE.AND UP0, UPT, UR4, URZ, UPT ;  /* 0x000000ff0400728c */ /* 0x000fe2000bf05270 */
[----:B------:R-:W2:Y:S04]  /*1790*/  LDS R32, [R32] ;  /* 0x0000000020207984 */ /* 0x000ea80000000800 */
[----:B--2---:R-:W2:Y:S02]  /*17a0*/  SHFL.BFLY PT, R7, R32, 0x10, 0x1f ;  /* 0x0e001f0020077f89 */ /* 0x004ea400000e0000 */
[----:B--2---:R-:W-:-:S05]  /*17b0*/  FADD.FTZ R7, R32, R7 ;  /* 0x0000000720077221 */ /* 0x004fca0000010000 */
[----:B------:R-:W2:Y:S02]  /*17c0*/  SHFL.BFLY PT, R2, R7, 0x8, 0x1f ;  /* 0x0d001f0007027f89 */ /* 0x000ea400000e0000 */
[----:B--2---:R-:W-:Y:S01]  /*17d0*/  FADD.FTZ R6, R7, R2 ;  /* 0x0000000207067221 */ /* 0x004fe20000010000 */
[C---:B-1----:R-:W-:Y:S01]  /*17e0*/  IMAD R7, R0.reuse, UR8, RZ ;  /* 0x0000000800077c24 */ /* 0x042fe2000f8e02ff */
[----:B------:R-:W-:-:S03]  /*17f0*/  LEA.HI R0, R0, R0, RZ, 0x1 ;  /* 0x0000000000007211 */ /* 0x000fc600078f08ff */
[----:B------:R-:W1:Y:S01]  /*1800*/  SHFL.BFLY PT, R3, R6, 0x4, 0x1f ;  /* 0x0c801f0006037f89 */ /* 0x000e6200000e0000 */
[----:B------:R-:W-:Y:S01]  /*1810*/  SHF.R.S32.HI R0, RZ, 0x1, R0 ;  /* 0x00000001ff007819 */ /* 0x000fe20000011400 */
[----:B-1----:R-:W-:-:S05]  /*1820*/  FADD.FTZ R4, R6, R3 ;  /* 0x0000000306047221 */ /* 0x002fca0000010000 */
[----:B------:R-:W1:Y:S02]  /*1830*/  SHFL.BFLY PT, R3, R4, 0x2, 0x1f ;  /* 0x0c401f0004037f89 */ /* 0x000e6400000e0000 */
[----:B-1----:R-:W-:Y:S02]  /*1840*/  FADD.FTZ R8, R4, R3 ;  /* 0x0000000304087221 */ /* 0x002fe40000010000 */
[----:B------:R-:W1:Y:S03]  /*1850*/  LDC.64 R2, c[0x0][0x398] ;  /* 0x0000e600ff027b82 */ /* 0x000e660000000a00 */
[----:B------:R-:W2:Y:S01]  /*1860*/  SHFL.BFLY PT, R9, R8, 0x1, 0x1f ;  /* 0x0c201f0008097f89 */ /* 0x000ea200000e0000 */
[----:B-1----:R-:W-:-:S04]  /*1870*/  IMAD.WIDE R2, R7, 0x2, R2 ;  /* 0x0000000207027825 */ /* 0x002fc800078e0202 */
[----:B--2---:R-:W-:-:S04]  /*1880*/  FADD.FTZ R9, R8, R9 ;  /* 0x0000000908097221 */ /* 0x004fc80000010000 */
[----:B-----5:R-:W-:-:S04]  /*1890*/  FFMA.FTZ R9, R9, R11, R10 ;  /* 0x0000000b09097223 */ /* 0x020fc8000001000a */
[----:B------:R1:W2:Y:S01]  /*18a0*/  MUFU.RSQ R4, R9 ;  /* 0x0000000900047308 */ /* 0x0002a20000001400 */
[----:B0-----:R-:W-:Y:S05]  /*18b0*/  BRA.U UP0, `(.L_x_16) ;  /* 0x0000000900407547 */ /* 0x001fea000b800000 */
[----:B------:R-:W0:Y:S02]  /*18c0*/  LDCU.64 UR4, c[0x0][0x390] ;  /* 0x00007200ff0477ac */ /* 0x000e240008000a00 */
[----:B0-----:R-:W-:-:S04]  /*18d0*/  UISETP.NE.U32.AND UP0, UPT, UR4, URZ, UPT ;  /* 0x000000ff0400728c */ /* 0x001fc8000bf05070 */
[----:B------:R-:W-:-:S09]  /*18e0*/  UISETP.NE.AND.EX UP0, UPT, UR5, URZ, UPT, UP0 ;  /* 0x000000ff0500728c */ /* 0x000fd2000bf05300 */
[----:B------:R-:W-:Y:S05]  /*18f0*/  BRA.U !UP0, `(.L_x_17) ;  /* 0x00000005082c7547 */ /* 0x000fea000b800000 */
[----:B------:R-:W-:-:S13]  /*1900*/  ISETP.GE.AND P0, PT, R5, R0, PT ;  /* 0x000000000500720c */ /* 0x000fda0003f06270 */
[----:B------:R-:W-:Y:S05]  /*1910*/  @P0 EXIT ;  /* 0x000000000000094d */ /* 0x000fea0003800000 */
[----:B------:R-:W0:Y:S01]  /*1920*/  LDC.64 R6, c[0x0][0x388] ;  /* 0x0000e200ff067b82 */ /* 0x000e220000000a00 */
[----:B------:R-:W-:Y:S01]  /*1930*/  HFMA2 R16, -RZ, RZ, 0, 0 ;  /* 0x00000000ff107431 */ /* 0x000fe200000001ff */
[----:B------:R-:W-:-:S06]  /*1940*/  MOV R17, R5 ;  /* 0x0000000500117202 */ /* 0x000fcc0000000f00 */
[----:B-1----:R-:W1:Y:S02]  /*1950*/  LDC.64 R8, c[0x0][0x390] ;  /* 0x0000e400ff087b82 */ /* 0x002e640000000a00 */
.L_x_18:
[----:B0-----:R-:W-:Y:S01]  /*1960*/  IMAD.WIDE.U32 R10, R17, 0x4, R6 ;  /* 0x00000004110a7825 */ /* 0x001fe200078e0006 */
[----:B------:R-:W-:-:S04]  /*1970*/  LEA R18, R16, R1, 0x3 ;  /* 0x0000000110127211 */ /* 0x000fc800078e18ff */
[----:B------:R-:W5:Y:S04]  /*1980*/  LDG.E.CONSTANT R14, desc[UR6][R10.64] ;  /* 0x000000060a0e7981 */ /* 0x000f68000c1e9900 */
[----:B------:R-:W2:Y:S01]  /*1990*/  LDL.64 R20, [R18] ;  /* 0x0000000012147983 */ /* 0x000ea20000100a00 */
[----:B-1----:R-:W-:-:S05]  /*19a0*/  IMAD.WIDE.U32 R12, R17, 0x4, R8 ;  /* 0x00000004110c7825 */ /* 0x002fca00078e0008 */
[----:B------:R-:W3:Y:S01]  /*19b0*/  LDG.E.CONSTANT R19, desc[UR6][R12.64] ;  /* 0x000000060c137981 */ /* 0x000ee2000c1e9900 */
[--C-:B-----5:R-:W-:Y:S02]  /*19c0*/  HADD2.F32 R15, -RZ, R14.reuse.H0_H0 ;  /* 0x2000000eff0f7230 */ /* 0x120fe40000004100 */
[----:B------:R-:W-:-:S03]  /*19d0*/  HADD2.F32 R14, -RZ, R14.H1_H1 ;  /* 0x3000000eff0e7230 */ /* 0x000fc60000004100 */
[----:B--2---:R-:W-:Y:S02]  /*19e0*/  FMUL.FTZ R15, R20, R15 ;  /* 0x0000000f140f7220 */ /* 0x004fe40000410000 */
[----:B------:R-:W-:Y:S02]  /*19f0*/  FMUL.FTZ R21, R21, R14 ;  /* 0x0000000e15157220 */ /* 0x000fe40000410000 */
[C---:B------:R-:W-:Y:S02]  /*1a00*/  FMUL.FTZ R15, R4.reuse, R15 ;  /* 0x0000000f040f7220 */ /* 0x040fe40000410000 */
[----:B------:R-:W-:Y:S01]  /*1a10*/  FMUL.FTZ R14, R4, R21 ;  /* 0x00000015040e7220 */ /* 0x000fe20000410000 */
[----:B------:R-:W-:-:S04]  /*1a20*/  IADD3 R21, PT, PT, R17, 0x400, RZ ;  /* 0x0000040011157810 */ /* 0x000fc80007ffe0ff */
[----:B------:R-:W-:Y:S02]  /*1a30*/  ISETP.GE.AND P0, PT, R21, R0, PT ;  /* 0x000000001500720c */ /* 0x000fe40003f06270 */
[----:B------:R-:W-:Y:S01]  /*1a40*/  F2FP.F16.F32.PACK_AB R20, R14, R15 ;  /* 0x0000000f0e14723e */ /* 0x000fe200000000ff */
[----:B------:R-:W-:-:S04]  /*1a50*/  IMAD.WIDE.U32 R14, R17, 0x4, R2 ;  /* 0x00000004110e7825 */ /* 0x000fc800078e0002 */
[----:B---3--:R-:W-:-:S05]  /*1a60*/  HFMA2 R19, R20, 1, 1, R19 ;  /* 0x3c003c0014137831 */ /* 0x008fca0000000013 */
[----:B------:R0:W-:Y:S01]  /*1a70*/  STG.E desc[UR6][R14.64], R19 ;  /* 0x000000130e007986 */ /* 0x0001e2000c101906 */
[----:B------:R-:W-:Y:S05]  /*1a80*/  @P0 EXIT ;  /* 0x000000000000094d */ /* 0x000fea0003800000 */
[----:B0-----:R-:W2:Y:S04]  /*1a90*/  LDG.E.CONSTANT R19, desc[UR6][R10.64+0x1000] ;  /* 0x001000060a137981 */ /* 0x001ea8000c1e9900 */
[----:B------:R-:W3:Y:S04]  /*1aa0*/  LDL.64 R20, [R18+0x8] ;  /* 0x0000080012147983 */ /* 0x000ee80000100a00 */
[----:B----4-:R-:W4:Y:S01]  /*1ab0*/  LDG.E.CONSTANT R24, desc[UR6][R12.64+0x1000] ;  /* 0x001000060c187981 */ /* 0x010f22000c1e9900 */
[--C-:B--2---:R-:W-:Y:S02]  /*1ac0*/  HADD2.F32 R23, -RZ, R19.reuse.H0_H0 ;  /* 0x20000013ff177230 */ /* 0x104fe40000004100 */
[----:B------:R-:W-:Y:S01]  /*1ad0*/  HADD2.F32 R22, -RZ, R19.H1_H1 ;  /* 0x30000013ff167230 */ /* 0x000fe20000004100 */
[----:B------:R-:W-:-:S02]  /*1ae0*/  IADD3 R19, PT, PT, R17, 0x800, RZ ;  /* 0x0000080011137810 */ /* 0x000fc40007ffe0ff */
[----:B---3--:R-:W-:Y:S02]  /*1af0*/  FMUL.FTZ R23, R20, R23 ;  /* 0x0000001714177220 */ /* 0x008fe40000410000 */
[----:B------:R-:W-:Y:S01]  /*1b00*/  FMUL.FTZ R21, R21, R22 ;  /* 0x0000001615157220 */ /* 0x000fe20000410000 */
[----:B------:R-:W-:Y:S01]  /*1b10*/  ISETP.GE.AND P0, PT, R19, R0, PT ;  /* 0x000000001300720c */ /* 0x000fe20003f06270 */
[C---:B------:R-:W-:Y:S02]  /*1b20*/  FMUL.FTZ R23, R4.reuse, R23 ;  /* 0x0000001704177220 */ /* 0x040fe40000410000 */
[----:B------:R-:W-:-:S05]  /*1b30*/  FMUL.FTZ R20, R4, R21 ;  /* 0x0000001504147220 */ /* 0x000fca0000410000 */
[----:B------:R-:W-:-:S05]  /*1b40*/  F2FP.F16.F32.PACK_AB R20, R20, R23 ;  /* 0x000000171414723e */ /* 0x000fca00000000ff */
[----:B----4-:R-:W-:-:S05]  /*1b50*/  HFMA2 R19, R20, 1, 1, R24 ;  /* 0x3c003c0014137831 */ /* 0x010fca0000000018 */
[----:B------:R0:W-:Y:S01]  /*1b60*/  STG.E desc[UR6][R14.64+0x1000], R19 ;  /* 0x001000130e007986 */ /* 0x0001e2000c101906 */
[----:B------:R-:W-:Y:S05]  /*1b70*/  @P0 EXIT ;  /* 0x000000000000094d */ /* 0x000fea0003800000 */
[----:B0-----:R-:W2:Y:S04]  /*1b80*/  LDG.E.CONSTANT R19, desc[UR6][R10.64+0x2000] ;  /* 0x002000060a137981 */ /* 0x001ea8000c1e9900 */
[----:B------:R-:W3:Y:S04]  /*1b90*/  LDL.64 R20, [R18+0x10] ;  /* 0x0000100012147983 */ /* 0x000ee80000100a00 */
[----:B------:R-:W4:Y:S01]  /*1ba0*/  LDG.E.CONSTANT R24, desc[UR6][R12.64+0x2000] ;  /* 0x002000060c187981 */ /* 0x000f22000c1e9900 */
[----:B------:R-:W-:Y:S01]  /*1bb0*/  ISETP.NE.AND P0, PT, R16, 0xc, PT ;  /* 0x0000000c1000780c */ /* 0x000fe20003f05270 */
[----:B--2---:R-:W-:-:S02]  /*1bc0*/  HADD2.F32 R23, -RZ, R19.H0_H0 ;  /* 0x20000013ff177230 */ /* 0x004fc40000004100 */
[----:B------:R-:W-:-:S03]  /*1bd0*/  HADD2.F32 R22, -RZ, R19.H1_H1 ;  /* 0x30000013ff167230 */ /* 0x000fc60000004100 */
[----:B---3--:R-:W-:Y:S02]  /*1be0*/  FMUL.FTZ R23, R20, R23 ;  /* 0x0000001714177220 */ /* 0x008fe40000410000 */
[----:B------:R-:W-:Y:S02]  /*1bf0*/  FMUL.FTZ R21, R21, R22 ;  /* 0x0000001615157220 */ /* 0x000fe40000410000 */
[C---:B------:R-:W-:Y:S02]  /*1c00*/  FMUL.FTZ R23, R4.reuse, R23 ;  /* 0x0000001704177220 */ /* 0x040fe40000410000 */
[----:B------:R-:W-:-:S05]  /*1c10*/  FMUL.FTZ R20, R4, R21 ;  /* 0x0000001504147220 */ /* 0x000fca0000410000 */
[----:B------:R-:W-:-:S05]  /*1c20*/  F2FP.F16.F32.PACK_AB R19, R20, R23 ;  /* 0x000000171413723e */ /* 0x000fca00000000ff */
[----:B----4-:R-:W-:-:S05]  /*1c30*/  HFMA2 R19, R19, 1, 1, R24 ;  /* 0x3c003c0013137831 */ /* 0x010fca0000000018 */
[----:B------:R0:W-:Y:S01]  /*1c40*/  STG.E desc[UR6][R14.64+0x2000], R19 ;  /* 0x002000130e007986 */ /* 0x0001e2000c101906 */
[----:B------:R-:W-:Y:S05]  /*1c50*/  @!P0 EXIT ;  /* 0x000000000000894d */ /* 0x000fea0003800000 */
[----:B------:R-:W-:-:S04]  /*1c60*/  IADD3 R17, PT, PT, R17, 0xc00, RZ ;  /* 0x00000c0011117810 */ /* 0x000fc80007ffe0ff */
[----:B------:R-:W-:-:S13]  /*1c70*/  ISETP.GE.AND P0, PT, R17, R0, PT ;  /* 0x000000001100720c */ /* 0x000fda0003f06270 */
[----:B------:R-:W-:Y:S05]  /*1c80*/  @P0 EXIT ;  /* 0x000000000000094d */ /* 0x000fea0003800000 */
[----:B------:R-:W2:Y:S04]  /*1c90*/  LDG.E.CONSTANT R10, desc[UR6][R10.64+0x3000] ;  /* 0x003000060a0a7981 */ /* 0x000ea8000c1e9900 */
[----:B0-----:R-:W3:Y:S04]  /*1ca0*/  LDL.64 R18, [R18+0x18] ;  /* 0x0000180012127983 */ /* 0x001ee80000100a00 */
[----:B------:R-:W4:Y:S01]  /*1cb0*/  LDG.E.CONSTANT R12, desc[UR6][R12.64+0x3000] ;  /* 0x003000060c0c7981 */ /* 0x000f22000c1e9900 */
[----:B------:R-:W-:Y:S01]  /*1cc0*/  IADD3 R16, PT, PT, R16, 0x4, RZ ;  /* 0x0000000410107810 */ /* 0x000fe20007ffe0ff */
[----:B--2---:R-:W-:-:S02]  /*1cd0*/  HADD2.F32 R17, -RZ, R10.H0_H0 ;  /* 0x2000000aff117230 */ /* 0x004fc40000004100 */
[----:B------:R-:W-:Y:S01]  /*1ce0*/  HADD2.F32 R20, -RZ, R10.H1_H1 ;  /* 0x3000000aff147230 */ /* 0x000fe20000004100 */
[----:B------:R-:W-:Y:S02]  /*1cf0*/  SHF.L.U32 R10, R16, 0xa, RZ ;  /* 0x0000000a100a7819 */ /* 0x000fe400000006ff */
[----:B---3--:R-:W-:Y:S02]  /*1d00*/  FMUL.FTZ R17, R18, R17 ;  /* 0x0000001112117220 */ /* 0x008fe40000410000 */
[----:B------:R-:W-:Y:S02]  /*1d10*/  FMUL.FTZ R19, R19, R20 ;  /* 0x0000001413137220 */ /* 0x000fe40000410000 */
[C---:B------:R-:W-:Y:S02]  /*1d20*/  FMUL.FTZ R17, R4.reuse, R17 ;  /* 0x0000001104117220 */ /* 0x040fe40000410000 */
[----:B------:R-:W-:-:S05]  /*1d30*/  FMUL.FTZ R20, R4, R19 ;  /* 0x0000001304147220 */ /* 0x000fca0000410000 */
[----:B------:R-:W-:-:S05]  /*1d40*/  F2FP.F16.F32.PACK_AB R17, R20, R17 ;  /* 0x000000111411723e */ /* 0x000fca00000000ff */
[----:B----4-:R-:W-:Y:S01]  /*1d50*/  HFMA2 R19, R17, 1, 1, R12 ;  /* 0x3c003c0011137831 */ /* 0x010fe2000000000c */
[----:B------:R-:W-:-:S04]  /*1d60*/  LOP3.LUT R17, R5, R10, RZ, 0xfc, !PT ;  /* 0x0000000a05117212 */ /* 0x000fc800078efcff */
[----:B------:R0:W-:Y:S01]  /*1d70*/  STG.E desc[UR6][R14.64+0x3000], R19 ;  /* 0x003000130e007986 */ /* 0x0001e2000c101906 */
[----:B------:R-:W-:-:S13]  /*1d80*/  ISETP.GE.AND P0, PT, R17, R0, PT ;  /* 0x000000001100720c */ /* 0x000fda0003f06270 */
[----:B0-----:R-:W-:Y:S05]  /*1d90*/  @!P0 BRA `(.L_x_18) ;  /* 0xfffffff800f08947 */ /* 0x001fea000383ffff */
[----:B------:R-:W-:Y:S05]  /*1da0*/  EXIT ;  /* 0x000000000000794d */ /* 0x000fea0003800000 */
.L_x_17:
[----:B------:R-:W-:-:S13]  /*1db0*/  ISETP.GE.AND P0, PT, R5, R0, PT ;  /* 0x000000000500720c */ /* 0x000fda0003f06270 */
[----:B------:R-:W-:Y:S05]  /*1dc0*/  @P0 EXIT ;  /* 0x000000000000094d */ /* 0x000fea0003800000 */
[----:B------:R-:W0:Y:S01]  /*1dd0*/  LDC.64 R6, c[0x0][0x388] ;  /* 0x0000e200ff067b82 */ /* 0x000e220000000a00 */
[----:B------:R-:W-:Y:S02]  /*1de0*/  MOV R12, RZ ;  /* 0x000000ff000c7202 */ /* 0x000fe40000000f00 */
[----:B------:R-:W-:-:S07]  /*1df0*/  MOV R13, R5 ;  /* 0x00000005000d7202 */ /* 0x000fce0000000f00 */
.L_x_19:
[----:B01----:R-:W-:Y:S01]  /*1e00*/  IMAD.WIDE.U32 R8, R13, 0x4, R6 ;  /* 0x000000040d087825 */ /* 0x003fe200078e0006 */
[----:B------:R-:W-:-:S04]  /*1e10*/  LEA R14, R12, R1, 0x3 ;  /* 0x000000010c0e7211 */ /* 0x000fc800078e18ff */
[----:B------:R-:W5:Y:S04]  /*1e20*/  LDG.E.CONSTANT R10, desc[UR6][R8.64] ;  /* 0x00000006080a7981 */ /* 0x000f68000c1e9900 */
[----:B------:R-:W2:Y:S01]  /*1e30*/  LDL.64 R16, [R14] ;  /* 0x000000000e107983 */ /* 0x000ea20000100a00 */
[----:B------:R-:W-:-:S04]  /*1e40*/  IADD3 R19, PT, PT, R13, 0x400, RZ ;  /* 0x000004000d137810 */ /* 0x000fc80007ffe0ff */
[----:B------:R-:W-:Y:S01]  /*1e50*/  ISETP.GE.AND P0, PT, R19, R0, PT ;  /* 0x000000001300720c */ /* 0x000fe20003f06270 */
[--C-:B-----5:R-:W-:Y:S02]  /*1e60*/  HADD2.F32 R11, -RZ, R10.reuse.H0_H0 ;  /* 0x2000000aff0b7230 */ /* 0x120fe40000004100 */
[----:B------:R-:W-:-:S03]  /*1e70*/  HADD2.F32 R10, -RZ, R10.H1_H1 ;  /* 0x3000000aff0a7230 */ /* 0x000fc60000004100 */
[----:B--2---:R-:W-:Y:S02]  /*1e80*/  FMUL.FTZ R11, R16, R11 ;  /* 0x0000000b100b7220 */ /* 0x004fe40000410000 */
[----:B------:R-:W-:Y:S02]  /*1e90*/  FMUL.FTZ R17, R17, R10 ;  /* 0x0000000a11117220 */ /* 0x000fe40000410000 */
[----:B------:R-:W-:Y:S01]  /*1ea0*/  FMUL.FTZ R15, R4, R11 ;  /* 0x0000000b040f7220 */ /* 0x000fe20000410000 */
[----:B------:R-:W-:-:S04]  /*1eb0*/  IMAD.WIDE.U32 R10, R13, 0x4, R2 ;  /* 0x000000040d0a7825 */ /* 0x000fc800078e0002 */
[----:B------:R-:W-:-:S05]  /*1ec0*/  FMUL.FTZ R16, R4, R17 ;  /* 0x0000001104107220 */ /* 0x000fca0000410000 */
[----:B------:R-:W-:-:S05]  /*1ed0*/  F2FP.F16.F32.PACK_AB R15, R16, R15 ;  /* 0x0000000f100f723e */ /* 0x000fca00000000ff */
[----:B------:R0:W-:Y:S01]  /*1ee0*/  STG.E desc[UR6][R10.64], R15 ;  /* 0x0000000f0a007986 */ /* 0x0001e2000c101906 */
[----:B------:R-:W-:Y:S05]  /*1ef0*/  @P0 EXIT ;  /* 0x000000000000094d */ /* 0x000fea0003800000 */
[----:B0-----:R-:W2:Y:S04]  /*1f00*/  LDG.E.CONSTANT R15, desc[UR6][R8.64+0x1000] ;  /* 0x00100006080f7981 */ /* 0x001ea8000c1e9900 */
[----:B------:R-:W5:Y:S01]  /*1f10*/  LDL.64 R16, [R14+0x8] ;  /* 0x000008000e107983 */ /* 0x000f620000100a00 */
[--C-:B--2---:R-:W-:Y:S02]  /*1f20*/  HADD2.F32 R19, -RZ, R15.reuse.H0_H0 ;  /* 0x2000000fff137230 */ /* 0x104fe40000004100 */
[----:B------:R-:W-:Y:S01]  /*1f30*/  HADD2.F32 R18, -RZ, R15.H1_H1 ;  /* 0x3000000fff127230 */ /* 0x000fe20000004100 */
[----:B------:R-:W-:Y:S02]  /*1f40*/  IADD3 R15, PT, PT, R13, 0x800, RZ ;  /* 0x000008000d0f7810 */ /* 0x000fe40007ffe0ff */
[----:B-----5:R-:W-:-:S02]  /*1f50*/  FMUL.FTZ R19, R16, R19 ;  /* 0x0000001310137220 */ /* 0x020fc40000410000 */
[----:B------:R-:W-:Y:S01]  /*1f60*/  FMUL.FTZ R17, R17, R18 ;  /* 0x0000001211117220 */ /* 0x000fe20000410000 */
[----:B------:R-:W-:Y:S01]  /*1f70*/  ISETP.GE.AND P0, PT, R15, R0, PT ;  /* 0x000000000f00720c */ /* 0x000fe20003f06270 */
[C---:B------:R-:W-:Y:S02]  /*1f80*/  FMUL.FTZ R19, R4.reuse, R19 ;  /* 0x0000001304137220 */ /* 0x040fe40000410000 */
[----:B------:R-:W-:-:S05]  /*1f90*/  FMUL.FTZ R16, R4, R17 ;  /* 0x0000001104107220 */ /* 0x000fca0000410000 */
[----:B------:R-:W-:-:S05]  /*1fa0*/  F2FP.F16.F32.PACK_AB R19, R16, R19 ;  /* 0x000000131013723e */ /* 0x000fca00000000ff */
[----:B------:R0:W-:Y:S01]  /*1fb0*/  STG.E desc[UR6][R10.64+0x1000], R19 ;  /* 0x001000130a007986 */ /* 0x0001e2000c101906 */
[----:B------:R-:W-:Y:S05]  /*1fc0*/  @P0 EXIT ;  /* 0x000000000000094d */ /* 0x000fea0003800000 */
[----:B------:R-:W0:Y:S04]  /*1fd0*/  LDG.E.CONSTANT R15, desc[UR6][R8.64+0x2000] ;  /* 0x00200006080f7981 */ /* 0x000e28000c1e9900 */
[----:B------:R-:W2:Y:S01]  /*1fe0*/  LDL.64 R16, [R14+0x10] ;  /* 0x000010000e107983 */ /* 0x000ea20000100a00 */
[----:B------:R-:W-:Y:S01]  /*1ff0*/  ISETP.NE.AND P0, PT, R12, 0xc, PT ;  /* 0x0000000c0c00780c */ /* 0x000fe20003f05270 */
[--C-:B0-----:R-:W-:Y:S02]  /*2000*/  HADD2.F32 R19, -RZ, R15.reuse.H0_H0 ;  /* 0x2000000fff137230 */ /* 0x101fe40000004100 */
[----:B------:R-:W-:-:S03]  /*2010*/  HADD2.F32 R18, -RZ, R15.H1_H1 ;  /* 0x3000000fff127230 */ /* 0x000fc60000004100 */
[----:B--2---:R-:W-:Y:S02]  /*2020*/  FMUL.FTZ R19, R16, R19 ;  /* 0x0000001310137220 */ /* 0x004fe40000410000 */
[----:B------:R-:W-:Y:S02]  /*2030*/  FMUL.FTZ R17, R17, R18 ;  /* 0x0000001211117220 */ /* 0x000fe40000410000 */
[C---:B------:R-:W-:Y:S02]  /*2040*/  FMUL.FTZ R19, R4.reuse, R19 ;  /* 0x0000001304137220 */ /* 0x040fe40000410000 */
[----:B------:R-:W-:-:S05]  /*2050*/  FMUL.FTZ R16, R4, R17 ;  /* 0x0000001104107220 */ /* 0x000fca0000410000 */
[----:B------:R-:W-:-:S05]  /*2060*/  F2FP.F16.F32.PACK_AB R19, R16, R19 ;  /* 0x000000131013723e */ /* 0x000fca00000000ff */
[----:B------:R0:W-:Y:S01]  /*2070*/  STG.E desc[UR6][R10.64+0x2000], R19 ;  /* 0x002000130a007986 */ /* 0x0001e2000c101906 */
[----:B------:R-:W-:Y:S05]  /*2080*/  @!P0 EXIT ;  /* 0x000000000000894d */ /* 0x000fea0003800000 */
[----:B------:R-:W-:-:S04]  /*2090*/  IADD3 R13, PT, PT, R13, 0xc00, RZ ;  /* 0x00000c000d0d7810 */ /* 0x000fc80007ffe0ff */
[----:B------:R-:W-:-:S13]  /*20a0*/  ISETP.GE.AND P0, PT, R13, R0, PT ;  /* 0x000000000d00720c */ /* 0x000fda0003f06270 */
[----:B------:R-:W-:Y:S05]  /*20b0*/  @P0 EXIT ;  /* 0x000000000000094d */ /* 0x000fea0003800000 */
[----:B------:R-:W2:Y:S04]  /*20c0*/  LDG.E.CONSTANT R8, desc[UR6][R8.64+0x3000] ;  /* 0x0030000608087981 */ /* 0x000ea8000c1e9900 */
[----:B------:R-:W5:Y:S01]  /*20d0*/  LDL.64 R14, [R14+0x18] ;  /* 0x000018000e0e7983 */ /* 0x000f620000100a00 */
[----:B------:R-:W-:Y:S01]  /*20e0*/  IADD3 R12, PT, PT, R12, 0x4, RZ ;  /* 0x000000040c0c7810 */ /* 0x000fe20007ffe0ff */
[--C-:B--2---:R-:W-:Y:S02]  /*20f0*/  HADD2.F32 R13, -RZ, R8.reuse.H0_H0 ;  /* 0x20000008ff0d7230 */ /* 0x104fe40000004100 */
[----:B------:R-:W-:Y:S01]  /*2100*/  HADD2.F32 R16, -RZ, R8.H1_H1 ;  /* 0x30000008ff107230 */ /* 0x000fe20000004100 */
[----:B------:R-:W-:Y:S02]  /*2110*/  SHF.L.U32 R8, R12, 0xa, RZ ;  /* 0x0000000a0c087819 */ /* 0x000fe400000006ff */
[----:B-----5:R-:W-:-:S02]  /*2120*/  FMUL.FTZ R13, R14, R13 ;  /* 0x0000000d0e0d7220 */ /* 0x020fc40000410000 */
[----:B------:R-:W-:Y:S02]  /*2130*/  FMUL.FTZ R15, R15, R16 ;  /* 0x000000100f0f7220 */ /* 0x000fe40000410000 */
[C---:B------:R-:W-:Y:S02]  /*2140*/  FMUL.FTZ R13, R4.reuse, R13 ;  /* 0x0000000d040d7220 */ /* 0x040fe40000410000 */
[----:B------:R-:W-:-:S05]  /*2150*/  FMUL.FTZ R16, R4, R15 ;  /* 0x0000000f04107220 */ /* 0x000fca0000410000 */
[----:B------:R-:W-:Y:S02]  /*2160*/  F2FP.F16.F32.PACK_AB R15, R16, R13 ;  /* 0x0000000d100f723e */ /* 0x000fe400000000ff */
[----:B------:R-:W-:-:S03]  /*2170*/  LOP3.LUT R13, R5, R8, RZ, 0xfc, !PT ;  /* 0x00000008050d7212 */ /* 0x000fc600078efcff */
[----:B------:R1:W-:Y:S01]  /*2180*/  STG.E desc[UR6][R10.64+0x3000], R15 ;  /* 0x0030000f0a007986 */ /* 0x0003e2000c101906 */
[----:B------:R-:W-:-:S13]  /*2190*/  ISETP.GE.AND P0, PT, R13, R0, PT ;  /* 0x000000000d00720c */ /* 0x000fda0003f06270 */
[----:B-1----:R-:W-:Y:S05]  /*21a0*/  @!P0 BRA `(.L_x_19) ;  /* 0xfffffffc00148947 */ /* 0x002fea000383ffff */
[----:B------:R-:W-:Y:S05]  /*21b0*/  EXIT ;  /* 0x000000000000794d */ /* 0x000fea0003800000 */
.L_x_16:
        /* <DEDUP_REMOVED lines=10> */
.L_x_21:
[----:B0-----:R-:W-:Y:S01]  /*2260*/  IMAD.WIDE.U32 R10, R19, 0x4, R6 ;  /* 0x00000004130a7825 */ /* 0x001fe200078e0006 */
[----:B------:R-:W-:-:S04]  /*2270*/  LEA R20, R18, R1, 0x3 ;  /* 0x0000000112147211 */ /* 0x000fc800078e18ff */
[----:B------:R-:W5:Y:S04]  /*2280*/  LDG.E.CONSTANT R21, desc[UR6][R10.64] ;  /* 0x000000060a157981 */ /* 0x000f68000c1e9900 */
[----:B------:R-:W2:Y:S01]  /*2290*/  LDL.64 R16, [R20] ;  /* 0x0000000014107983 */ /* 0x000ea20000100a00 */
[----:B-1----:R-:W-:-:S04]  /*22a0*/  IMAD.WIDE.U32 R12, R19, 0x4, R8 ;  /* 0x00000004130c7825 */ /* 0x002fc800078e0008 */
[----:B------:R-:W-:Y:S01]  /*22b0*/  IMAD.WIDE.U32 R14, R19, 0x4, R2 ;  /* 0x00000004130e7825 */ /* 0x000fe200078e0002 */
[----:B----4-:R-:W4:Y:S04]  /*22c0*/  LDG.E.CONSTANT R24, desc[UR6][R12.64] ;  /* 0x000000060c187981 */ /* 0x010f28000c1e9900 */
[----:B------:R-:W3:Y:S01]  /*22d0*/  LDG.E R25, desc[UR6][R14.64] ;  /* 0x000000060e197981 */ /* 0x000ee2000c1e1900 */
[--C-:B-----5:R-:W-:Y:S02]  /*22e0*/  HADD2.F32 R23, -RZ, R21.reuse.H0_H0 ;  /* 0x20000015ff177230 */ /* 0x120fe40000004100 */
[----:B------:R-:W-:-:S03]  /*22f0*/  HADD2.F32 R22, -RZ, R21.H1_H1 ;  /* 0x30000015ff167230 */ /* 0x000fc60000004100 */
[----:B--2---:R-:W-:Y:S02]  /*2300*/  FMUL.FTZ R23, R16, R23 ;  /* 0x0000001710177220 */ /* 0x004fe40000410000 */
[----:B------:R-:W-:Y:S02]  /*2310*/  FMUL.FTZ R17, R17, R22 ;  /* 0x0000001611117220 */ /* 0x000fe40000410000 */
[C---:B------:R-:W-:Y:S02]  /*2320*/  FMUL.FTZ R23, R4.reuse, R23 ;  /* 0x0000001704177220 */ /* 0x040fe40000410000 */
[----:B------:R-:W-:Y:S01]  /*2330*/  FMUL.FTZ R16, R4, R17 ;  /* 0x0000001104107220 */ /* 0x000fe20000410000 */
[----:B------:R-:W-:-:S04]  /*2340*/  IADD3 R17, PT, PT, R19, 0x400, RZ ;  /* 0x0000040013117810 */ /* 0x000fc80007ffe0ff */
[----:B------:R-:W-:Y:S02]  /*2350*/  F2FP.F16.F32.PACK_AB R16, R16, R23 ;  /* 0x000000171010723e */ /* 0x000fe400000000ff */
[----:B------:R-:W-:-:S03]  /*2360*/  ISETP.GE.AND P0, PT, R17, R0, PT ;  /* 0x000000001100720c */ /* 0x000fc60003f06270 */
[----:B----4-:R-:W-:-:S04]  /*2370*/  HFMA2 R24, R16, 1, 1, R24 ;  /* 0x3c003c0010187831 */ /* 0x010fc80000000018 */
[----:B---3--:R-:W-:-:S05]  /*2380*/  HADD2 R25, R24, R25 ;  /* 0x0000001918197230 */ /* 0x008fca0000000000 */
[----:B------:R0:W-:Y:S01]  /*2390*/  STG.E desc[UR6][R14.64], R25 ;  /* 0x000000190e007986 */ /* 0x0001e2000c101906 */
[----:B------:R-:W-:Y:S05]  /*23a0*/  @P0 EXIT ;  /* 0x000000000000094d */ /* 0x000fea0003800000 */
[----:B------:R-:W2:Y:S04]  /*23b0*/  LDG.E.CONSTANT R21, desc[UR6][R10.64+0x1000] ;  /* 0x001000060a157981 */ /* 0x000ea8000c1e9900 */
[----:B------:R-:W3:Y:S04]  /*23c0*/  LDL.64 R16, [R20+0x8] ;  /* 0x0000080014107983 */ /* 0x000ee80000100a00 */
[----:B------:R-:W4:Y:S04]  /*23d0*/  LDG.E.CONSTANT R24, desc[UR6][R12.64+0x1000] ;  /* 0x001000060c187981 */ /* 0x000f28000c1e9900 */
[----:B0-----:R-:W5:Y:S01]  /*23e0*/  LDG.E R25, desc[UR6][R14.64+0x1000] ;  /* 0x001000060e197981 */ /* 0x001f62000c1e1900 */
[----:B--2---:R-:W-:-:S02]  /*23f0*/  HADD2.F32 R23, -RZ, R21.H0_H0 ;  /* 0x20000015ff177230 */ /* 0x004fc40000004100 */
[----:B------:R-:W-:-:S03]  /*2400*/  HADD2.F32 R22, -RZ, R21.H1_H1 ;  /* 0x30000015ff167230 */ /* 0x000fc60000004100 */
[----:B---3--:R-:W-:Y:S02]  /*2410*/  FMUL.FTZ R23, R16, R23 ;  /* 0x0000001710177220 */ /* 0x008fe40000410000 */
[----:B------:R-:W-:Y:S02]  /*2420*/  FMUL.FTZ R17, R17, R22 ;  /* 0x0000001611117220 */ /* 0x000fe40000410000 */
[C---:B------:R-:W-:Y:S02]  /*2430*/  FMUL.FTZ R23, R4.reuse, R23 ;  /* 0x0000001704177220 */ /* 0x040fe40000410000 */
[----:B------:R-:W-:Y:S01]  /*2440*/  FMUL.FTZ R16, R4, R17 ;  /* 0x0000001104107220 */ /* 0x000fe20000410000 */
[----:B------:R-:W-:-:S04]  /*2450*/  IADD3 R17, PT, PT, R19, 0x800, RZ ;  /* 0x0000080013117810 */ /* 0x000fc80007ffe0ff */
[----:B------:R-:W-:Y:S02]  /*2460*/  F2FP.F16.F32.PACK_AB R16, R16, R23 ;  /* 0x000000171010723e */ /* 0x000fe400000000ff */
[----:B------:R-:W-:-:S03]  /*2470*/  ISETP.GE.AND P0, PT, R17, R0, PT ;  /* 0x000000001100720c */ /* 0x000fc60003f06270 */
[----:B----4-:R-:W-:-:S04]  /*2480*/  HFMA2 R24, R16, 1, 1, R24 ;  /* 0x3c003c0010187831 */ /* 0x010fc80000000018 */
[----:B-----5:R-:W-:-:S05]  /*2490*/  HADD2 R25, R24, R25 ;  /* 0x0000001918197230 */ /* 0x020fca0000000000 */
[----:B------:R0:W-:Y:S01]  /*24a0*/  STG.E desc[UR6][R14.64+0x1000], R25 ;  /* 0x001000190e007986 */ /* 0x0001e2000c101906 */
[----:B------:R-:W-:Y:S05]  /*24b0*/  @P0 EXIT ;  /* 0x000000000000094d */ /* 0x000fea0003800000 */
[----:B------:R-:W2:Y:S04]  /*24c0*/  LDG.E.CONSTANT R21, desc[UR6][R10.64+0x2000] ;  /* 0x002000060a157981 */ /* 0x000ea8000c1e9900 */
[----:B------:R-:W3:Y:S04]  /*24d0*/  LDL.64 R16, [R20+0x10] ;  /* 0x0000100014107983 */ /* 0x000ee80000100a00 */
[----:B------:R-:W4:Y:S04]  /*24e0*/  LDG.E.CONSTANT R24, desc[UR6][R12.64+0x2000] ;  /* 0x002000060c187981 */ /* 0x000f28000c1e9900 */
[----:B0-----:R-:W5:Y:S01]  /*24f0*/  LDG.E R25, desc[UR6][R14.64+0x2000] ;  /* 0x002000060e197981 */ /* 0x001f62000c1e1900 */
        /* <DEDUP_REMOVED lines=8> */
[----:B----4-:R-:W-:-:S04]  /*2580*/  HFMA2 R24, R16, 1, 1, R24 ;  /* 0x3c003c0010187831 */ /* 0x010fc80000000018 */
[----:B-----5:R-:W-:-:S05]  /*2590*/  HADD2 R25, R24, R25 ;  /* 0x0000001918197230 */ /* 0x020fca0000000000 */
[----:B------:R0:W-:Y:S01]  /*25a0*/  STG.E desc[UR6][R14.64+0x2000], R25 ;  /* 0x002000190e007986 */ /* 0x0001e2000c101906 */
[----:B------:R-:W-:Y:S05]  /*25b0*/  @!P0 EXIT ;  /* 0x000000000000894d */ /* 0x000fea0003800000 */
[----:B------:R-:W-:-:S04]  /*25c0*/  IADD3 R17, PT, PT, R19, 0xc00, RZ ;  /* 0x00000c0013117810 */ /* 0x000fc80007ffe0ff */
[----:B------:R-:W-:-:S13]  /*25d0*/  ISETP.GE.AND P0, PT, R17, R0, PT ;  /* 0x000000001100720c */ /* 0x000fda0003f06270 */
[----:B------:R-:W-:Y:S05]  /*25e0*/  @P0 EXIT ;  /* 0x000000000000094d */ /* 0x000fea0003800000 */
[----:B------:R-:W2:Y:S04]  /*25f0*/  LDG.E.CONSTANT R10, desc[UR6][R10.64+0x3000] ;  /* 0x003000060a0a7981 */ /* 0x000ea8000c1e9900 */
[----:B------:R-:W3:Y:S04]  /*2600*/  LDL.64 R20, [R20+0x18] ;  /* 0x0000180014147983 */ /* 0x000ee80000100a00 */
[----:B------:R-:W4:Y:S04]  /*2610*/  LDG.E.CONSTANT R12, desc[UR6][R12.64+0x3000] ;  /* 0x003000060c0c7981 */ /* 0x000f28000c1e9900 */
[----:B------:R-:W5:Y:S01]  /*2620*/  LDG.E R19, desc[UR6][R14.64+0x3000] ;  /* 0x003000060e137981 */ /* 0x000f62000c1e1900 */
[----:B------:R-:W-:Y:S01]  /*2630*/  IADD3 R18, PT, PT, R18, 0x4, RZ ;  /* 0x0000000412127810 */ /* 0x000fe20007ffe0ff */
        /* <DEDUP_REMOVED lines=8> */
[----:B-----5:R-:W-:Y:S01]  /*26c0*/  HADD2 R11, R10, R19 ;  /* 0x000000130a0b7230 */ /* 0x020fe20000000000 */
[----:B------:R-:W-:-:S04]  /*26d0*/  SHF.L.U32 R10, R18, 0xa, RZ ;  /* 0x0000000a120a7819 */ /* 0x000fc800000006ff */
[----:B------:R1:W-:Y:S01]  /*26e0*/  STG.E desc[UR6][R14.64+0x3000], R11 ;  /* 0x0030000b0e007986 */ /* 0x0003e2000c101906 */
[----:B------:R-:W-:-:S04]  /*26f0*/  LOP3.LUT R19, R5, R10, RZ, 0xfc, !PT ;  /* 0x0000000a05137212 */ /* 0x000fc800078efcff */
[----:B------:R-:W-:-:S13]  /*2700*/  ISETP.GE.AND P0, PT, R19, R0, PT ;  /* 0x000000001300720c */ /* 0x000fda0003f06270 */
[----:B-1----:R-:W-:Y:S05]  /*2710*/  @!P0 BRA `(.L_x_21) ;  /* 0xfffffff800d08947 */ /* 0x002fea000383ffff */
[----:B------:R-:W-:Y:S05]  /*2720*/  EXIT ;  /* 0x000000000000794d */ /* 0x000fea0003800000 */
.L_x_20:
[----:B------:R-:W-:-:S13]  /*2730*/  ISETP.GE.AND P0, PT, R5, R0, PT ;  /* 0x000000000500720c */ /* 0x000fda0003f06270 */
[----:B------:R-:W-:Y:S05]  /*2740*/  @P0 EXIT ;  /* 0x000000000000094d */ /* 0x000fea0003800000 */
[----:B------:R-:W0:Y:S01]  /*2750*/  LDC.64 R6, c[0x0][0x388] ;  /* 0x0000e200ff067b82 */ /* 0x000e220000000a00 */
[----:B------:R-:W-:Y:S02]  /*2760*/  MOV R12, RZ ;  /* 0x000000ff000c7202 */ /* 0x000fe40000000f00 */
[----:B------:R-:W-:-:S07]  /*2770*/  MOV R13, R5 ;  /* 0x00000005000d7202 */ /* 0x000fce0000000f00 */
.L_x_22:
[----:B01----:R-:W-:Y:S01]  /*2780*/  IMAD.WIDE.U32 R8, R13, 0x4, R6 ;  /* 0x000000040d087825 */ /* 0x003fe200078e0006 */
[----:B------:R-:W-:-:S04]  /*2790*/  LEA R14, R12, R1, 0x3 ;  /* 0x000000010c0e7211 */ /* 0x000fc800078e18ff */
[----:B------:R-:W5:Y:S04]  /*27a0*/  LDG.E.CONSTANT R15, desc[UR6][R8.64] ;  /* 0x00000006080f7981 */ /* 0x000f68000c1e9900 */
[----:B------:R-:W2:Y:S01]  /*27b0*/  LDL.64 R16, [R14] ;  /* 0x000000000e107983 */ /* 0x000ea20000100a00 */
[----:B------:R-:W-:-:S05]  /*27c0*/  IMAD.WIDE.U32 R10, R13, 0x4, R2 ;  /* 0x000000040d0a7825 */ /* 0x000fca00078e0002 */
[----:B------:R-:W3:Y:S01]  /*27d0*/  LDG.E R20, desc[UR6][R10.64] ;  /* 0x000000060a147981 */ /* 0x000ee2000c1e1900 */
[--C-:B-----5:R-:W-:Y:S02]  /*27e0*/  HADD2.F32 R19, -RZ, R15.reuse.H0_H0 ;  /* 0x2000000fff137230 */ /* 0x120fe40000004100 */
[----:B------:R-:W-:Y:S01]  /*27f0*/  HADD2.F32 R18, -RZ, R15.H1_H1 ;  /* 0x3000000fff127230 */ /* 0x000fe20000004100 */
[----:B------:R-:W-:Y:S02]  /*2800*/  IADD3 R15, PT, PT, R13, 0x400, RZ ;  /* 0x000004000d0f7810 */ /* 0x000fe40007ffe0ff */
[----:B--2---:R-:W-:Y:S02]  /*2810*/  FMUL.FTZ R19, R16, R19 ;  /* 0x0000001310137220 */ /* 0x004fe40000410000 */
[----:B------:R-:W-:Y:S01]  /*2820*/  FMUL.FTZ R17, R17, R18 ;  /* 0x0000001211117220 */ /* 0x000fe20000410000 */
[----:B------:R-:W-:Y:S01]  /*2830*/  ISETP.GE.AND P0, PT, R15, R0, PT ;  /* 0x000000000f00720c */ /* 0x000fe20003f06270 */
[----:B------:R-:W-:-:S02]  /*2840*/  FMUL.FTZ R19, R4, R19 ;  /* 0x0000001304137220 */ /* 0x000fc40000410000 */
[----:B------:R-:W-:-:S05]  /*2850*/  FMUL.FTZ R16, R4, R17 ;  /* 0x0000001104107220 */ /* 0x000fca0000410000 */
[----:B------:R-:W-:-:S05]  /*2860*/  F2FP.F16.F32.PACK_AB R16, R16, R19 ;  /* 0x000000131010723e */ /* 0x000fca00000000ff */
[----:B---3--:R-:W-:-:S05]  /*2870*/  HFMA2 R15, R16, 1, 1, R20 ;  /* 0x3c003c00100f7831 */ /* 0x008fca0000000014 */
[----:B------:R0:W-:Y:S01]  /*2880*/  STG.E desc[UR6][R10.64], R15 ;  /* 0x0000000f0a007986 */ /* 0x0001e2000c101906 */
[----:B------:R-:W-:Y:S05]  /*2890*/  @P0 EXIT ;  /* 0x000000000000094d */ /* 0x000fea0003800000 */
[----:B0-----:R-:W2:Y:S04]  /*28a0*/  LDG.E.CONSTANT R15, desc[UR6][R8.64+0x1000] ;  /* 0x00100006080f7981 */ /* 0x001ea8000c1e9900 */
[----:B------:R-:W3:Y:S04]  /*28b0*/  LDL.64 R16, [R14+0x8] ;  /* 0x000008000e107983 */ /* 0x000ee80000100a00 */
[----:B------:R-:W5:Y:S01]  /*28c0*/  LDG.E R20, desc[UR6][R10.64+0x1000] ;  /* 0x001000060a147981 */ /* 0x000f62000c1e1900 */
        /* <DEDUP_REMOVED lines=9> */
[----:B-----5:R-:W-:-:S05]  /*2960*/  HFMA2 R15, R16, 1, 1, R20 ;  /* 0x3c003c00100f7831 */ /* 0x020fca0000000014 */
[----:B------:R0:W-:Y:S01]  /*2970*/  STG.E desc[UR6][R10.64+0x1000], R15 ;  /* 0x0010000f0a007986 */ /* 0x0001e2000c101906 */
[----:B------:R-:W-:Y:S05]  /*2980*/  @P0 EXIT ;  /* 0x000000000000094d */ /* 0x000fea0003800000 */
[----:B0-----:R-:W2:Y:S04]  /*2990*/  LDG.E.CONSTANT R15, desc[UR6][R8.64+0x2000] ;  /* 0x00200006080f7981 */ /* 0x001ea8000c1e9900 */
[----:B------:R-:W3:Y:S04]  /*29a0*/  LDL.64 R16, [R14+0x10] ;  /* 0x000010000e107983 */ /* 0x000ee80000100a00 */
[----:B------:R-:W5:Y:S01]  /*29b0*/  LDG.E R20, desc[UR6][R10.64+0x2000] ;  /* 0x002000060a147981 */ /* 0x000f62000c1e1900 */
        /* <DEDUP_REMOVED lines=8> */
[----:B-----5:R-:W-:-:S05]  /*2a40*/  HFMA2 R15, R15, 1, 1, R20 ;  /* 0x3c003c000f0f7831 */ /* 0x020fca0000000014 */
[----:B------:R0:W-:Y:S01]  /*2a50*/  STG.E desc[UR6][R10.64+0x2000], R15 ;  /* 0x0020000f0a007986 */ /* 0x0001e2000c101906 */
[----:B------:R-:W-:Y:S05]  /*2a60*/  @!P0 EXIT ;  /* 0x000000000000894d */ /* 0x000fea0003800000 */
[----:B------:R-:W-:-:S04]  /*2a70*/  IADD3 R13, PT, PT, R13, 0xc00, RZ ;  /* 0x00000c000d0d7810 */ /* 0x000fc80007ffe0ff */
[----:B------:R-:W-:-:S13]  /*2a80*/  ISETP.GE.AND P0, PT, R13, R0, PT ;  /* 0x000000000d00720c */ /* 0x000fda0003f06270 */
[----:B------:R-:W-:Y:S05]  /*2a90*/  @P0 EXIT ;  /* 0x000000000000094d */ /* 0x000fea0003800000 */
[----:B------:R-:W2:Y:S04]  /*2aa0*/  LDG.E.CONSTANT R8, desc[UR6][R8.64+0x3000] ;  /* 0x0030000608087981 */ /* 0x000ea8000c1e9900 */
[----:B0-----:R-:W3:Y:S04]  /*2ab0*/  LDL.64 R14, [R14+0x18] ;  /* 0x000018000e0e7983 */ /* 0x001ee80000100a00 */
[----:B------:R-:W5:Y:S01]  /*2ac0*/  LDG.E R17, desc[UR6][R10.64+0x3000] ;  /* 0x003000060a117981 */ /* 0x000f62000c1e1900 */
        /* <DEDUP_REMOVED lines=9> */
[----:B-----5:R-:W-:Y:S01]  /*2b60*/  HFMA2 R17, R13, 1, 1, R17 ;  /* 0x3c003c000d117831 */ /* 0x020fe20000000011 */
[----:B------:R-:W-:-:S04]  /*2b70*/  LOP3.LUT R13, R5, R8, RZ, 0xfc, !PT ;  /* 0x00000008050d7212 */ /* 0x000fc800078efcff */
[----:B------:R0:W-:Y:S01]  /*2b80*/  STG.E desc[UR6][R10.64+0x3000], R17 ;  /* 0x003000110a007986 */ /* 0x0001e2000c101906 */
[----:B------:R-:W-:-:S13]  /*2b90*/  ISETP.GE.AND P0, PT, R13, R0, PT ;  /* 0x000000000d00720c */ /* 0x000fda0003f06270 */
[----:B0-----:R-:W-:Y:S05]  /*2ba0*/  @!P0 BRA `(.L_x_22) ;  /* 0xfffffff800f48947 */ /* 0x001fea000383ffff */
[----:B------:R-:W-:Y:S05]  /*2bb0*/  EXIT ;  /* 0x000000000000794d */ /* 0x000fea0003800000 */
.L_x_23:
        /* <DEDUP_REMOVED lines=12> */
.L_x_170:


//--------------------- .text._Z17layer_norm_kernelILi14EEvPK6__halfS2_S2_PS0_ffiib --------------------------
	.section	.text._Z17layer_norm_kernelILi14EEvPK6__halfS2_S2_PS0_ffiib,"ax",@progbits
	.align	128
        .global         _Z17layer_norm_kernelILi14EEvPK6__halfS2_S2_PS0_ffiib
        .type           _Z17layer_norm_kernelILi14EEvPK6__halfS2_S2_PS0_ffiib,@function
        .size           _Z17layer_norm_kernelILi14EEvPK6__halfS2_S2_PS0_ffiib,(.L_x_171 - _Z17layer_norm_kernelILi14EEvPK6__halfS2_S2_PS0_ffiib)
        .other          _Z17layer_norm_kernelILi14EEvPK6__halfS2_S2_PS0_ffiib,@"STO_CUDA_ENTRY STV_DEFAULT"
_Z17layer_norm_kernelILi14EEvPK6__halfS2_S2_PS0_ffiib:
.text._Z17layer_norm_kernelILi14EEvPK6__halfS2_S2_PS0_ffiib:
        /* <DEDUP_REMOVED lines=13> */
[----:B------:R-:W-:Y:S02]  /*00d0*/  SHF.R.U32.HI R30, RZ, 0x5, R4 ;  /* 0x00000005ff1e7819 */ /* 0x000fe40000011604 */
[----:B------:R-:W-:Y:S01]  /*00e0*/  LOP3.LUT R32, R4, 0x1f, RZ, 0xc0, !PT ;  /* 0x0000001f04207812 */ /* 0x000fe200078ec0ff */
[----:B----4-:R-:W-:-:S08]  /*00f0*/  IMAD.WIDE R2, R7, 0x2, R2 ;  /* 0x0000000207027825 */ /* 0x010fd000078e0202 */
        /* <DEDUP_REMOVED lines=145> */
[----:B------:R-:W2:Y:S01]  /*0a10*/  LDG.E.CONSTANT R0, desc[UR6][R2.64+0xb000] ;  /* 0x00b0000602007981 */ /* 0x000ea2000c1e9900 */
[----:B------:R-:W1:Y:S01]  /*0a20*/  LDC R33, c[0x0][0x3ac] ;  /* 0x0000eb00ff217b82 */ /* 0x000e620000000800 */
[----:B------:R-:W3:Y:S01]  /*0a30*/  S2R R4, SR_TID.X ;  /* 0x0000000000047919 */ /* 0x000ee20000002100 */
[--C-:B--2---:R-:W-:Y:S02]  /*0a40*/  HADD2.F32 R5, -RZ, R0.reuse.H0_H0 ;  /* 0x20000000ff057230 */ /* 0x104fe40000004100 */
[----:B------:R-:W-:-:S03]  /*0a50*/  HADD2.F32 R0, -RZ, R0.H1_H1 ;  /* 0x30000000ff007230 */ /* 0x000fc60000004100 */
[----:B------:R-:W-:Y:S02]  /*0a60*/  FMNMX.FTZ R5, R5, 65504, PT ;  /* 0x477fe00005057809 */ /* 0x000fe40003810000 */
[----:B------:R-:W-:Y:S02]  /*0a70*/  FMNMX.FTZ R0, R0, 65504, PT ;  /* 0x477fe00000007809 */ /* 0x000fe40003810000 */
[----:B------:R-:W-:Y:S02]  /*0a80*/  FMNMX.FTZ R6, R5, -65504, !PT ;  /* 0xc77fe00005067809 */ /* 0x000fe40007810000 */
[----:B------:R-:W-:Y:S02]  /*0a90*/  FMNMX.FTZ R7, R0, -65504, !PT ;  /* 0xc77fe00000077809 */ /* 0x000fe40007810000 */
[----:B-1----:R-:W-:-:S03]  /*0aa0*/  LEA.HI R0, R33, R33, RZ, 0x1 ;  /* 0x0000002121007211 */ /* 0x002fc600078f08ff */
[----:B------:R1:W-:Y:S01]  /*0ab0*/  STL.64 [R1+0x58], R6 ;  /* 0x0000580601007387 */ /* 0x0003e20000100a00 */
[----:B------:R-:W-:Y:S02]  /*0ac0*/  SHF.R.S32.HI R5, RZ, 0x1, R0 ;  /* 0x00000001ff057819 */ /* 0x000fe40000011400 */
[----:B---3--:R-:W-:-:S04]  /*0ad0*/  LOP3.LUT R0, R4, 0x3000, RZ, 0xfc, !PT ;  /* 0x0000300004007812 */ /* 0x008fc800078efcff */
[----:B------:R-:W-:Y:S01]  /*0ae0*/  ISETP.GE.U32.AND P0, PT, R0, R5, PT ;  /* 0x000000050000720c */ /* 0x000fe20003f06070 */
[----:B------:R-:W-:-:S04]  /*0af0*/  FADD.FTZ R0, R31, R6 ;  /* 0x000000061f007221 */ /* 0x000fc80000010000 */
[----:B------:R-:W-:-:S08]  /*0b00*/  FADD.FTZ R31, R7, R0 ;  /* 0x00000000071f7221 */ /* 0x000fd00000010000 */
[----:B-1----:R-:W-:Y:S05]  /*0b10*/  @P0 BRA `(.L_x_25) ;  /* 0x0000000000580947 */ /* 0x002fea0003800000 */
[----:B------:R-:W-:-:S04]  /*0b20*/  LOP3.LUT R0, R4, 0x3400, RZ, 0xfc, !PT ;  /* 0x0000340004007812 */ /* 0x000fc800078efcff */
[----:B------:R-:W-:Y:S02]  /*0b30*/  ISETP.GE.U32.AND P0, PT, R0, R5, PT ;  /* 0x000000050000720c */ /* 0x000fe40003f06070 */
        /* <DEDUP_REMOVED lines=20> */
.L_x_25:
[----:B------:R-:W-:Y:S05]  /*0c80*/  BSYNC.RECONVERGENT B0 ;  /* 0x0000000000007941 */ /* 0x000fea0003800200 */
.L_x_24:
        /* <DEDUP_REMOVED lines=9> */
[----:B-1----:R-:W-:Y:S01]  /*0d20*/  FADD.FTZ R33, R0, R33 ;  /* 0x0000002100217221 */ /* 0x002fe20000010000 */
[----:B------:R-:W-:-:S03]  /*0d30*/  LEA R0, R32, UR4, 0x2 ;  /* 0x0000000420007c11 */ /* 0x000fc6000f8e10ff */
[----:B------:R-:W1:Y:S01]  /*0d40*/  LDCU UR4, c[0x0][0x3ac] ;  /* 0x00007580ff0477ac */ /* 0x000e620008000800 */
[----:B------:R-:W2:Y:S01]  /*0d50*/  SHFL.BFLY PT, R34, R33, 0x4, 0x1f ;  /* 0x0c801f0021227f89 */ /* 0x000ea200000e0000 */
[----:B-1----:R-:W-:-:S04]  /*0d60*/  ULEA.HI UR4, UR4, UR4, URZ, 0x1 ;  /* 0x0000000404047291 */ /* 0x002fc8000f8f08ff */
[----:B------:R-:W-:Y:S01]  /*0d70*/  USHF.R.S32.HI UR4, URZ, 0x1, UR4 ;  /* 0x00000001ff047899 */ /* 0x000fe20008011404 */
[----:B--2---:R-:W-:-:S05]  /*0d80*/  FADD.FTZ R34, R33, R34 ;  /* 0x0000002221227221 */ /* 0x004fca0000010000 */
[----:B------:R-:W1:Y:S02]  /*0d90*/  SHFL.BFLY PT, R35, R34, 0x2, 0x1f ;  /* 0x0c401f0022237f89 */ /* 0x000e6400000e0000 */
[----:B-1----:R-:W-:-:S05]  /*0da0*/  FADD.FTZ R35, R34, R35 ;  /* 0x0000002322237221 */ /* 0x002fca0000010000 */
[----:B------:R-:W1:Y:S02]  /*0db0*/  SHFL.BFLY PT, R36, R35, 0x1, 0x1f ;  /* 0x0c201f0023247f89 */ /* 0x000e6400000e0000 */
[----:B-1----:R-:W-:-:S05]  /*0dc0*/  FADD.FTZ R37, R35, R36 ;  /* 0x0000002423257221 */ /* 0x002fca0000010000 */
[----:B------:R-:W-:Y:S01]  /*0dd0*/  @!P0 STS [R30], R37 ;  /* 0x000000251e008388 */ /* 0x000fe20000000800 */
[----:B------:R-:W-:Y:S06]  /*0de0*/  BAR.SYNC.DEFER_BLOCKING 0x0 ;  /* 0x0000000000007b1d */ /* 0x000fec0000010000 */
[----:B------:R-:W1:Y:S04]  /*0df0*/  LDS R31, [R0] ;  /* 0x00000000001f7984 */ /* 0x000e680000000800 */
[----:B-1----:R-:W1:Y:S02]  /*0e00*/  SHFL.BFLY PT, R32, R31, 0x10, 0x1f ;  /* 0x0e001f001f207f89 */ /* 0x002e6400000e0000 */
[----:B-1----:R-:W-:-:S05]  /*0e10*/  FADD.FTZ R32, R31, R32 ;  /* 0x000000201f207221 */ /* 0x002fca0000010000 */
[----:B------:R-:W1:Y:S02]  /*0e20*/  SHFL.BFLY PT, R33, R32, 0x8, 0x1f ;  /* 0x0d001f0020217f89 */ /* 0x000e6400000e0000 */
[----:B-1----:R-:W-:Y:S02]  /*0e30*/  FADD.FTZ R33, R32, R33 ;  /* 0x0000002120217221 */ /* 0x002fe40000010000 */
[----:B------:R-:W1:Y:S03]  /*0e40*/  S2R R32, SR_TID.X ;  /* 0x0000000000207919 */ /* 0x000e660000002100 */
[----:B------:R-:W2:Y:S02]  /*0e50*/  SHFL.BFLY PT, R34, R33, 0x4, 0x1f ;  /* 0x0c801f0021227f89 */ /* 0x000ea400000e0000 */
[----:B--2---:R-:W-:Y:S01]  /*0e60*/  FADD.FTZ R34, R33, R34 ;  /* 0x0000002221227221 */ /* 0x004fe20000010000 */
[----:B------:R-:W-:-:S02]  /*0e70*/  MOV R33, RZ ;  /* 0x000000ff00217202 */ /* 0x000fc40000000f00 */
[----:B-1----:R-:W-:Y:S02]  /*0e80*/  IADD3 R32, PT, PT, -R32, UR4, RZ ;  /* 0x0000000420207c10 */ /* 0x002fe4000fffe1ff */
[----:B------:R-:W1:Y:S02]  /*0e90*/  SHFL.BFLY PT, R35, R34, 0x2, 0x1f ;  /* 0x0c401f0022237f89 */ /* 0x000e6400000e0000 */
[----:B------:R-:W-:Y:S01]  /*0ea0*/  ISETP.GE.AND P1, PT, R32, 0x1, PT ;  /* 0x000000012000780c */ /* 0x000fe20003f26270 */
[----:B-1----:R-:W-:-:S05]  /*0eb0*/  FADD.FTZ R35, R34, R35 ;  /* 0x0000002322237221 */ /* 0x002fca0000010000 */
[----:B------:R-:W1:Y:S02]  /*0ec0*/  SHFL.BFLY PT, R36, R35, 0x1, 0x1f ;  /* 0x0c201f0023247f89 */ /* 0x000e6400000e0000 */
[----:B-1----:R-:W-:Y:S01]  /*0ed0*/  FADD.FTZ R31, R35, R36 ;  /* 0x00000024231f7221 */ /* 0x002fe20000010000 */
[----:B------:R-:W-:-:S04]  /*0ee0*/  VIMNMX R36, PT, PT, RZ, R32, !PT ;  /* 0x00000020ff247248 */ /* 0x000fc80007fe0100 */
        /* <DEDUP_REMOVED lines=84> */
[----:B0-----:R-:W-:Y:S02]  /*1430*/  FFMA.FTZ R8, R6, R6, R33 ;  /* 0x0000000606087223 */ /* 0x001fe40000010021 */
        /* <DEDUP_REMOVED lines=14> */
.L_x_27:
[----:B------:R-:W-:Y:S05]  /*1520*/  BSYNC.RECONVERGENT B0 ;  /* 0x0000000000007941 */ /* 0x000fea0003800200 */
.L_x_26:
[----:B-1----:R-:W1:Y:S01]  /*1530*/  SHFL.BFLY PT, R2, R33, 0x10, 0x1f ;  /* 0x0e001f0021027f89 */ /* 0x002e6200000e0000 */
[----:B------:R-:W5:Y:S01]  /*1540*/  LDC.64 R10, c[0x0][0x3a0] ;  /* 0x0000e800ff0a7b82 */ /* 0x000f620000000a00 */
[----:B------:R-:W0:Y:S02]  /*1550*/  LDCU.U8 UR4, c[0x0][0x3b0] ;  /* 0x00007600ff0477ac */ /* 0x000e240008000000 */
[----:B0-----:R-:W-:Y:S01]  /*1560*/  UPRMT UR4, UR4, 0x8880, URZ ;  /* 0x0000888004047896 */ /* 0x001fe200080000ff */
[----:B-1----:R-:W-:-:S03]  /*1570*/  FADD.FTZ R2, R2, R33 ;  /* 0x0000002102027221 */ /* 0x002fc60000010000 */
[----:B------:R-:W-:Y:S02]  /*1580*/  UISETP.NE.AND UP0, UPT, UR4, URZ, UPT ;  /* 0x000000ff0400728c */ /* 0x000fe4000bf05270 */
        /* <DEDUP_REMOVED lines=8> */
[----:B------:R0:W-:Y:S01]  /*1610*/  @!P0 STS [R30], R9 ;  /* 0x000000091e008388 */ /* 0x0001e20000000800 */
[----:B------:R-:W-:Y:S08]  /*1620*/  BAR.SYNC.DEFER_BLOCKING 0x0 ;  /* 0x0000000000007b1d */ /* 0x000ff00000010000 */
[----:B0-----:R-:W0:Y:S01]  /*1630*/  LDC R9, c[0x0][0x3ac] ;  /* 0x0000eb00ff097b82 */ /* 0x001e220000000800 */
[----:B------:R-:W1:Y:S04]  /*1640*/  LDS R0, [R0] ;  /* 0x0000000000007984 */ /* 0x000e680000000800 */
[----:B-1----:R-:W1:Y:S02]  /*1650*/  SHFL.BFLY PT, R7, R0, 0x10, 0x1f ;  /* 0x0e001f0000077f89 */ /* 0x002e6400000e0000 */
[----:B-1----:R-:W-:-:S02]  /*1660*/  FADD.FTZ R7, R0, R7 ;  /* 0x0000000700077221 */ /* 0x002fc40000010000 */
[----:B------:R-:W1:Y:S03]  /*1670*/  S2R R0, SR_TID.X ;  /* 0x0000000000007919 */ /* 0x000e660000002100 */
[----:B------:R-:W2:Y:S02]  /*1680*/  SHFL.BFLY PT, R2, R7, 0x8, 0x1f ;  /* 0x0d001f0007027f89 */ /* 0x000ea400000e0000 */
[----:B--2---:R-:W-:-:S05]  /*1690*/  FADD.FTZ R6, R7, R2 ;  /* 0x0000000207067221 */ /* 0x004fca0000010000 */
[----:B------:R-:W2:Y:S02]  /*16a0*/  SHFL.BFLY PT, R3, R6, 0x4, 0x1f ;  /* 0x0c801f0006037f89 */ /* 0x000ea400000e0000 */
[----:B--2---:R-:W-:Y:S01]  /*16b0*/  FADD.FTZ R4, R6, R3 ;  /* 0x0000000306047221 */ /* 0x004fe20000010000 */
[C---:B0-----:R-:W-:Y:S01]  /*16c0*/  LEA.HI R6, R9.reuse, R9, RZ, 0x1 ;  /* 0x0000000909067211 */ /* 0x041fe200078f08ff */
[----:B------:R-:W-:-:S03]  /*16d0*/  IMAD R9, R9, UR8, RZ ;  /* 0x0000000809097c24 */ /* 0x000fc6000f8e02ff */
[----:B------:R-:W0:Y:S02]  /*16e0*/  SHFL.BFLY PT, R3, R4, 0x2, 0x1f ;  /* 0x0c401f0004037f89 */ /* 0x000e2400000e0000 */
[----:B0-----:R-:W-:Y:S02]  /*16f0*/  FADD.FTZ R5, R4, R3 ;  /* 0x0000000304057221 */ /* 0x001fe40000010000 */
[----:B------:R-:W0:Y:S03]  /*1700*/  LDC.64 R2, c[0x0][0x398] ;  /* 0x0000e600ff027b82 */ /* 0x000e260000000a00 */
[----:B------:R-:W2:Y:S01]  /*1710*/  SHFL.BFLY PT, R8, R5, 0x1, 0x1f ;  /* 0x0c201f0005087f89 */ /* 0x000ea200000e0000 */
[----:B0-----:R-:W-:-:S04]  /*1720*/  IMAD.WIDE R2, R9, 0x2, R2 ;  /* 0x0000000209027825 */ /* 0x001fc800078e0202 */
[----:B--2---:R-:W-:Y:S01]  /*1730*/  FADD.FTZ R7, R5, R8 ;  /* 0x0000000805077221 */ /* 0x004fe20000010000 */
[----:B------:R-:W-:-:S03]  /*1740*/  SHF.R.S32.HI R5, RZ, 0x1, R6 ;  /* 0x00000001ff057819 */ /* 0x000fc60000011406 */
[----:B-----5:R-:W-:-:S04]  /*1750*/  FFMA.FTZ R7, R7, R11, R10 ;  /* 0x0000000b07077223 */ /* 0x020fc8000001000a */
[----:B------:R0:W2:Y:S01]  /*1760*/  MUFU.RSQ R4, R7 ;  /* 0x0000000700047308 */ /* 0x0000a20000001400 */
[----:B-1----:R-:W-:Y:S05]  /*1770*/  BRA.U UP0, `(.L_x_28) ;  /* 0x0000000900307547 */ /* 0x002fea000b800000 */
[----:B------:R-:W1:Y:S02]  /*1780*/  LDCU.64 UR4, c[0x0][0x390] ;  /* 0x00007200ff0477ac */ /* 0x000e640008000a00 */
[----:B-1----:R-:W-:-:S04]  /*1790*/  UISETP.NE.U32.AND UP0, UPT, UR4, URZ, UPT ;  /* 0x000000ff0400728c */ /* 0x002fc8000bf05070 */
[----:B------:R-:W-:-:S09]  /*17a0*/  UISETP.NE.AND.EX UP0, UPT, UR5, URZ, UPT, UP0 ;  /* 0x000000ff0500728c */ /* 0x000fd2000bf05300 */
[----:B------:R-:W-:Y:S05]  /*17b0*/  BRA.U !UP0, `(.L_x_29) ;  /* 0x0000000508247547 */ /* 0x000fea000b800000 */
[----:B------:R-:W-:-:S13]  /*17c0*/  ISETP.GE.AND P0, PT, R0, R5, PT ;  /* 0x000000050000720c */ /* 0x000fda0003f06270 */
[----:B------:R-:W-:Y:S05]  /*17d0*/  @P0 EXIT ;  /* 0x000000000000094d */ /* 0x000fea0003800000 */
[----:B0-----:R-:W0:Y:S01]  /*17e0*/  LDC.64 R6, c[0x0][0x388] ;  /* 0x0000e200ff067b82 */ /* 0x001e220000000a00 */
[----:B------:R-:W-:Y:S01]  /*17f0*/  HFMA2 R18, -RZ, RZ, 0, 0 ;  /* 0x00000000ff127431 */ /* 0x000fe200000001ff */
[----:B------:R-:W-:-:S06]  /*1800*/  MOV R19, R0 ;  /* 0x0000000000137202 */ /* 0x000fcc0000000f00 */
[----:B------:R-:W1:Y:S02]  /*1810*/  LDC.64 R12, c[0x0][0x390] ;  /* 0x0000e400ff0c7b82 */ /* 0x000e640000000a00 */
.L_x_30:
[----:B0-----:R-:W-:Y:S01]  /*1820*/  IMAD.WIDE.U32 R14, R19, 0x4, R6 ;  /* 0x00000004130e7825 */ /* 0x001fe200078e0006 */
[----:B----4-:R-:W-:-:S04]  /*1830*/  LEA R22, R18, R1, 0x3 ;  /* 0x0000000112167211 */ /* 0x010fc800078e18ff */
[----:B------:R-:W4:Y:S04]  /*1840*/  LDG.E.CONSTANT R20, desc[UR6][R14.64] ;  /* 0x000000060e147981 */ /* 0x000f28000c1e9900 */
[----:B------:R-:W5:Y:S01]  /*1850*/  LDL.128 R8, [R22] ;  /* 0x0000000016087983 */ /* 0x000f620000100c00 */
[----:B-1----:R-:W-:-:S05]  /*1860*/  IMAD.WIDE.U32 R16, R19, 0x4, R12 ;  /* 0x0000000413107825 */ /* 0x002fca00078e000c */
[----:B------:R-:W3:Y:S01]  /*1870*/  LDG.E.CONSTANT R23, desc[UR6][R16.64] ;  /* 0x0000000610177981 */ /* 0x000ee2000c1e9900 */
[--C-:B----4-:R-:W-:Y:S02]  /*1880*/  HADD2.F32 R21, -RZ, R20.reuse.H0_H0 ;  /* 0x20000014ff157230 */ /* 0x110fe40000004100 */
[----:B------:R-:W-:-:S03]  /*1890*/  HADD2.F32 R20, -RZ, R20.H1_H1 ;  /* 0x30000014ff147230 */ /* 0x000fc60000004100 */
[----:B-----5:R-:W-:Y:S02]  /*18a0*/  FMUL.FTZ R21, R8, R21 ;  /* 0x0000001508157220 */ /* 0x020fe40000410000 */
[----:B------:R-:W-:Y:S01]  /*18b0*/  FMUL.FTZ R9, R9, R20 ;  /* 0x0000001409097220 */ /* 0x000fe20000410000 */
[----:B------:R-:W-:Y:S01]  /*18c0*/  IADD3 R20, PT, PT, R19, 0x400, RZ ;  /* 0x0000040013147810 */ /* 0x000fe20007ffe0ff */
[C---:B--2---:R-:W-:Y:S02]  /*18d0*/  FMUL.FTZ R21, R4.reuse, R21 ;  /* 0x0000001504157220 */ /* 0x044fe40000410000 */
[----:B------:R-:W-:Y:S01]  /*18e0*/  FMUL.FTZ R8, R4, R9 ;  /* 0x0000000904087220 */ /* 0x000fe20000410000 */
[----:B------:R-:W-:-:S04]  /*18f0*/  ISETP.GE.AND P0, PT, R20, R5, PT ;  /* 0x000000051400720c */ /* 0x000fc80003f06270 */
[----:B------:R-:W-:Y:S01]  /*1900*/  F2FP.F16.F32.PACK_AB R8, R8, R21 ;  /* 0x000000150808723e */ /* 0x000fe200000000ff */
[----:B------:R-:W-:-:S04]  /*1910*/  IMAD.WIDE.U32 R20, R19, 0x4, R2 ;  /* 0x0000000413147825 */ /* 0x000fc800078e0002 */
[----:B---3--:R-:W-:-:S05]  /*1920*/  HFMA2 R23, R8, 1, 1, R23 ;  /* 0x3c003c0008177831 */ /* 0x008fca0000000017 */
[----:B------:R0:W-:Y:S01]  /*1930*/  STG.E desc[UR6][R20.64], R23 ;  /* 0x0000001714007986 */ /* 0x0001e2000c101906 */
[----:B------:R-:W-:Y:S05]  /*1940*/  @P0 EXIT ;  /* 0x000000000000094d */ /* 0x000fea0003800000 */
[----:B------:R-:W2:Y:S04]  /*1950*/  LDG.E.CONSTANT R8, desc[UR6][R14.64+0x1000] ;  /* 0x001000060e087981 */ /* 0x000ea8000c1e9900 */
[----:B0-----:R-:W3:Y:S01]  /*1960*/  LDG.E.CONSTANT R23, desc[UR6][R16.64+0x1000] ;  /* 0x0010000610177981 */ /* 0x001ee2000c1e9900 */
[----:B------:R-:W-:Y:S01]  /*1970*/  ISETP.NE.AND P0, PT, R18, 0xc, PT ;  /* 0x0000000c1200780c */ /* 0x000fe20003f05270 */
[--C-:B--2---:R-:W-:Y:S02]  /*1980*/  HADD2.F32 R9, -RZ, R8.reuse.H0_H0 ;  /* 0x20000008ff097230 */ /* 0x104fe40000004100 */
[----:B------:R-:W-:-:S03]  /*1990*/  HADD2.F32 R8, -RZ, R8.H1_H1 ;  /* 0x30000008ff087230 */ /* 0x000fc60000004100 */
[----:B------:R-:W-:Y:S02]  /*19a0*/  FMUL.FTZ R9, R9, R10 ;  /* 0x0000000a09097220 */ /* 0x000fe40000410000 */
[----:B------:R-:W-:Y:S02]  /*19b0*/  FMUL.FTZ R11, R8, R11 ;  /* 0x0000000b080b7220 */ /* 0x000fe40000410000 */
[C---:B------:R-:W-:Y:S02]  /*19c0*/  FMUL.FTZ R9, R4.reuse, R9 ;  /* 0x0000000904097220 */ /* 0x040fe40000410000 */
[----:B------:R-:W-:-:S05]  /*19d0*/  FMUL.FTZ R8, R4, R11 ;  /* 0x0000000b04087220 */ /* 0x000fca0000410000 */
[----:B------:R-:W-:-:S05]  /*19e0*/  F2FP.F16.F32.PACK_AB R8, R8, R9 ;  /* 0x000000090808723e */ /* 0x000fca00000000ff */
[----:B---3--:R-:W-:-:S05]  /*19f0*/  HFMA2 R23, R8, 1, 1, R23 ;  /* 0x3c003c0008177831 */ /* 0x008fca0000000017 */
[----:B------:R0:W-:Y:S01]  /*1a00*/  STG.E desc[UR6][R20.64+0x1000], R23 ;  /* 0x0010001714007986 */ /* 0x0001e2000c101906 */
[----:B------:R-:W-:Y:S05]  /*1a10*/  @!P0 EXIT ;  /* 0x000000000000894d */ /* 0x000fea0003800000 */
[----:B------:R-:W-:-:S04]  /*1a20*/  IADD3 R8, PT, PT, R19, 0x800, RZ ;  /* 0x0000080013087810 */ /* 0x000fc80007ffe0ff */
[----:B------:R-:W-:-:S13]  /*1a30*/  ISETP.GE.AND P0, PT, R8, R5, PT ;  /* 0x000000050800720c */ /* 0x000fda0003f06270 */
[----:B------:R-:W-:Y:S05]  /*1a40*/  @P0 EXIT ;  /* 0x000000000000094d */ /* 0x000fea0003800000 */
[----:B0-----:R-:W2:Y:S04]  /*1a50*/  LDG.E.CONSTANT R23, desc[UR6][R14.64+0x2000] ;  /* 0x002000060e177981 */ /* 0x001ea8000c1e9900 */
[----:B------:R-:W3:Y:S04]  /*1a60*/  LDL.128 R8, [R22+0x10] ;  /* 0x0000100016087983 */ /* 0x000ee80000100c00 */
[----:B------:R-:W4:Y:S01]  /*1a70*/  LDG.E.CONSTANT R26, desc[UR6][R16.64+0x2000] ;  /* 0x00200006101a7981 */ /* 0x000f22000c1e9900 */
[--C-:B--2---:R-:W-:Y:S02]  /*1a80*/  HADD2.F32 R25, -RZ, R23.reuse.H0_H0 ;  /* 0x20000017ff197230 */ /* 0x104fe40000004100 */
[----:B------:R-:W-:-:S03]  /*1a90*/  HADD2.F32 R24, -RZ, R23.H1_H1 ;  /* 0x30000017ff187230 */ /* 0x000fc60000004100 */
[----:B---3--:R-:W-:Y:S02]  /*1aa0*/  FMUL.FTZ R25, R8, R25 ;  /* 0x0000001908197220 */ /* 0x008fe40000410000 */
[----:B------:R-:W-:Y:S02]  /*1ab0*/  FMUL.FTZ R9, R9, R24 ;  /* 0x0000001809097220 */ /* 0x000fe40000410000 */
[C---:B------:R-:W-:Y:S02]  /*1ac0*/  FMUL.FTZ R25, R4.reuse, R25 ;  /* 0x0000001904197220 */ /* 0x040fe40000410000 */
[----:B------:R-:W-:-:S05]  /*1ad0*/  FMUL.FTZ R8, R4, R9 ;  /* 0x0000000904087220 */ /* 0x000fca0000410000 */
[----:B------:R-:W-:-:S05]  /*1ae0*/  F2FP.F16.F32.PACK_AB R8, R8, R25 ;  /* 0x000000190808723e */ /* 0x000fca00000000ff */
[----:B----4-:R-:W-:Y:S01]  /*1af0*/  HFMA2 R9, R8, 1, 1, R26 ;  /* 0x3c003c0008097831 */ /* 0x010fe2000000001a */
[----:B------:R-:W-:-:S04]  /*1b00*/  IADD3 R8, PT, PT, R19, 0xc00, RZ ;  /* 0x00000c0013087810 */ /* 0x000fc80007ffe0ff */
[----:B------:R-:W-:Y:S01]  /*1b10*/  ISETP.GE.AND P0, PT, R8, R5, PT ;  /* 0x000000050800720c */ /* 0x000fe20003f06270 */
[----:B------:R0:W-:-:S12]  /*1b20*/  STG.E desc[UR6][R20.64+0x2000], R9 ;  /* 0x0020000914007986 */ /* 0x0001d8000c101906 */
[----:B0-----:R-:W-:Y:S05]  /*1b30*/  @P0 EXIT ;  /* 0x000000000000094d */ /* 0x001fea0003800000 */
[----:B------:R-:W2:Y:S04]  /*1b40*/  LDG.E.CONSTANT R14, desc[UR6][R14.64+0x3000] ;  /* 0x003000060e0e7981 */ /* 0x000ea8000c1e9900 */
[----:B------:R-:W3:Y:S01]  /*1b50*/  LDG.E.CONSTANT R16, desc[UR6][R16.64+0x3000] ;  /* 0x0030000610107981 */ /* 0x000ee2000c1e9900 */
[----:B------:R-:W-:-:S04]  /*1b60*/  IADD3 R18, PT, PT, R18, 0x4, RZ ;  /* 0x0000000412127810 */ /* 0x000fc80007ffe0ff */
[----:B------:R-:W-:-:S04]  /*1b70*/  SHF.L.U32 R19, R18, 0xa, RZ ;  /* 0x0000000a12137819 */ /* 0x000fc800000006ff */
[----:B------:R-:W-:-:S04]  /*1b80*/  LOP3.LUT R19, R0, R19, RZ, 0xfc, !PT ;  /* 0x0000001300137212 */ /* 0x000fc800078efcff */
[----:B------:R-:W-:Y:S01]  /*1b90*/  ISETP.GE.AND P0, PT, R19, R5, PT ;  /* 0x000000051300720c */ /* 0x000fe20003f06270 */
        /* <DEDUP_REMOVED lines=9> */
[----:B------:R-:W-:Y:S05]  /*1c30*/  @!P0 BRA `(.L_x_30) ;  /* 0xfffffff800f88947 */ /* 0x000fea000383ffff */
[----:B------:R-:W-:Y:S05]  /*1c40*/  EXIT ;  /* 0x000000000000794d */ /* 0x000fea0003800000 */
.L_x_29:
[----:B------:R-:W-:-:S13]  /*1c50*/  ISETP.GE.AND P0, PT, R0, R5, PT ;  /* 0x000000050000720c */ /* 0x000fda0003f06270 */
[----:B------:R-:W-:Y:S05]  /*1c60*/  @P0 EXIT ;  /* 0x000000000000094d */ /* 0x000fea0003800000 */
[----:B0-----:R-:W0:Y:S01]  /*1c70*/  LDC.64 R6, c[0x0][0x388] ;  /* 0x0000e200ff067b82 */ /* 0x001e220000000a00 */
[----:B------:R-:W-:Y:S02]  /*1c80*/  MOV R16, RZ ;  /* 0x000000ff00107202 */ /* 0x000fe40000000f00 */
[----:B------:R-:W-:-:S07]  /*1c90*/  MOV R17, R0 ;  /* 0x0000000000117202 */ /* 0x000fce0000000f00 */
.L_x_31:
[----:B0-----:R-:W-:Y:S01]  /*1ca0*/  IMAD.WIDE.U32 R12, R17, 0x4, R6 ;  /* 0x00000004110c7825 */ /* 0x001fe200078e0006 */
[----:B------:R-:W-:-:S04]  /*1cb0*/  LEA R18, R16, R1, 0x3 ;  /* 0x0000000110127211 */ /* 0x000fc800078e18ff */
[----:B-1----:R-:W5:Y:S04]  /*1cc0*/  LDG.E.CONSTANT R14, desc[UR6][R12.64] ;  /* 0x000000060c0e7981 */ /* 0x002f68000c1e9900 */
[----:B------:R-:W2:Y:S01]  /*1cd0*/  LDL.128 R8, [R18] ;  /* 0x0000000012087983 */ /* 0x000ea20000100c00 */
[--C-:B-----5:R-:W-:Y:S02]  /*1ce0*/  HADD2.F32 R15, -RZ, R14.reuse.H0_H0 ;  /* 0x2000000eff0f7230 */ /* 0x120fe40000004100 */
[----:B------:R-:W-:-:S03]  /*1cf0*/  HADD2.F32 R14, -RZ, R14.H1_H1 ;  /* 0x3000000eff0e7230 */ /* 0x000fc60000004100 */
[----:B--2---:R-:W-:Y:S02]  /*1d00*/  FMUL.FTZ R15, R8, R15 ;  /* 0x0000000f080f7220 */ /* 0x004fe40000410000 */
[----:B------:R-:W-:Y:S01]  /*1d10*/  FMUL.FTZ R9, R9, R14 ;  /* 0x0000000e09097220 */ /* 0x000fe20000410000 */
[C---:B------:R-:W-:Y:S01]  /*1d20*/  IADD3 R14, PT, PT, R17.reuse, 0x400, RZ ;  /* 0x00000400110e7810 */ /* 0x040fe20007ffe0ff */
[C---:B------:R-:W-:Y:S02]  /*1d30*/  FMUL.FTZ R8, R4.reuse, R15 ;  /* 0x0000000f04087220 */ /* 0x040fe40000410000 */
[----:B------:R-:W-:Y:S01]  /*1d40*/  FMUL.FTZ R9, R4, R9 ;  /* 0x0000000904097220 */ /* 0x000fe20000410000 */
[----:B------:R-:W-:Y:S01]  /*1d50*/  ISETP.GE.AND P0, PT, R14, R5, PT ;  /* 0x000000050e00720c */ /* 0x000fe20003f06270 */
[----:B------:R-:W-:-:S03]  /*1d60*/  IMAD.WIDE.U32 R14, R17, 0x4, R2 ;  /* 0x00000004110e7825 */ /* 0x000fc600078e0002 */
[----:B------:R-:W-:-:S05]  /*1d70*/  F2FP.F16.F32.PACK_AB R9, R9, R8 ;  /* 0x000000080909723e */ /* 0x000fca00000000ff */
[----:B------:R0:W-:Y:S04]  /*1d80*/  STG.E desc[UR6][R14.64], R9 ;  /* 0x000000090e007986 */ /* 0x0001e8000c101906 */
[----:B------:R-:W-:Y:S05]  /*1d90*/  @P0 EXIT ;  /* 0x000000000000094d */ /* 0x000fea0003800000 */
[----:B------:R-:W0:Y:S01]  /*1da0*/  LDG.E.CONSTANT R8, desc[UR6][R12.64+0x1000] ;  /* 0x001000060c087981 */ /* 0x000e22000c1e9900 */
        /* <DEDUP_REMOVED lines=14> */
[----:B0-----:R-:W5:Y:S01]  /*1e90*/  LDL.128 R8, [R18+0x10] ;  /* 0x0000100012087983 */ /* 0x001f620000100c00 */
[--C-:B--2---:R-:W-:Y:S02]  /*1ea0*/  HADD2.F32 R21, -RZ, R19.reuse.H0_H0 ;  /* 0x20000013ff157230 */ /* 0x104fe40000004100 */
[----:B------:R-:W-:-:S03]  /*1eb0*/  HADD2.F32 R20, -RZ, R19.H1_H1 ;  /* 0x30000013ff147230 */ /* 0x000fc60000004100 */
[----:B-----5:R-:W-:Y:S02]  /*1ec0*/  FMUL.FTZ R21, R8, R21 ;  /* 0x0000001508157220 */ /* 0x020fe40000410000 */
[----:B------:R-:W-:Y:S02]  /*1ed0*/  FMUL.FTZ R9, R9, R20 ;  /* 0x0000001409097220 */ /* 0x000fe40000410000 */
[C---:B------:R-:W-:Y:S02]  /*1ee0*/  FMUL.FTZ R21, R4.reuse, R21 ;  /* 0x0000001504157220 */ /* 0x040fe40000410000 */
[----:B------:R-:W-:-:S05]  /*1ef0*/  FMUL.FTZ R8, R4, R9 ;  /* 0x0000000904087220 */ /* 0x000fca0000410000 */
[----:B------:R-:W-:Y:S02]  /*1f00*/  F2FP.F16.F32.PACK_AB R21, R8, R21 ;  /* 0x000000150815723e */ /* 0x000fe400000000ff */
[----:B------:R-:W-:-:S03]  /*1f10*/  IADD3 R8, PT, PT, R17, 0xc00, RZ ;  /* 0x00000c0011087810 */ /* 0x000fc60007ffe0ff */
[----:B------:R0:W-:Y:S01]  /*1f20*/  STG.E desc[UR6][R14.64+0x2000], R21 ;  /* 0x002000150e007986 */ /* 0x0001e2000c101906 */
[----:B------:R-:W-:-:S13]  /*1f30*/  ISETP.GE.AND P0, PT, R8, R5, PT ;  /* 0x000000050800720c */ /* 0x000fda0003f06270 */
[----:B0-----:R-:W-:Y:S05]  /*1f40*/  @P0 EXIT ;  /* 0x000000000000094d */ /* 0x001fea0003800000 */
[----:B------:R-:W2:Y:S01]  /*1f50*/  LDG.E.CONSTANT R12, desc[UR6][R12.64+0x3000] ;  /* 0x003000060c0c7981 */ /* 0x000ea2000c1e9900 */
        /* <DEDUP_REMOVED lines=11> */
[----:B------:R1:W-:Y:S01]  /*2010*/  STG.E desc[UR6][R14.64+0x3000], R9 ;  /* 0x003000090e007986 */ /* 0x0003e2000c101906 */
[----:B------:R-:W-:Y:S05]  /*2020*/  @!P0 BRA `(.L_x_31) ;  /* 0xfffffffc001c8947 */ /* 0x000fea000383ffff */
[----:B------:R-:W-:Y:S05]  /*2030*/  EXIT ;  /* 0x000000000000794d */ /* 0x000fea0003800000 */
.L_x_28:
        /* <DEDUP_REMOVED lines=10> */
.L_x_33:
[----:B0-----:R-:W-:Y:S01]  /*20e0*/  IMAD.WIDE.U32 R14, R21, 0x4, R6 ;  /* 0x00000004150e7825 */ /* 0x001fe200078e0006 */
[----:B----4-:R-:W-:-:S04]  /*20f0*/  LEA R22, R20, R1, 0x3 ;  /* 0x0000000114167211 */ /* 0x010fc800078e18ff */
[----:B------:R-:W3:Y:S04]  /*2100*/  LDG.E.CONSTANT R23, desc[UR6][R14.64] ;  /* 0x000000060e177981 */ /* 0x000ee8000c1e9900 */
[----:B------:R-:W4:Y:S01]  /*2110*/  LDL.128 R8, [R22] ;  /* 0x0000000016087983 */ /* 0x000f220000100c00 */
[----:B-1----:R-:W-:-:S04]  /*2120*/  IMAD.WIDE.U32 R16, R21, 0x4, R12 ;  /* 0x0000000415107825 */ /* 0x002fc800078e000c */
[----:B------:R-:W-:Y:S01]  /*2130*/  IMAD.WIDE.U32 R18, R21, 0x4, R2 ;  /* 0x0000000415127825 */ /* 0x000fe200078e0002 */
[----:B------:R-:W5:Y:S04]  /*2140*/  LDG.E.CONSTANT R26, desc[UR6][R16.64] ;  /* 0x00000006101a7981 */ /* 0x000f68000c1e9900 */
[----:B------:R-:W5:Y:S01]  /*2150*/  LDG.E R27, desc[UR6][R18.64] ;  /* 0x00000006121b7981 */ /* 0x000f62000c1e1900 */
[--C-:B---3--:R-:W-:Y:S02]  /*2160*/  HADD2.F32 R25, -RZ, R23.reuse.H0_H0 ;  /* 0x20000017ff197230 */ /* 0x108fe40000004100 */
[----:B------:R-:W-:-:S03]  /*2170*/  HADD2.F32 R24, -RZ, R23.H1_H1 ;  /* 0x30000017ff187230 */ /* 0x000fc60000004100 */
[----:B----4-:R-:W-:Y:S02]  /*2180*/  FMUL.FTZ R25, R8, R25 ;  /* 0x0000001908197220 */ /* 0x010fe40000410000 */
[----:B------:R-:W-:Y:S02]  /*2190*/  FMUL.FTZ R9, R9, R24 ;  /* 0x0000001809097220 */ /* 0x000fe40000410000 */
[C---:B--2---:R-:W-:Y:S02]  /*21a0*/  FMUL.FTZ R25, R4.reuse, R25 ;  /* 0x0000001904197220 */ /* 0x044fe40000410000 */
[----:B------:R-:W-:-:S05]  /*21b0*/  FMUL.FTZ R8, R4, R9 ;  /* 0x0000000904087220 */ /* 0x000fca0000410000 */
[----:B------:R-:W-:Y:S02]  /*21c0*/  F2FP.F16.F32.PACK_AB R25, R8, R25 ;  /* 0x000000190819723e */ /* 0x000fe400000000ff */
[----:B------:R-:W-:-:S03]  /*21d0*/  IADD3 R8, PT, PT, R21, 0x400, RZ ;  /* 0x0000040015087810 */ /* 0x000fc60007ffe0ff */
[----:B-----5:R-:W-:Y:S01]  /*21e0*/  HFMA2 R26, R25, 1, 1, R26 ;  /* 0x3c003c00191a7831 */ /* 0x020fe2000000001a */
[----:B------:R-:W-:-:S03]  /*21f0*/  ISETP.GE.AND P0, PT, R8, R5, PT ;  /* 0x000000050800720c */ /* 0x000fc60003f06270 */
[----:B------:R-:W-:-:S05]  /*2200*/  HADD2 R27, R26, R27 ;  /* 0x0000001b1a1b7230 */ /* 0x000fca0000000000 */
[----:B------:R0:W-:Y:S05]  /*2210*/  STG.E desc[UR6][R18.64], R27 ;  /* 0x0000001b12007986 */ /* 0x0001ea000c101906 */
[----:B------:R-:W-:Y:S05]  /*2220*/  @P0 EXIT ;  /* 0x000000000000094d */ /* 0x000fea0003800000 */
[----:B------:R-:W2:Y:S04]  /*2230*/  LDG.E.CONSTANT R8, desc[UR6][R14.64+0x1000] ;  /* 0x001000060e087981 */ /* 0x000ea8000c1e9900 */
[----:B------:R-:W3:Y:S04]  /*2240*/  LDG.E.CONSTANT R23, desc[UR6][R16.64+0x1000] ;  /* 0x0010000610177981 */ /* 0x000ee8000c1e9900 */
[----:B------:R-:W4:Y:S01]  /*2250*/  LDG.E R24, desc[UR6][R18.64+0x1000] ;  /* 0x0010000612187981 */ /* 0x000f22000c1e1900 */
[----:B------:R-:W-:Y:S01]  /*2260*/  ISETP.NE.AND P0, PT, R20, 0xc, PT ;  /* 0x0000000c1400780c */ /* 0x000fe20003f05270 */
[----:B--2---:R-:W-:-:S02]  /*2270*/  HADD2.F32 R9, -RZ, R8.H0_H0 ;  /* 0x20000008ff097230 */ /* 0x004fc40000004100 */
        /* <DEDUP_REMOVED lines=9> */
[----:B------:R-:W-:Y:S05]  /*2310*/  @!P0 EXIT ;  /* 0x000000000000894d */ /* 0x000fea0003800000 */
[----:B------:R-:W-:-:S04]  /*2320*/  IADD3 R8, PT, PT, R21, 0x800, RZ ;  /* 0x0000080015087810 */ /* 0x000fc80007ffe0ff */
[----:B------:R-:W-:-:S13]  /*2330*/  ISETP.GE.AND P0, PT, R8, R5, PT ;  /* 0x000000050800720c */ /* 0x000fda0003f06270 */
[----:B------:R-:W-:Y:S05]  /*2340*/  @P0 EXIT ;  /* 0x000000000000094d */ /* 0x000fea0003800000 */
[----:B-1----:R-:W2:Y:S04]  /*2350*/  LDG.E.CONSTANT R23, desc[UR6][R14.64+0x2000] ;  /* 0x002000060e177981 */ /* 0x002ea8000c1e9900 */
[----:B------:R-:W3:Y:S04]  /*2360*/  LDL.128 R8, [R22+0x10] ;  /* 0x0000100016087983 */ /* 0x000ee80000100c00 */
[----:B------:R-:W4:Y:S04]  /*2370*/  LDG.E.CONSTANT R26, desc[UR6][R16.64+0x2000] ;  /* 0x00200006101a7981 */ /* 0x000f28000c1e9900 */
[----:B0-----:R-:W5:Y:S01]  /*2380*/  LDG.E R27, desc[UR6][R18.64+0x2000] ;  /* 0x00200006121b7981 */ /* 0x001f62000c1e1900 */
[----:B--2---:R-:W-:-:S02]  /*2390*/  HADD2.F32 R25, -RZ, R23.H0_H0 ;  /* 0x20000017ff197230 */ /* 0x004fc40000004100 */
[----:B------:R-:W-:-:S03]  /*23a0*/  HADD2.F32 R24, -RZ, R23.H1_H1 ;  /* 0x30000017ff187230 */ /* 0x000fc60000004100 */
[----:B---3--:R-:W-:Y:S02]  /*23b0*/  FMUL.FTZ R25, R8, R25 ;  /* 0x0000001908197220 */ /* 0x008fe40000410000 */
[----:B------:R-:W-:Y:S02]  /*23c0*/  FMUL.FTZ R9, R9, R24 ;  /* 0x0000001809097220 */ /* 0x000fe40000410000 */
[C---:B------:R-:W-:Y:S02]  /*23d0*/  FMUL.FTZ R25, R4.reuse, R25 ;  /* 0x0000001904197220 */ /* 0x040fe40000410000 */
[----:B------:R-:W-:-:S05]  /*23e0*/  FMUL.FTZ R8, R4, R9 ;  /* 0x0000000904087220 */ /* 0x000fca0000410000 */
[----:B------:R-:W-:-:S05]  /*23f0*/  F2FP.F16.F32.PACK_AB R8, R8, R25 ;  /* 0x000000190808723e */ /* 0x000fca00000000ff */
[----:B----4-:R-:W-:Y:S01]  /*2400*/  HFMA2 R26, R8, 1, 1, R26 ;  /* 0x3c003c00081a7831 */ /* 0x010fe2000000001a */
[----:B------:R-:W-:-:S03]  /*2410*/  IADD3 R8, PT, PT, R21, 0xc00, RZ ;  /* 0x00000c0015087810 */ /* 0x000fc60007ffe0ff */
[----:B-----5:R-:W-:Y:S01]  /*2420*/  HADD2 R27, R26, R27 ;  /* 0x0000001b1a1b7230 */ /* 0x020fe20000000000 */
[----:B------:R-:W-:-:S04]  /*2430*/  ISETP.GE.AND P0, PT, R8, R5, PT ;  /* 0x000000050800720c */ /* 0x000fc80003f06270 */
[----:B------:R0:W-:Y:S09]  /*2440*/  STG.E desc[UR6][R18.64+0x2000], R27 ;  /* 0x0020001b12007986 */ /* 0x0001f2000c101906 */
[----:B------:R-:W-:Y:S05]  /*2450*/  @P0 EXIT ;  /* 0x000000000000094d */ /* 0x000fea0003800000 */
[----:B------:R-:W2:Y:S04]  /*2460*/  LDG.E.CONSTANT R14, desc[UR6][R14.64+0x3000] ;  /* 0x003000060e0e7981 */ /* 0x000ea8000c1e9900 */
[----:B------:R-:W3:Y:S04]  /*2470*/  LDG.E.CONSTANT R16, desc[UR6][R16.64+0x3000] ;  /* 0x0030000610107981 */ /* 0x000ee8000c1e9900 */
[----:B------:R-:W4:Y:S01]  /*2480*/  LDG.E R21, desc[UR6][R18.64+0x3000] ;  /* 0x0030000612157981 */ /* 0x000f22000c1e1900 */
[----:B------:R-:W-:Y:S01]  /*2490*/  IADD3 R20, PT, PT, R20, 0x4, RZ ;  /* 0x0000000414147810 */ /* 0x000fe20007ffe0ff */
        /* <DEDUP_REMOVED lines=8> */
[----:B----4-:R-:W-:Y:S01]  /*2520*/  HADD2 R9, R8, R21 ;  /* 0x0000001508097230 */ /* 0x010fe20000000000 */
[----:B------:R-:W-:-:S04]  /*2530*/  SHF.L.U32 R21, R20, 0xa, RZ ;  /* 0x0000000a14157819 */ /* 0x000fc800000006ff */
[----:B------:R1:W-:Y:S01]  /*2540*/  STG.E desc[UR6][R18.64+0x3000], R9 ;  /* 0x0030000912007986 */ /* 0x0003e2000c101906 */
[----:B------:R-:W-:-:S04]  /*2550*/  LOP3.LUT R21, R0, R21, RZ, 0xfc, !PT ;  /* 0x0000001500157212 */ /* 0x000fc800078efcff */
[----:B------:R-:W-:-:S13]  /*2560*/  ISETP.GE.AND P0, PT, R21, R5, PT ;  /* 0x000000051500720c */ /* 0x000fda0003f06270 */
[----:B-1----:R-:W-:Y:S05]  /*2570*/  @!P0 BRA `(.L_x_33) ;  /* 0xfffffff800d88947 */ /* 0x002fea000383ffff */
[----:B------:R-:W-:Y:S05]  /*2580*/  EXIT ;  /* 0x000000000000794d */ /* 0x000fea0003800000 */
.L_x_32:
[----:B------:R-:W-:-:S13]  /*2590*/  ISETP.GE.AND P0, PT, R0, R5, PT ;  /* 0x000000050000720c */ /* 0x000fda0003f06270 */
[----:B------:R-:W-:Y:S05]  /*25a0*/  @P0 EXIT ;  /* 0x000000000000094d */ /* 0x000fea0003800000 */
[----:B0-----:R-:W0:Y:S01]  /*25b0*/  LDC.64 R6, c[0x0][0x388] ;  /* 0x0000e200ff067b82 */ /* 0x001e220000000a00 */
[----:B------:R-:W-:Y:S02]  /*25c0*/  MOV R16, RZ ;  /* 0x000000ff00107202 */ /* 0x000fe40000000f00 */
[----:B------:R-:W-:-:S07]  /*25d0*/  MOV R17, R0 ;  /* 0x0000000000117202 */ /* 0x000fce0000000f00 */
.L_x_34:
[----:B0-----:R-:W-:Y:S01]  /*25e0*/  IMAD.WIDE.U32 R12, R17, 0x4, R6 ;  /* 0x00000004110c7825 */ /* 0x001fe200078e0006 */
[----:B------:R-:W-:-:S04]  /*25f0*/  LEA R18, R16, R1, 0x3 ;  /* 0x0000000110127211 */ /* 0x000fc800078e18ff */
[----:B------:R-:W5:Y:S04]  /*2600*/  LDG.E.CONSTANT R19, desc[UR6][R12.64] ;  /* 0x000000060c137981 */ /* 0x000f68000c1e9900 */
[----:B------:R-:W2:Y:S01]  /*2610*/  LDL.128 R8, [R18] ;  /* 0x0000000012087983 */ /* 0x000ea20000100c00 */
[----:B------:R-:W-:-:S05]  /*2620*/  IMAD.WIDE.U32 R14, R17, 0x4, R2 ;  /* 0x00000004110e7825 */ /* 0x000fca00078e0002 */
[----:B----4-:R-:W4:Y:S01]  /*2630*/  LDG.E R22, desc[UR6][R14.64] ;  /* 0x000000060e167981 */ /* 0x010f22000c1e1900 */
[--C-:B-----5:R-:W-:Y:S02]  /*2640*/  HADD2.F32 R21, -RZ, R19.reuse.H0_H0 ;  /* 0x20000013ff157230 */ /* 0x120fe40000004100 */
[----:B------:R-:W-:-:S03]  /*2650*/  HADD2.F32 R20, -RZ, R19.H1_H1 ;  /* 0x30000013ff147230 */ /* 0x000fc60000004100 */
[----:B--2---:R-:W-:Y:S02]  /*2660*/  FMUL.FTZ R21, R8, R21 ;  /* 0x0000001508157220 */ /* 0x004fe40000410000 */
[----:B------:R-:W-:Y:S01]  /*2670*/  FMUL.FTZ R9, R9, R20 ;  /* 0x0000001409097220 */ /* 0x000fe20000410000 */
[----:B------:R-:W-:Y:S01]  /*2680*/  IADD3 R20, PT, PT, R17, 0x400, RZ ;  /* 0x0000040011147810 */ /* 0x000fe20007ffe0ff */
[C---:B------:R-:W-:Y:S02]  /*2690*/  FMUL.FTZ R21, R4.reuse, R21 ;  /* 0x0000001504157220 */ /* 0x040fe40000410000 */
[----:B------:R-:W-:Y:S01]  /*26a0*/  FMUL.FTZ R8, R4, R9 ;  /* 0x0000000904087220 */ /* 0x000fe20000410000 */
[----:B------:R-:W-:-:S04]  /*26b0*/  ISETP.GE.AND P0, PT, R20, R5, PT ;  /* 0x000000051400720c */ /* 0x000fc80003f06270 */
[----:B------:R-:W-:-:S05]  /*26c0*/  F2FP.F16.F32.PACK_AB R8, R8, R21 ;  /* 0x000000150808723e */ /* 0x000fca00000000ff */
[----:B----4-:R-:W-:-:S05]  /*26d0*/  HFMA2 R9, R8, 1, 1, R22 ;  /* 0x3c003c0008097831 */ /* 0x010fca0000000016 */
[----:B------:R0:W-:Y:S01]  /*26e0*/  STG.E desc[UR6][R14.64], R9 ;  /* 0x000000090e007986 */ /* 0x0001e2000c101906 */
[----:B------:R-:W-:Y:S05]  /*26f0*/  @P0 EXIT ;  /* 0x000000000000094d */ /* 0x000fea0003800000 */
[----:B------:R-:W0:Y:S04]  /*2700*/  LDG.E.CONSTANT R8, desc[UR6][R12.64+0x1000] ;  /* 0x001000060c087981 */ /* 0x000e28000c1e9900 */
[----:B------:R-:W2:Y:S01]  /*2710*/  LDG.E R19, desc[UR6][R14.64+0x1000] ;  /* 0x001000060e137981 */ /* 0x000ea2000c1e1900 */
        /* <DEDUP_REMOVED lines=11> */
[----:B------:R-:W-:-:S04]  /*27d0*/  IADD3 R8, PT, PT, R17, 0x800, RZ ;  /* 0x0000080011087810 */ /* 0x000fc80007ffe0ff */
[----:B------:R-:W-:-:S13]  /*27e0*/  ISETP.GE.AND P0, PT, R8, R5, PT ;  /* 0x000000050800720c */ /* 0x000fda0003f06270 */
[----:B------:R-:W-:Y:S05]  /*27f0*/  @P0 EXIT ;  /* 0x000000000000094d */ /* 0x000fea0003800000 */
[----:B0-----:R-:W2:Y:S04]  /*2800*/  LDG.E.CONSTANT R19, desc[UR6][R12.64+0x2000] ;  /* 0x002000060c137981 */ /* 0x001ea8000c1e9900 */
[----:B------:R-:W4:Y:S04]  /*2810*/  LDL.128 R8, [R18+0x10] ;  /* 0x0000100012087983 */ /* 0x000f280000100c00 */
[----:B------:R-:W5:Y:S01]  /*2820*/  LDG.E R22, desc[UR6][R14.64+0x2000] ;  /* 0x002000060e167981 */ /* 0x000f62000c1e1900 */
[--C-:B--2---:R-:W-:Y:S02]  /*2830*/  HADD2.F32 R21, -RZ, R19.reuse.H0_H0 ;  /* 0x20000013ff157230 */ /* 0x104fe40000004100 */
[----:B------:R-:W-:-:S03]  /*2840*/  HADD2.F32 R20, -RZ, R19.H1_H1 ;  /* 0x30000013ff147230 */ /* 0x000fc60000004100 */
[----:B----4-:R-:W-:Y:S02]  /*2850*/  FMUL.FTZ R21, R8, R21 ;  /* 0x0000001508157220 */ /* 0x010fe40000410000 */
[----:B------:R-:W-:Y:S02]  /*2860*/  FMUL.FTZ R9, R9, R20 ;  /* 0x0000001409097220 */ /* 0x000fe40000410000 */
[C---:B------:R-:W-:Y:S02]  /*2870*/  FMUL.FTZ R21, R4.reuse, R21 ;  /* 0x0000001504157220 */ /* 0x040fe40000410000 */
[----:B------:R-:W-:-:S05]  /*2880*/  FMUL.FTZ R8, R4, R9 ;  /* 0x0000000904087220 */ /* 0x000fca0000410000 */
[----:B------:R-:W-:-:S05]  /*2890*/  F2FP.F16.F32.PACK_AB R8, R8, R21 ;  /* 0x000000150808723e */ /* 0x000fca00000000ff */
[----:B-----5:R-:W-:Y:S01]  /*28a0*/  HFMA2 R9, R8, 1, 1, R22 ;  /* 0x3c003c0008097831 */ /* 0x020fe20000000016 */
[----:B------:R-:W-:-:S04]  /*28b0*/  IADD3 R8, PT, PT, R17, 0xc00, RZ ;  /* 0x00000c0011087810 */ /* 0x000fc80007ffe0ff */
[----:B------:R-:W-:Y:S01]  /*28c0*/  ISETP.GE.AND P0, PT, R8, R5, PT ;  /* 0x000000050800720c */ /* 0x000fe20003f06270 */
[----:B------:R0:W-:-:S12]  /*28d0*/  STG.E desc[UR6][R14.64+0x2000], R9 ;  /* 0x002000090e007986 */ /* 0x0001d8000c101906 */
[----:B0-----:R-:W-:Y:S05]  /*28e0*/  @P0 EXIT ;  /* 0x000000000000094d */ /* 0x001fea0003800000 */
[----:B------:R-:W2:Y:S04]  /*28f0*/  LDG.E.CONSTANT R12, desc[UR6][R12.64+0x3000] ;  /* 0x003000060c0c7981 */ /* 0x000ea8000c1e9900 */
[----:B------:R-:W4:Y:S01]  /*2900*/  LDG.E R17, desc[UR6][R14.64+0x3000] ;  /* 0x003000060e117981 */ /* 0x000f22000c1e1900 */
[----:B------:R-:W-:Y:S01]  /*2910*/  IADD3 R16, PT, PT, R16, 0x4, RZ ;  /* 0x0000000410107810 */ /* 0x000fe20007ffe0ff */
[--C-:B--2---:R-:W-:Y:S02]  /*2920*/  HADD2.F32 R9, -RZ, R12.reuse.H0_H0 ;  /* 0x2000000cff097230 */ /* 0x104fe40000004100 */
[----:B------:R-:W-:-:S03]  /*2930*/  HADD2.F32 R8, -RZ, R12.H1_H1 ;  /* 0x3000000cff087230 */ /* 0x000fc60000004100 */
[----:B------:R-:W-:Y:S02]  /*2940*/  FMUL.FTZ R9, R9, R10 ;  /* 0x0000000a09097220 */ /* 0x000fe40000410000 */
[----:B------:R-:W-:Y:S02]  /*2950*/  FMUL.FTZ R11, R8, R11 ;  /* 0x0000000b080b7220 */ /* 0x000fe40000410000 */
[C---:B------:R-:W-:Y:S02]  /*2960*/  FMUL.FTZ R9, R4.reuse, R9 ;  /* 0x0000000904097220 */ /* 0x040fe40000410000 */
[----:B------:R-:W-:-:S05]  /*2970*/  FMUL.FTZ R8, R4, R11 ;  /* 0x0000000b04087220 */ /* 0x000fca0000410000 */
[----:B------:R-:W-:-:S05]  /*2980*/  F2FP.F16.F32.PACK_AB R9, R8, R9 ;  /* 0x000000090809723e */ /* 0x000fca00000000ff */
[----:B----4-:R-:W-:Y:S01]  /*2990*/  HFMA2 R9, R9, 1, 1, R17 ;  /* 0x3c003c0009097831 */ /* 0x010fe20000000011 */
[----:B------:R-:W-:-:S04]  /*29a0*/  SHF.L.U32 R17, R16, 0xa, RZ ;  /* 0x0000000a10117819 */ /* 0x000fc800000006ff */
[----:B------:R1:W-:Y:S01]  /*29b0*/  STG.E desc[UR6][R14.64+0x3000], R9 ;  /* 0x003000090e007986 */ /* 0x0003e2000c101906 */
[----:B------:R-:W-:-:S04]  /*29c0*/  LOP3.LUT R17, R0, R17, RZ, 0xfc, !PT ;  /* 0x0000001100117212 */ /* 0x000fc800078efcff */
[----:B------:R-:W-:-:S13]  /*29d0*/  ISETP.GE.AND P0, PT, R17, R5, PT ;  /* 0x000000051100720c */ /* 0x000fda0003f06270 */
[----:B-1----:R-:W-:Y:S05]  /*29e0*/  @!P0 BRA `(.L_x_34) ;  /* 0xfffffff800fc8947 */ /* 0x002fea000383ffff */
[----:B------:R-:W-:Y:S05]  /*29f0*/  EXIT ;  /* 0x000000000000794d */ /* 0x000fea0003800000 */
.L_x_35:
        /* <DEDUP_REMOVED lines=16> */
.L_x_171:


//--------------------- .text._Z17layer_norm_kernelILi13EEvPK6__halfS2_S2_PS0_ffiib --------------------------
	.section	.text._Z17layer_norm_kernelILi13EEvPK6__halfS2_S2_PS0_ffiib,"ax",@progbits
	.align	128
        .global         _Z17layer_norm_kernelILi13EEvPK6__halfS2_S2_PS0_ffiib
        .type           _Z17layer_norm_kernelILi13EEvPK6__halfS2_S2_PS0_ffiib,@function
        .size           _Z17layer_norm_kernelILi13EEvPK6__halfS2_S2_PS0_ffiib,(.L_x_172 - _Z17layer_norm_kernelILi13EEvPK6__halfS2_S2_PS0_ffiib)
        .other          _Z17layer_norm_kernelILi13EEvPK6__halfS2_S2_PS0_ffiib,@"STO_CUDA_ENTRY STV_DEFAULT"
_Z17layer_norm_kernelILi13EEvPK6__halfS2_S2_PS0_ffiib:
.text._Z17layer_norm_kernelILi13EEvPK6__halfS2_S2_PS0_ffiib:
        /* <DEDUP_REMOVED lines=167> */
[----:B------:R-:W3:Y:S01]  /*0a70*/  @!P0 LDG.E.CONSTANT R3, desc[UR6][R30.64+0xc000] ;  /* 0x00c000061e038981 */ /* 0x000ee2000c1e9900 */
[----:B--2---:R-:W-:-:S02]  /*0a80*/  HADD2.F32 R2, -RZ, R0.H0_H0 ;  /* 0x20000000ff027230 */ /* 0x004fc40000004100 */
[----:B------:R-:W-:-:S03]  /*0a90*/  HADD2.F32 R0, -RZ, R0.H1_H1 ;  /* 0x30000000ff007230 */ /* 0x000fc60000004100 */
[----:B------:R-:W-:Y:S01]  /*0aa0*/  FMNMX.FTZ R2, R2, 65504, PT ;  /* 0x477fe00002027809 */ /* 0x000fe20003810000 */
[--C-:B---3--:R-:W-:Y:S02]  /*0ab0*/  @!P0 HADD2.F32 R32, -RZ, R3.reuse.H0_H0 ;  /* 0x20000003ff208230 */ /* 0x108fe40000004100 */
[----:B------:R-:W-:Y:S01]  /*0ac0*/  @!P0 HADD2.F32 R3, -RZ, R3.H1_H1 ;  /* 0x30000003ff038230 */ /* 0x000fe20000004100 */
[----:B------:R-:W-:Y:S02]  /*0ad0*/  FMNMX.FTZ R0, R0, 65504, PT ;  /* 0x477fe00000007809 */ /* 0x000fe40003810000 */
[----:B------:R-:W-:Y:S02]  /*0ae0*/  @!P0 FMNMX.FTZ R32, R32, 65504, PT ;  /* 0x477fe00020208809 */ /* 0x000fe40003810000 */
[----:B------:R-:W-:Y:S02]  /*0af0*/  @!P0 FMNMX.FTZ R33, R3, 65504, PT ;  /* 0x477fe00003218809 */ /* 0x000fe40003810000 */
[----:B------:R-:W-:-:S02]  /*0b00*/  @!P0 FMNMX.FTZ R4, R32, -65504, !PT ;  /* 0xc77fe00020048809 */ /* 0x000fc40007810000 */
[----:B------:R-:W-:Y:S02]  /*0b10*/  FMNMX.FTZ R2, R2, -65504, !PT ;  /* 0xc77fe00002027809 */ /* 0x000fe40007810000 */
[----:B------:R-:W-:Y:S02]  /*0b20*/  FMNMX.FTZ R3, R0, -65504, !PT ;  /* 0xc77fe00000037809 */ /* 0x000fe40007810000 */
[----:B------:R-:W-:-:S03]  /*0b30*/  @!P0 FMNMX.FTZ R5, R33, -65504, !PT ;  /* 0xc77fe00021058809 */ /* 0x000fc60007810000 */
[----:B------:R1:W-:Y:S04]  /*0b40*/  STL.64 [R1+0x58], R2 ;  /* 0x0000580201007387 */ /* 0x0003e80000100a00 */
[----:B------:R1:W-:Y:S01]  /*0b50*/  @!P0 STL.64 [R1+0x60], R4 ;  /* 0x0000600401008387 */ /* 0x0003e20000100a00 */
[----:B------:R-:W-:-:S04]  /*0b60*/  FADD.FTZ R0, R29, R2 ;  /* 0x000000021d007221 */ /* 0x000fc80000010000 */
[----:B------:R-:W-:-:S04]  /*0b70*/  FADD.FTZ R29, R3, R0 ;  /* 0x00000000031d7221 */ /* 0x000fc80000010000 */
[----:B------:R-:W-:-:S04]  /*0b80*/  @!P0 FADD.FTZ R0, R29, R4 ;  /* 0x000000041d008221 */ /* 0x000fc80000010000 */
[----:B-1----:R-:W-:-:S07]  /*0b90*/  @!P0 FADD.FTZ R29, R5, R0 ;  /* 0x00000000051d8221 */ /* 0x002fce0000010000 */
.L_x_37:
[----:B------:R-:W-:Y:S05]  /*0ba0*/  BSYNC.RECONVERGENT B0 ;  /* 0x0000000000007941 */ /* 0x000fea0003800200 */
.L_x_36:
        /* <DEDUP_REMOVED lines=14> */
[----:B-1----:R-:W-:Y:S02]  /*0c90*/  FADD.FTZ R32, R31, R0 ;  /* 0x000000001f207221 */ /* 0x002fe40000010000 */
[----:B------:R-:W1:Y:S03]  /*0ca0*/  S2R R0, SR_TID.X ;  /* 0x0000000000007919 */ /* 0x000e660000002100 */
[----:B------:R-:W2:Y:S02]  /*0cb0*/  SHFL.BFLY PT, R33, R32, 0x2, 0x1f ;  /* 0x0c401f0020217f89 */ /* 0x000ea400000e0000 */
[----:B--2---:R-:W-:Y:S01]  /*0cc0*/  FADD.FTZ R33, R32, R33 ;  /* 0x0000002120217221 */ /* 0x004fe20000010000 */
[----:B-1----:R-:W-:-:S04]  /*0cd0*/  @!P0 SHF.R.U32.HI R29, RZ, 0x3, R0 ;  /* 0x00000003ff1d8819 */ /* 0x002fc80000011600 */
[----:B------:R-:W1:Y:S01]  /*0ce0*/  SHFL.BFLY PT, R34, R33, 0x1, 0x1f ;  /* 0x0c201f0021227f89 */ /* 0x000e6200000e0000 */
[----:B------:R-:W-:Y:S02]  /*0cf0*/  IADD3 R0, PT, PT, -R0, UR5, RZ ;  /* 0x0000000500007c10 */ /* 0x000fe4000fffe1ff */
[----:B------:R-:W-:Y:S02]  /*0d00*/  @!P0 LOP3.LUT R29, R29, 0x7c, RZ, 0xc0, !PT ;  /* 0x0000007c1d1d8812 */ /* 0x000fe400078ec0ff */
[----:B------:R-:W-:Y:S02]  /*0d10*/  ISETP.GE.AND P1, PT, R0, 0x1, PT ;  /* 0x000000010000780c */ /* 0x000fe40003f26270 */
[----:B------:R-:W-:Y:S01]  /*0d20*/  VIMNMX R0, PT, PT, RZ, R0, !PT ;  /* 0x00000000ff007248 */ /* 0x000fe20007fe0100 */
[----:B-1----:R-:W-:-:S05]  /*0d30*/  FADD.FTZ R36, R33, R34 ;  /* 0x0000002221247221 */ /* 0x002fca0000010000 */
        /* <DEDUP_REMOVED lines=12> */
[----:B-1----:R-:W-:Y:S01]  /*0e00*/  FADD.FTZ R31, R34, R29 ;  /* 0x0000001d221f7221 */ /* 0x002fe20000010000 */
[----:B------:R-:W-:Y:S01]  /*0e10*/  MOV R29, RZ ;  /* 0x000000ff001d7202 */ /* 0x000fe20000000f00 */
        /* <DEDUP_REMOVED lines=21> */
[----:B------:R-:W-:Y:S02]  /*0f70*/  FFMA.FTZ R24, R22, R22, R29 ;  /* 0x0000001616187223 */ /* 0x000fe4000001001d */
        /* <DEDUP_REMOVED lines=61> */
[----:B------:R-:W-:-:S03]  /*1350*/  FFMA.FTZ R3, -R31, R30, R3 ;  /* 0x0000001e1f037223 */ /* 0x000fc60000010103 */
[----:B------:R-:W-:Y:S02]  /*1360*/  FFMA.FTZ R0, R2, R2, R29 ;  /* 0x0000000202007223 */ /* 0x000fe4000001001d */
[----:B------:R1:W-:Y:S02]  /*1370*/  STL.64 [R1+0x58], R2 ;  /* 0x0000580201007387 */ /* 0x0003e40000100a00 */
[----:B------:R-:W-:-:S04]  /*1380*/  FFMA.FTZ R29, R3, R3, R0 ;  /* 0x00000003031d7223 */ /* 0x000fc80000010000 */
[CC--:B------:R-:W-:Y:S01]  /*1390*/  @P1 FFMA.FTZ R4, -R31.reuse, R30.reuse, R4 ;  /* 0x0000001e1f041223 */ /* 0x0c0fe20000010104 */
[----:B------:R-:W-:-:S03]  /*13a0*/  @P1 FFMA.FTZ R5, -R31, R30, R5 ;  /* 0x0000001e1f051223 */ /* 0x000fc60000010105 */
[----:B------:R-:W-:Y:S02]  /*13b0*/  @P1 FFMA.FTZ R0, R4, R4, R29 ;  /* 0x0000000404001223 */ /* 0x000fe4000001001d */
[----:B------:R1:W-:Y:S02]  /*13c0*/  @P1 STL.64 [R1+0x60], R4 ;  /* 0x0000600401001387 */ /* 0x0003e40000100a00 */
[----:B------:R-:W-:-:S07]  /*13d0*/  @P1 FFMA.FTZ R29, R5, R5, R0 ;  /* 0x00000005051d1223 */ /* 0x000fce0000010000 */
.L_x_39:
[----:B------:R-:W-:Y:S05]  /*13e0*/  BSYNC.RECONVERGENT B0 ;  /* 0x0000000000007941 */ /* 0x000fea0003800200 */
.L_x_38:
[----:B------:R-:W5:Y:S01]  /*13f0*/  SHFL.BFLY PT, R0, R29, 0x10, 0x1f ;  /* 0x0e001f001d007f89 */ /* 0x000f6200000e0000 */
[----:B-1----:R-:W1:Y:S01]  /*1400*/  LDC.64 R10, c[0x0][0x3a0] ;  /* 0x0000e800ff0a7b82 */ /* 0x002e620000000a00 */
[----:B------:R-:W0:Y:S07]  /*1410*/  S2R R5, SR_TID.X ;  /* 0x0000000000057919 */ /* 0x000e2e0000002100 */
[----:B------:R-:W2:Y:S01]  /*1420*/  LDC R12, c[0x0][0x3ac] ;  /* 0x0000eb00ff0c7b82 */ /* 0x000ea20000000800 */
[----:B-----5:R-:W-:-:S05]  /*1430*/  FADD.FTZ R0, R0, R29 ;  /* 0x0000001d00007221 */ /* 0x020fca0000010000 */
[----:B------:R-:W5:Y:S01]  /*1440*/  SHFL.BFLY PT, R3, R0, 0x8, 0x1f ;  /* 0x0d001f0000037f89 */ /* 0x000f6200000e0000 */
[----:B0-----:R-:W-:-:S04]  /*1450*/  @!P0 SHF.R.U32.HI R6, RZ, 0x3, R5 ;  /* 0x00000003ff068819 */ /* 0x001fc80000011605 */
[----:B------:R-:W-:Y:S01]  /*1460*/  @!P0 LOP3.LUT R9, R6, 0x7c, RZ, 0xc0, !PT ;  /* 0x0000007c06098812 */ /* 0x000fe200078ec0ff */
[----:B-----5:R-:W-:-:S05]  /*1470*/  FADD.FTZ R3, R0, R3 ;  /* 0x0000000300037221 */ /* 0x020fca0000010000 */
[----:B------:R-:W0:Y:S02]  /*1480*/  SHFL.BFLY PT, R2, R3, 0x4, 0x1f ;  /* 0x0c801f0003027f89 */ /* 0x000e2400000e0000 */
[----:B0-----:R-:W-:-:S05]  /*1490*/  FADD.FTZ R2, R3, R2 ;  /* 0x0000000203027221 */ /* 0x001fca0000010000 */
[----:B------:R-:W0:Y:S02]  /*14a0*/  SHFL.BFLY PT, R7, R2, 0x2, 0x1f ;  /* 0x0c401f0002077f89 */ /* 0x000e2400000e0000 */
[----:B0-----:R-:W-:-:S05]  /*14b0*/  FADD.FTZ R7, R2, R7 ;  /* 0x0000000702077221 */ /* 0x001fca0000010000 */
[----:B------:R-:W0:Y:S02]  /*14c0*/  SHFL.BFLY PT, R4, R7, 0x1, 0x1f ;  /* 0x0c201f0007047f89 */ /* 0x000e2400000e0000 */
[----:B0-----:R-:W-:-:S05]  /*14d0*/  FADD.FTZ R8, R7, R4 ;  /* 0x0000000407087221 */ /* 0x001fca0000010000 */
[----:B------:R-:W-:Y:S01]  /*14e0*/  @!P0 STS [R9+UR4], R8 ;  /* 0x0000000809008988 */ /* 0x000fe20008000804 */
[----:B------:R-:W0:Y:S01]  /*14f0*/  LDCU.U8 UR4, c[0x0][0x3b0] ;  /* 0x00007600ff0477ac */ /* 0x000e220008000000 */
[----:B------:R-:W-:Y:S01]  /*1500*/  BAR.SYNC.DEFER_BLOCKING 0x0 ;  /* 0x0000000000007b1d */ /* 0x000fe20000010000 */
[----:B0-----:R-:W-:-:S04]  /*1510*/  UPRMT UR4, UR4, 0x8880, URZ ;  /* 0x0000888004047896 */ /* 0x001fc800080000ff */
[----:B------:R-:W-:Y:S01]  /*1520*/  UISETP.NE.AND UP0, UPT, UR4, URZ, UPT ;  /* 0x000000ff0400728c */ /* 0x000fe2000bf05270 */
[----:B------:R-:W0:Y:S04]  /*1530*/  LDS R28, [R28] ;  /* 0x000000001c1c7984 */ /* 0x000e280000000800 */
[----:B0-----:R-:W0:Y:S02]  /*1540*/  SHFL.BFLY PT, R3, R28, 0x10, 0x1f ;  /* 0x0e001f001c037f89 */ /* 0x001e2400000e0000 */
[----:B0-----:R-:W-:-:S05]  /*1550*/  FADD.FTZ R0, R28, R3 ;  /* 0x000000031c007221 */ /* 0x001fca0000010000 */
[----:B------:R-:W0:Y:S02]  /*1560*/  SHFL.BFLY PT, R3, R0, 0x8, 0x1f ;  /* 0x0d001f0000037f89 */ /* 0x000e2400000e0000 */
[----:B0-----:R-:W-:Y:S01]  /*1570*/  FADD.FTZ R4, R0, R3 ;  /* 0x0000000300047221 */ /* 0x001fe20000010000 */
[----:B--2---:R-:W-:-:S04]  /*1580*/  LEA.HI R0, R12, R12, RZ, 0x1 ;  /* 0x0000000c0c007211 */ /* 0x004fc800078f08ff */
[----:B------:R-:W0:Y:S01]  /*1590*/  SHFL.BFLY PT, R3, R4, 0x4, 0x1f ;  /* 0x0c801f0004037f89 */ /* 0x000e2200000e0000 */
[----:B------:R-:W-:Y:S01]  /*15a0*/  SHF.R.S32.HI R0, RZ, 0x1, R0 ;  /* 0x00000001ff007819 */ /* 0x000fe20000011400 */
[----:B0-----:R-:W-:-:S05]  /*15b0*/  FADD.FTZ R6, R4, R3 ;  /* 0x0000000304067221 */ /* 0x001fca0000010000 */
[----:B------:R-:W0:Y:S02]  /*15c0*/  SHFL.BFLY PT, R3, R6, 0x2, 0x1f ;  /* 0x0c401f0006037f89 */ /* 0x000e2400000e0000 */
[----:B0-----:R-:W-:Y:S02]  /*15d0*/  FADD.FTZ R7, R6, R3 ;  /* 0x0000000306077221 */ /* 0x001fe40000010000 */
[----:B------:R-:W0:Y:S03]  /*15e0*/  LDC.64 R2, c[0x0][0x398] ;  /* 0x0000e600ff027b82 */ /* 0x000e260000000a00 */
[----:B------:R-:W2:Y:S02]  /*15f0*/  SHFL.BFLY PT, R8, R7, 0x1, 0x1f ;  /* 0x0c201f0007087f89 */ /* 0x000ea400000e0000 */
[----:B--2---:R-:W-:-:S04]  /*1600*/  FADD.FTZ R9, R7, R8 ;  /* 0x0000000807097221 */ /* 0x004fc80000010000 */
[----:B-1----:R-:W-:Y:S01]  /*1610*/  FFMA.FTZ R9, R9, R11, R10 ;  /* 0x0000000b09097223 */ /* 0x002fe2000001000a */
[----:B------:R-:W-:-:S03]  /*1620*/  IMAD R11, R12, UR8, RZ ;  /* 0x000000080c0b7c24 */ /* 0x000fc6000f8e02ff */
[----:B------:R1:W2:Y:S01]  /*1630*/  MUFU.RSQ R4, R9 ;  /* 0x0000000900047308 */ /* 0x0002a20000001400 */
[----:B0-----:R-:W-:Y:S01]  /*1640*/  IMAD.WIDE R2, R11, 0x2, R2 ;  /* 0x000000020b027825 */ /* 0x001fe200078e0202 */
[----:B-1----:R-:W-:Y:S06]  /*1650*/  BRA.U UP0, `(.L_x_40) ;  /* 0x0000000900407547 */ /* 0x002fec000b800000 */
        /* <DEDUP_REMOVED lines=9> */
[----:B------:R-:W1:Y:S02]  /*16f0*/  LDC.64 R8, c[0x0][0x390] ;  /* 0x0000e400ff087b82 */ /* 0x000e640000000a00 */
.L_x_42:
[----:B0-----:R-:W-:Y:S01]  /*1700*/  IMAD.WIDE.U32 R10, R17, 0x4, R6 ;  /* 0x00000004110a7825 */ /* 0x001fe200078e0006 */
[----:B------:R-:W-:-:S04]  /*1710*/  LEA R18, R16, R1, 0x3 ;  /* 0x0000000110127211 */ /* 0x000fc800078e18ff */
[----:B------:R-:W5:Y:S04]  /*1720*/  LDG.E.CONSTANT R14, desc[UR6][R10.64] ;  /* 0x000000060a0e7981 */ /* 0x000f68000c1e9900 */
[----:B----4-:R-:W4:Y:S01]  /*1730*/  LDL.64 R20, [R18] ;  /* 0x0000000012147983 */ /* 0x010f220000100a00 */
[----:B-1----:R-:W-:-:S05]  /*1740*/  IMAD.WIDE.U32 R12, R17, 0x4, R8 ;  /* 0x00000004110c7825 */ /* 0x002fca00078e0008 */
[----:B------:R-:W3:Y:S01]  /*1750*/  LDG.E.CONSTANT R19, desc[UR6][R12.64] ;  /* 0x000000060c137981 */ /* 0x000ee2000c1e9900 */
[----:B------:R-:W-:Y:S01]  /*1760*/  ISETP.NE.AND P0, PT, R16, 0xc, PT ;  /* 0x0000000c1000780c */ /* 0x000fe20003f05270 */
[--C-:B-----5:R-:W-:Y:S02]  /*1770*/  HADD2.F32 R15, -RZ, R14.reuse.H0_H0 ;  /* 0x2000000eff0f7230 */ /* 0x120fe40000004100 */
[----:B------:R-:W-:-:S03]  /*1780*/  HADD2.F32 R14, -RZ, R14.H1_H1 ;  /* 0x3000000eff0e7230 */ /* 0x000fc60000004100 */
[----:B----4-:R-:W-:Y:S02]  /*1790*/  FMUL.FTZ R15, R20, R15 ;  /* 0x0000000f140f7220 */ /* 0x010fe40000410000 */
[----:B------:R-:W-:Y:S02]  /*17a0*/  FMUL.FTZ R21, R21, R14 ;  /* 0x0000000e15157220 */ /* 0x000fe40000410000 */
[C---:B--2---:R-:W-:Y:S02]  /*17b0*/  FMUL.FTZ R15, R4.reuse, R15 ;  /* 0x0000000f040f7220 */ /* 0x044fe40000410000 */
[----:B------:R-:W-:-:S05]  /*17c0*/  FMUL.FTZ R14, R4, R21 ;  /* 0x00000015040e7220 */ /* 0x000fca0000410000 */
[----:B------:R-:W-:Y:S01]  /*17d0*/  F2FP.F16.F32.PACK_AB R20, R14, R15 ;  /* 0x0000000f0e14723e */ /* 0x000fe200000000ff */
[----:B------:R-:W-:-:S04]  /*17e0*/  IMAD.WIDE.U32 R14, R17, 0x4, R2 ;  /* 0x00000004110e7825 */ /* 0x000fc800078e0002 */
[----:B---3--:R-:W-:-:S05]  /*17f0*/  HFMA2 R19, R20, 1, 1, R19 ;  /* 0x3c003c0014137831 */ /* 0x008fca0000000013 */
[----:B------:R0:W-:Y:S01]  /*1800*/  STG.E desc[UR6][R14.64], R19 ;  /* 0x000000130e007986 */ /* 0x0001e2000c101906 */
[----:B------:R-:W-:Y:S05]  /*1810*/  @!P0 EXIT ;  /* 0x000000000000894d */ /* 0x000fea0003800000 */
[----:B0-----:R-:W-:-:S04]  /*1820*/  IADD3 R19, PT, PT, R17, 0x400, RZ ;  /* 0x0000040011137810 */ /* 0x001fc80007ffe0ff */
[----:B------:R-:W-:-:S13]  /*1830*/  ISETP.GE.AND P0, PT, R19, R0, PT ;  /* 0x000000001300720c */ /* 0x000fda0003f06270 */
[----:B------:R-:W-:Y:S05]  /*1840*/  @P0 EXIT ;  /* 0x000000000000094d */ /* 0x000fea0003800000 */
[----:B------:R-:W2:Y:S04]  /*1850*/  LDG.E.CONSTANT R19, desc[UR6][R10.64+0x1000] ;  /* 0x001000060a137981 */ /* 0x000ea8000c1e9900 */
[----:B------:R-:W3:Y:S04]  /*1860*/  LDL.64 R20, [R18+0x8] ;  /* 0x0000080012147983 */ /* 0x000ee80000100a00 */
[----:B------:R-:W4:Y:S01]  /*1870*/  LDG.E.CONSTANT R24, desc[UR6][R12.64+0x1000] ;  /* 0x001000060c187981 */ /* 0x000f22000c1e9900 */
        /* <DEDUP_REMOVED lines=15> */
[----:B------:R-:W-:-:S04]  /*1970*/  IADD3 R17, PT, PT, R17, 0xc00, RZ ;  /* 0x00000c0011117810 */ /* 0x000fc80007ffe0ff */
[----:B------:R-:W-:Y:S01]  /*1980*/  ISETP.GE.AND P0, PT, R17, R0, PT ;  /* 0x000000001100720c */ /* 0x000fe20003f06270 */
[--C-:B--2---:R-:W-:Y:S02]  /*1990*/  HADD2.F32 R23, -RZ, R19.reuse.H0_H0 ;  /* 0x20000013ff177230 */ /* 0x104fe40000004100 */
        /* <DEDUP_REMOVED lines=27> */
.L_x_41:
[----:B------:R-:W-:-:S13]  /*1b50*/  ISETP.GE.AND P0, PT, R5, R0, PT ;  /* 0x000000000500720c */ /* 0x000fda0003f06270 */
[----:B------:R-:W-:Y:S05]  /*1b60*/  @P0 EXIT ;  /* 0x000000000000094d */ /* 0x000fea0003800000 */
[----:B------:R-:W0:Y:S01]  /*1b70*/  LDC.64 R6, c[0x0][0x388] ;  /* 0x0000e200ff067b82 */ /* 0x000e220000000a00 */
[----:B------:R-:W-:Y:S02]  /*1b80*/  MOV R12, RZ ;  /* 0x000000ff000c7202 */ /* 0x000fe40000000f00 */
[----:B------:R-:W-:-:S07]  /*1b90*/  MOV R15, R5 ;  /* 0x00000005000f7202 */ /* 0x000fce0000000f00 */
.L_x_43:
[----:B0-----:R-:W-:Y:S01]  /*1ba0*/  IMAD.WIDE.U32 R8, R15, 0x4, R6 ;  /* 0x000000040f087825 */ /* 0x001fe200078e0006 */
[----:B------:R-:W-:-:S04]  /*1bb0*/  LEA R13, R12, R1, 0x3 ;  /* 0x000000010c0d7211 */ /* 0x000fc800078e18ff */
[----:B-1----:R-:W5:Y:S04]  /*1bc0*/  LDG.E.CONSTANT R10, desc[UR6][R8.64] ;  /* 0x00000006080a7981 */ /* 0x002f68000c1e9900 */
[----:B------:R-:W2:Y:S01]  /*1bd0*/  LDL.64 R16, [R13] ;  /* 0x000000000d107983 */ /* 0x000ea20000100a00 */
[----:B------:R-:W-:Y:S01]  /*1be0*/  ISETP.NE.AND P0, PT, R12, 0xc, PT ;  /* 0x0000000c0c00780c */ /* 0x000fe20003f05270 */
        /* <DEDUP_REMOVED lines=9> */
[----:B------:R-:W-:Y:S05]  /*1c80*/  @!P0 EXIT ;  /* 0x000000000000894d */ /* 0x000fea0003800000 */
[----:B0-----:R-:W-:-:S04]  /*1c90*/  IADD3 R17, PT, PT, R15, 0x400, RZ ;  /* 0x000004000f117810 */ /* 0x001fc80007ffe0ff */
[----:B------:R-:W-:-:S13]  /*1ca0*/  ISETP.GE.AND P0, PT, R17, R0, PT ;  /* 0x000000001100720c */ /* 0x000fda0003f06270 */
[----:B------:R-:W-:Y:S05]  /*1cb0*/  @P0 EXIT ;  /* 0x000000000000094d */ /* 0x000fea0003800000 */
[----:B------:R-:W2:Y:S04]  /*1cc0*/  LDG.E.CONSTANT R14, desc[UR6][R8.64+0x1000] ;  /* 0x00100006080e7981 */ /* 0x000ea8000c1e9900 */
[----:B------:R-:W5:Y:S01]  /*1cd0*/  LDL.64 R16, [R13+0x8] ;  /* 0x000008000d107983 */ /* 0x000f620000100a00 */
[----:B----4-:R-:W-:-:S04]  /*1ce0*/  IADD3 R21, PT, PT, R15, 0x800, RZ ;  /* 0x000008000f157810 */ /* 0x010fc80007ffe0ff */
[----:B------:R-:W-:Y:S01]  /*1cf0*/  ISETP.GE.AND P0, PT, R21, R0, PT ;  /* 0x000000001500720c */ /* 0x000fe20003f06270 */
        /* <DEDUP_REMOVED lines=9> */
[----:B------:R-:W0:Y:S04]  /*1d90*/  LDG.E.CONSTANT R14, desc[UR6][R8.64+0x2000] ;  /* 0x00200006080e7981 */ /* 0x000e28000c1e9900 */
[----:B------:R-:W2:Y:S01]  /*1da0*/  LDL.64 R16, [R13+0x10] ;  /* 0x000010000d107983 */ /* 0x000ea20000100a00 */
[----:B------:R-:W-:-:S04]  /*1db0*/  IADD3 R15, PT, PT, R15, 0xc00, RZ ;  /* 0x00000c000f0f7810 */ /* 0x000fc80007ffe0ff */
[----:B------:R-:W-:Y:S01]  /*1dc0*/  ISETP.GE.AND P0, PT, R15, R0, PT ;  /* 0x000000000f00720c */ /* 0x000fe20003f06270 */
        /* <DEDUP_REMOVED lines=8> */
[----:B------:R-:W-:Y:S05]  /*1e50*/  @P0 EXIT ;  /* 0x000000000000094d */ /* 0x000fea0003800000 */
[----:B------:R-:W2:Y:S04]  /*1e60*/  LDG.E.CONSTANT R8, desc[UR6][R8.64+0x3000] ;  /* 0x0030000608087981 */ /* 0x000ea8000c1e9900 */
[----:B------:R-:W4:Y:S01]  /*1e70*/  LDL.64 R14, [R13+0x18] ;  /* 0x000018000d0e7983 */ /* 0x000f220000100a00 */
[----:B------:R-:W-:Y:S01]  /*1e80*/  IADD3 R12, PT, PT, R12, 0x4, RZ ;  /* 0x000000040c0c7810 */ /* 0x000fe20007ffe0ff */
[--C-:B--2---:R-:W-:Y:S02]  /*1e90*/  HADD2.F32 R17, -RZ, R8.reuse.H0_H0 ;  /* 0x20000008ff117230 */ /* 0x104fe40000004100 */
[----:B------:R-:W-:Y:S01]  /*1ea0*/  HADD2.F32 R16, -RZ, R8.H1_H1 ;  /* 0x30000008ff107230 */ /* 0x000fe20000004100 */
[----:B------:R-:W-:Y:S02]  /*1eb0*/  SHF.L.U32 R8, R12, 0xa, RZ ;  /* 0x0000000a0c087819 */ /* 0x000fe400000006ff */
[----:B----4-:R-:W-:-:S02]  /*1ec0*/  FMUL.FTZ R17, R14, R17 ;  /* 0x000000110e117220 */ /* 0x010fc40000410000 */
[----:B------:R-:W-:Y:S02]  /*1ed0*/  FMUL.FTZ R15, R15, R16 ;  /* 0x000000100f0f7220 */ /* 0x000fe40000410000 */
[C---:B------:R-:W-:Y:S02]  /*1ee0*/  FMUL.FTZ R17, R4.reuse, R17 ;  /* 0x0000001104117220 */ /* 0x040fe40000410000 */
[----:B------:R-:W-:Y:S01]  /*1ef0*/  FMUL.FTZ R14, R4, R15 ;  /* 0x0000000f040e7220 */ /* 0x000fe20000410000 */
[----:B------:R-:W-:-:S04]  /*1f00*/  LOP3.LUT R15, R5, R8, RZ, 0xfc, !PT ;  /* 0x00000008050f7212 */ /* 0x000fc800078efcff */
[----:B------:R-:W-:Y:S02]  /*1f10*/  F2FP.F16.F32.PACK_AB R17, R14, R17 ;  /* 0x000000110e11723e */ /* 0x000fe400000000ff */
[----:B------:R-:W-:-:S03]  /*1f20*/  ISETP.GE.AND P0, PT, R15, R0, PT ;  /* 0x000000000f00720c */ /* 0x000fc60003f06270 */
[----:B------:R1:W-:Y:S10]  /*1f30*/  STG.E desc[UR6][R10.64+0x3000], R17 ;  /* 0x003000110a007986 */ /* 0x0003f4000c101906 */
[----:B------:R-:W-:Y:S05]  /*1f40*/  @!P0 BRA `(.L_x_43) ;  /* 0xfffffffc00148947 */ /* 0x000fea000383ffff */
[----:B------:R-:W-:Y:S05]  /*1f50*/  EXIT ;  /* 0x000000000000794d */ /* 0x000fea0003800000 */
.L_x_40:
        /* <DEDUP_REMOVED lines=10> */
.L_x_45:
[----:B0-----:R-:W-:Y:S01]  /*2000*/  IMAD.WIDE.U32 R10, R19, 0x4, R6 ;  /* 0x00000004130a7825 */ /* 0x001fe200078e0006 */
[----:B----4-:R-:W-:-:S04]  /*2010*/  LEA R20, R18, R1, 0x3 ;  /* 0x0000000112147211 */ /* 0x010fc800078e18ff */
[----:B------:R-:W3:Y:S04]  /*2020*/  LDG.E.CONSTANT R21, desc[UR6][R10.64] ;  /* 0x000000060a157981 */ /* 0x000ee8000c1e9900 */
[----:B------:R-:W4:Y:S01]  /*2030*/  LDL.64 R16, [R20] ;  /* 0x0000000014107983 */ /* 0x000f220000100a00 */
[----:B-1----:R-:W-:-:S04]  /*2040*/  IMAD.WIDE.U32 R12, R19, 0x4, R8 ;  /* 0x00000004130c7825 */ /* 0x002fc800078e0008 */
[----:B------:R-:W-:Y:S01]  /*2050*/  IMAD.WIDE.U32 R14, R19, 0x4, R2 ;  /* 0x00000004130e7825 */ /* 0x000fe200078e0002 */
[----:B------:R-:W5:Y:S04]  /*2060*/  LDG.E.CONSTANT R24, desc[UR6][R12.64] ;  /* 0x000000060c187981 */ /* 0x000f68000c1e9900 */
[----:B------:R-:W5:Y:S01]  /*2070*/  LDG.E R25, desc[UR6][R14.64] ;  /* 0x000000060e197981 */ /* 0x000f62000c1e1900 */
[----:B------:R-:W-:Y:S01]  /*2080*/  ISETP.NE.AND P0, PT, R18, 0xc, PT ;  /* 0x0000000c1200780c */ /* 0x000fe20003f05270 */
[--C-:B---3--:R-:W-:Y:S02]  /*2090*/  HADD2.F32 R23, -RZ, R21.reuse.H0_H0 ;  /* 0x20000015ff177230 */ /* 0x108fe40000004100 */
[----:B------:R-:W-:-:S03]  /*20a0*/  HADD2.F32 R22, -RZ, R21.H1_H1 ;  /* 0x30000015ff167230 */ /* 0x000fc60000004100 */
[----:B----4-:R-:W-:Y:S02]  /*20b0*/  FMUL.FTZ R23, R16, R23 ;  /* 0x0000001710177220 */ /* 0x010fe40000410000 */
[----:B------:R-:W-:Y:S02]  /*20c0*/  FMUL.FTZ R17, R17, R22 ;  /* 0x0000001611117220 */ /* 0x000fe40000410000 */
[C---:B--2---:R-:W-:Y:S02]  /*20d0*/  FMUL.FTZ R23, R4.reuse, R23 ;  /* 0x0000001704177220 */ /* 0x044fe40000410000 */
[----:B------:R-:W-:-:S05]  /*20e0*/  FMUL.FTZ R16, R4, R17 ;  /* 0x0000001104107220 */ /* 0x000fca0000410000 */
[----:B------:R-:W-:-:S05]  /*20f0*/  F2FP.F16.F32.PACK_AB R16, R16, R23 ;  /* 0x000000171010723e */ /* 0x000fca00000000ff */
[----:B-----5:R-:W-:-:S04]  /*2100*/  HFMA2 R24, R16, 1, 1, R24 ;  /* 0x3c003c0010187831 */ /* 0x020fc80000000018 */
[----:B------:R-:W-:-:S05]  /*2110*/  HADD2 R25, R24, R25 ;  /* 0x0000001918197230 */ /* 0x000fca0000000000 */
        /* <DEDUP_REMOVED lines=59> */
.L_x_44:
[----:B------:R-:W-:-:S13]  /*24d0*/  ISETP.GE.AND P0, PT, R5, R0, PT ;  /* 0x000000000500720c */ /* 0x000fda0003f06270 */
[----:B------:R-:W-:Y:S05]  /*24e0*/  @P0 EXIT ;  /* 0x000000000000094d */ /* 0x000fea0003800000 */
[----:B------:R-:W0:Y:S01]  /*24f0*/  LDC.64 R6, c[0x0][0x388] ;  /* 0x0000e200ff067b82 */ /* 0x000e220000000a00 */
[----:B------:R-:W-:Y:S02]  /*2500*/  MOV R12, RZ ;  /* 0x000000ff000c7202 */ /* 0x000fe40000000f00 */
[----:B------:R-:W-:-:S07]  /*2510*/  MOV R13, R5 ;  /* 0x00000005000d7202 */ /* 0x000fce0000000f00 */
.L_x_46:
[----:B0-----:R-:W-:Y:S01]  /*2520*/  IMAD.WIDE.U32 R8, R13, 0x4, R6 ;  /* 0x000000040d087825 */ /* 0x001fe200078e0006 */
[----:B------:R-:W-:-:S04]  /*2530*/  LEA R14, R12, R1, 0x3 ;  /* 0x000000010c0e7211 */ /* 0x000fc800078e18ff */
[----:B------:R-:W5:Y:S04]  /*2540*/  LDG.E.CONSTANT R15, desc[UR6][R8.64] ;  /* 0x00000006080f7981 */ /* 0x000f68000c1e9900 */
[----:B------:R-:W2:Y:S01]  /*2550*/  LDL.64 R16, [R14] ;  /* 0x000000000e107983 */ /* 0x000ea20000100a00 */
[----:B------:R-:W-:-:S05]  /*2560*/  IMAD.WIDE.U32 R10, R13, 0x4, R2 ;  /* 0x000000040d0a7825 */ /* 0x000fca00078e0002 */
[----:B----4-:R-:W4:Y:S01]  /*2570*/  LDG.E R20, desc[UR6][R10.64] ;  /* 0x000000060a147981 */ /* 0x010f22000c1e1900 */
[----:B------:R-:W-:Y:S01]  /*2580*/  ISETP.NE.AND P0, PT, R12, 0xc, PT ;  /* 0x0000000c0c00780c */ /* 0x000fe20003f05270 */
[--C-:B-----5:R-:W-:Y:S02]  /*2590*/  HADD2.F32 R19, -RZ, R15.reuse.H0_H0 ;  /* 0x2000000fff137230 */ /* 0x120fe40000004100 */
[----:B------:R-:W-:-:S03]  /*25a0*/  HADD2.F32 R18, -RZ, R15.H1_H1 ;  /* 0x3000000fff127230 */ /* 0x000fc60000004100 */
[----:B--2---:R-:W-:Y:S02]  /*25b0*/  FMUL.FTZ R19, R16, R19 ;  /* 0x0000001310137220 */ /* 0x004fe40000410000 */
[----:B------:R-:W-:Y:S02]  /*25c0*/  FMUL.FTZ R17, R17, R18 ;  /* 0x0000001211117220 */ /* 0x000fe40000410000 */
[C---:B------:R-:W-:Y:S02]  /*25d0*/  FMUL.FTZ R19, R4.reuse, R19 ;  /* 0x0000001304137220 */ /* 0x040fe40000410000 */
[----:B------:R-:W-:-:S05]  /*25e0*/  FMUL.FTZ R16, R4, R17 ;  /* 0x0000001104107220 */ /* 0x000fca0000410000 */
[----:B------:R-:W-:-:S05]  /*25f0*/  F2FP.F16.F32.PACK_AB R15, R16, R19 ;  /* 0x00000013100f723e */ /* 0x000fca00000000ff */
[----:B----4-:R-:W-:-:S05]  /*2600*/  HFMA2 R15, R15, 1, 1, R20 ;  /* 0x3c003c000f0f7831 */ /* 0x010fca0000000014 */
[----:B------:R0:W-:Y:S01]  /*2610*/  STG.E desc[UR6][R10.64], R15 ;  /* 0x0000000f0a007986 */ /* 0x0001e2000c101906 */
[----:B------:R-:W-:Y:S05]  /*2620*/  @!P0 EXIT ;  /* 0x000000000000894d */ /* 0x000fea0003800000 */
[----:B0-----:R-:W-:-:S04]  /*2630*/  IADD3 R15, PT, PT, R13, 0x400, RZ ;  /* 0x000004000d0f7810 */ /* 0x001fc80007ffe0ff */
[----:B------:R-:W-:-:S13]  /*2640*/  ISETP.GE.AND P0, PT, R15, R0, PT ;  /* 0x000000000f00720c */ /* 0x000fda0003f06270 */
[----:B------:R-:W-:Y:S05]  /*2650*/  @P0 EXIT ;  /* 0x000000000000094d */ /* 0x000fea0003800000 */
[----:B------:R-:W2:Y:S04]  /*2660*/  LDG.E.CONSTANT R15, desc[UR6][R8.64+0x1000] ;  /* 0x00100006080f7981 */ /* 0x000ea8000c1e9900 */
[----:B------:R-:W4:Y:S04]  /*2670*/  LDL.64 R16, [R14+0x8] ;  /* 0x000008000e107983 */ /* 0x000f280000100a00 */
[----:B------:R-:W5:Y:S01]  /*2680*/  LDG.E R20, desc[UR6][R10.64+0x1000] ;  /* 0x001000060a147981 */ /* 0x000f62000c1e1900 */
[--C-:B--2---:R-:W-:Y:S02]  /*2690*/  HADD2.F32 R19, -RZ, R15.reuse.H0_H0 ;  /* 0x2000000fff137230 */ /* 0x104fe40000004100 */
[----:B------:R-:W-:Y:S01]  /*26a0*/  HADD2.F32 R18, -RZ, R15.H1_H1 ;  /* 0x3000000fff127230 */ /* 0x000fe20000004100 */
[----:B------:R-:W-:-:S02]  /*26b0*/  IADD3 R15, PT, PT, R13, 0x800, RZ ;  /* 0x000008000d0f7810 */ /* 0x000fc40007ffe0ff */
[----:B----4-:R-:W-:Y:S02]  /*26c0*/  FMUL.FTZ R19, R16, R19 ;  /* 0x0000001310137220 */ /* 0x010fe40000410000 */
        /* <DEDUP_REMOVED lines=9> */
[----:B------:R-:W4:Y:S04]  /*2760*/  LDL.64 R16, [R14+0x10] ;  /* 0x000010000e107983 */ /* 0x000f280000100a00 */
[----:B------:R-:W5:Y:S01]  /*2770*/  LDG.E R20, desc[UR6][R10.64+0x2000] ;  /* 0x002000060a147981 */ /* 0x000f62000c1e1900 */
[----:B------:R-:W-:-:S04]  /*2780*/  IADD3 R13, PT, PT, R13, 0xc00, RZ ;  /* 0x00000c000d0d7810 */ /* 0x000fc80007ffe0ff */
[----:B------:R-:W-:Y:S01]  /*2790*/  ISETP.GE.AND P0, PT, R13, R0, PT ;  /* 0x000000000d00720c */ /* 0x000fe20003f06270 */
[--C-:B--2---:R-:W-:Y:S02]  /*27a0*/  HADD2.F32 R19, -RZ, R15.reuse.H0_H0 ;  /* 0x2000000fff137230 */ /* 0x104fe40000004100 */
[----:B------:R-:W-:-:S03]  /*27b0*/  HADD2.F32 R18, -RZ, R15.H1_H1 ;  /* 0x3000000fff127230 */ /* 0x000fc60000004100 */
[----:B----4-:R-:W-:Y:S02]  /*27c0*/  FMUL.FTZ R19, R16, R19 ;  /* 0x0000001310137220 */ /* 0x010fe40000410000 */
[----:B------:R-:W-:Y:S02]  /*27d0*/  FMUL.FTZ R17, R17, R18 ;  /* 0x0000001211117220 */ /* 0x000fe40000410000 */
[C---:B------:R-:W-:Y:S02]  /*27e0*/  FMUL.FTZ R19, R4.reuse, R19 ;  /* 0x0000001304137220 */ /* 0x040fe40000410000 */
[----:B------:R-:W-:-:S05]  /*27f0*/  FMUL.FTZ R16, R4, R17 ;  /* 0x0000001104107220 */ /* 0x000fca0000410000 */
[----:B------:R-:W-:-:S05]  /*2800*/  F2FP.F16.F32.PACK_AB R15, R16, R19 ;  /* 0x00000013100f723e */ /* 0x000fca00000000ff */
[----:B-----5:R-:W-:-:S05]  /*2810*/  HFMA2 R15, R15, 1, 1, R20 ;  /* 0x3c003c000f0f7831 */ /* 0x020fca0000000014 */
[----:B------:R0:W-:Y:S01]  /*2820*/  STG.E desc[UR6][R10.64+0x2000], R15 ;  /* 0x0020000f0a007986 */ /* 0x0001e2000c101906 */
[----:B------:R-:W-:Y:S05]  /*2830*/  @P0 EXIT ;  /* 0x000000000000094d */ /* 0x000fea0003800000 */
[----:B------:R-:W2:Y:S04]  /*2840*/  LDG.E.CONSTANT R8, desc[UR6][R8.64+0x3000] ;  /* 0x0030000608087981 */ /* 0x000ea8000c1e9900 */
[----:B0-----:R-:W4:Y:S04]  /*2850*/  LDL.64 R14, [R14+0x18] ;  /* 0x000018000e0e7983 */ /* 0x001f280000100a00 */
[----:B------:R-:W5:Y:S01]  /*2860*/  LDG.E R17, desc[UR6][R10.64+0x3000] ;  /* 0x003000060a117981 */ /* 0x000f62000c1e1900 */
[----:B------:R-:W-:Y:S01]  /*2870*/  IADD3 R12, PT, PT, R12, 0x4, RZ ;  /* 0x000000040c0c7810 */ /* 0x000fe20007ffe0ff */
[----:B--2---:R-:W-:-:S02]  /*2880*/  HADD2.F32 R13, -RZ, R8.H0_H0 ;  /* 0x20000008ff0d7230 */ /* 0x004fc40000004100 */
[----:B------:R-:W-:Y:S01]  /*2890*/  HADD2.F32 R16, -RZ, R8.H1_H1 ;  /* 0x30000008ff107230 */ /* 0x000fe20000004100 */
[----:B------:R-:W-:Y:S02]  /*28a0*/  SHF.L.U32 R8, R12, 0xa, RZ ;  /* 0x0000000a0c087819 */ /* 0x000fe400000006ff */
[----:B----4-:R-:W-:Y:S02]  /*28b0*/  FMUL.FTZ R13, R14, R13 ;  /* 0x0000000d0e0d7220 */ /* 0x010fe40000410000 */
        /* <DEDUP_REMOVED lines=8> */
[----:B-1----:R-:W-:Y:S05]  /*2940*/  @!P0 BRA `(.L_x_46) ;  /* 0xfffffff800f48947 */ /* 0x002fea000383ffff */
[----:B------:R-:W-:Y:S05]  /*2950*/  EXIT ;  /* 0x000000000000794d */ /* 0x000fea0003800000 */
.L_x_47:
        /* <DEDUP_REMOVED lines=10> */
.L_x_172:


//--------------------- .text._Z17layer_norm_kernelILi12EEvPK6__halfS2_S2_PS0_ffiib --------------------------
	.section	.text._Z17layer_norm_kernelILi12EEvPK6__halfS2_S2_PS0_ffiib,"ax",@progbits
	.align	128
        .global         _Z17layer_norm_kernelILi12EEvPK6__halfS2_S2_PS0_ffiib
        .type           _Z17layer_norm_kernelILi12EEvPK6__halfS2_S2_PS0_ffiib,@function
        .size           _Z17layer_norm_kernelILi12EEvPK6__halfS2_S2_PS0_ffiib,(.L_x_173 - _Z17layer_norm_kernelILi12EEvPK6__halfS2_S2_PS0_ffiib)
        .other          _Z17layer_norm_kernelILi12EEvPK6__halfS2_S2_PS0_ffiib,@"STO_CUDA_ENTRY STV_DEFAULT"
_Z17layer_norm_kernelILi12EEvPK6__halfS2_S2_PS0_ffiib:
.text._Z17layer_norm_kernelILi12EEvPK6__halfS2_S2_PS0_ffiib:
[----:B------:R-:W-:Y:S01]  /*0000*/  LDC R1, c[0x0][0x37c] ;  /* 0x0000df00ff017b82 */ /* 0x000fe20000000800 */
[----:B------:R-:W0:Y:S01]  /*0010*/  S2R R10, SR_TID.X ;  /* 0x00000000000a7919 */ /* 0x000e220000002100 */
[----:B------:R-:W1:Y:S06]  /*0020*/  LDCU UR11, c[0x0][0x3ac] ;  /* 0x00007580ff0b77ac */ /* 0x000e6c0008000800 */
[----:B------:R-:W2:Y:S01]  /*0030*/  S2UR UR10, SR_CTAID.X ;  /* 0x00000000000a79c3 */ /* 0x000ea20000002500 */
[----:B------:R-:W-:Y:S01]  /*0040*/  BSSY.RECONVERGENT B0, `(.L_x_48) ;  /* 0x000009e000007945 */ /* 0x000fe20003800200 */
[----:B------:R-:W-:Y:S01]  /*0050*/  HFMA2 R5, -RZ, RZ, 0, 0 ;  /* 0x00000000ff057431 */ /* 0x000fe200000001ff */
[----:B------:R-:W3:Y:S01]  /*0060*/  LDCU.64 UR4, c[0x0][0x380] ;  /* 0x00007000ff0477ac */ /* 0x000ee20008000a00 */
[----:B------:R-:W4:Y:S01]  /*0070*/  LDCU.64 UR6, c[0x0][0x398] ;  /* 0x00007300ff0677ac */ /* 0x000f220008000a00 */
[----:B------:R-:W0:Y:S01]  /*0080*/  LDCU.64 UR12, c[0x0][0x358] ;  /* 0x00006b00ff0c77ac */ /* 0x000e220008000a00 */
[----:B-1----:R-:W-:-:S04]  /*0090*/  ULEA.HI UR8, UR11, UR11, URZ, 0x1 ;  /* 0x0000000b0b087291 */ /* 0x002fc8000f8f08ff */
[----:B------:R-:W-:Y:S02]  /*00a0*/  USHF.R.S32.HI UR9, URZ, 0x1, UR8 ;  /* 0x00000001ff097899 */ /* 0x000fe40008011408 */
[----:B--2---:R-:W-:-:S04]  /*00b0*/  UIMAD UR8, UR10, UR11, URZ ;  /* 0x0000000b0a0872a4 */ /* 0x004fc8000f8e02ff */
[----:B---3--:R-:W-:Y:S01]  /*00c0*/  UIMAD.WIDE UR4, UR8, 0x2, UR4 ;  /* 0x00000002080478a5 */ /* 0x008fe2000f8e0204 */
[C---:B0-----:R-:W-:Y:S01]  /*00d0*/  ISETP.LT.AND P0, PT, R10.reuse, UR9, PT ;  /* 0x000000090a007c0c */ /* 0x041fe2000bf01270 */
[----:B----4-:R-:W-:Y:S01]  /*00e0*/  UIMAD.WIDE UR6, UR8, 0x2, UR6 ;  /* 0x00000002080678a5 */ /* 0x010fe2000f8e0206 */
[----:B------:R-:W-:-:S11]  /*00f0*/  LOP3.LUT R4, R10, 0x1f, RZ, 0xc0, !PT ;  /* 0x0000001f0a047812 */ /* 0x000fd600078ec0ff */
[----:B------:R-:W-:Y:S05]  /*0100*/  @!P0 BRA `(.L_x_49) ;  /* 0x0000000800448947 */ /* 0x000fea0003800000 */
[----:B------:R-:W-:Y:S01]  /*0110*/  MOV R3, UR5 ;  /* 0x0000000500037c02 */ /* 0x000fe20008000f00 */
[----:B------:R-:W-:-:S04]  /*0120*/  IMAD.U32 R2, RZ, RZ, UR4 ;  /* 0x00000004ff027e24 */ /* 0x000fc8000f8e00ff */
[----:B------:R-:W-:-:S05]  /*0130*/  IMAD.WIDE.U32 R2, R10, 0x4, R2 ;  /* 0x000000040a027825 */ /* 0x000fca00078e0002 */
[----:B------:R-:W2:Y:S01]  /*0140*/  LDG.E.CONSTANT R0, desc[UR12][R2.64] ;  /* 0x0000000c02007981 */ /* 0x000ea2000c1e9900 */
[----:B------:R-:W-:-:S04]  /*0150*/  LOP3.LUT R6, R10, 0x400, RZ, 0xfc, !PT ;  /* 0x000004000a067812 */ /* 0x000fc800078efcff */
[----:B------:R-:W-:Y:S01]  /*0160*/  ISETP.GE.U32.AND P0, PT, R6, UR9, PT ;  /* 0x0000000906007c0c */ /* 0x000fe2000bf06070 */
[--C-:B--2---:R-:W-:Y:S02]  /*0170*/  HADD2.F32 R5, -RZ, R0.reuse.H0_H0 ;  /* 0x20000000ff057230 */ /* 0x104fe40000004100 */
[----:B------:R-:W-:-:S03]  /*0180*/  HADD2.F32 R0, -RZ, R0.H1_H1 ;  /* 0x30000000ff007230 */ /* 0x000fc60000004100 */
[----:B------:R-:W-:Y:S02]  /*0190*/  FMNMX.FTZ R5, R5, 65504, PT ;  /* 0x477fe00005057809 */ /* 0x000fe40003810000 */
[----:B------:R-:W-:Y:S02]  /*01a0*/  FMNMX.FTZ R11, R0, 65504, PT ;  /* 0x477fe000000b7809 */ /* 0x000fe40003810000 */
[----:B------:R-:W-:Y:S02]  /*01b0*/  FMNMX.FTZ R0, R5, -65504, !PT ;  /* 0xc77fe00005007809 */ /* 0x000fe40007810000 */
[----:B------:R-:W-:-:S03]  /*01c0*/  FMNMX.FTZ R11, R11, -65504, !PT ;  /* 0xc77fe0000b0b7809 */ /* 0x000fc60007810000 */
[----:B------:R-:W-:-:S04]  /*01d0*/  FADD.FTZ R6, RZ, R0 ;  /* 0x00000000ff067221 */ /* 0x000fc80000010000 */
[----:B------:R-:W-:Y:S01]  /*01e0*/  FADD.FTZ R5, R11, R6 ;  /* 0x000000060b057221 */ /* 0x000fe20000010000 */
[----:B------:R-:W-:Y:S06]  /*01f0*/  @P0 BRA `(.L_x_49) ;  /* 0x0000000800080947 */ /* 0x000fec0003800000 */
        /* <DEDUP_REMOVED lines=9> */
[----:B------:R-:W-:-:S04]  /*0290*/  FADD.FTZ R6, R5, R12 ;  /* 0x0000000c05067221 */ /* 0x000fc80000010000 */
        /* <DEDUP_REMOVED lines=98> */
[----:B------:R-:W-:-:S04]  /*08c0*/  LOP3.LUT R30, R10, 0x2c00, RZ, 0xfc, !PT ;  /* 0x00002c000a1e7812 */ /* 0x000fc800078efcff */
[----:B------:R-:W-:Y:S02]  /*08d0*/  ISETP.GE.U32.AND P0, PT, R30, UR9, PT ;  /* 0x000000091e007c0c */ /* 0x000fe4000bf06070 */
[----:B------:R-:W2:Y:S11]  /*08e0*/  LDG.E.CONSTANT R30, desc[UR12][R2.64+0xa000] ;  /* 0x00a0000c021e7981 */ /* 0x000eb6000c1e9900 */
[----:B------:R-:W3:Y:S02]  /*08f0*/  @!P0 LDG.E.CONSTANT R31, desc[UR12][R2.64+0xb000] ;  /* 0x00b0000c021f8981 */ /* 0x000ee4000c1e9900 */
[----:B---3--:R-:W-:-:S05]  /*0900*/  @!P0 HADD2.F32 R32, -RZ, R31.H0_H0 ;  /* 0x2000001fff208230 */ /* 0x008fca0000004100 */
[----:B------:R-:W-:-:S04]  /*0910*/  @!P0 FMNMX.FTZ R32, R32, 65504, PT ;  /* 0x477fe00020208809 */ /* 0x000fc80003810000 */
[----:B------:R-:W-:Y:S01]  /*0920*/  @!P0 FMNMX.FTZ R9, R32, -65504, !PT ;  /* 0xc77fe00020098809 */ /* 0x000fe20007810000 */
[--C-:B--2---:R-:W-:Y:S02]  /*0930*/  HADD2.F32 R32, -RZ, R30.reuse.H0_H0 ;  /* 0x2000001eff207230 */ /* 0x104fe40000004100 */
[----:B------:R-:W-:-:S03]  /*0940*/  HADD2.F32 R30, -RZ, R30.H1_H1 ;  /* 0x3000001eff1e7230 */ /* 0x000fc60000004100 */
[----:B------:R-:W-:Y:S02]  /*0950*/  FMNMX.FTZ R32, R32, 65504, PT ;  /* 0x477fe00020207809 */ /* 0x000fe40003810000 */
[----:B------:R-:W-:Y:S02]  /*0960*/  FMNMX.FTZ R33, R30, 65504, PT ;  /* 0x477fe0001e217809 */ /* 0x000fe40003810000 */
[----:B------:R-:W-:Y:S01]  /*0970*/  FMNMX.FTZ R30, R32, -65504, !PT ;  /* 0xc77fe000201e7809 */ /* 0x000fe20007810000 */
[----:B------:R-:W-:Y:S01]  /*0980*/  @!P0 HADD2.F32 R32, -RZ, R31.H1_H1 ;  /* 0x3000001fff208230 */ /* 0x000fe20000004100 */
[----:B------:R-:W-:-:S03]  /*0990*/  FMNMX.FTZ R31, R33, -65504, !PT ;  /* 0xc77fe000211f7809 */ /* 0x000fc60007810000 */
[----:B------:R-:W-:Y:S01]  /*09a0*/  FADD.FTZ R2, R5, R30 ;  /* 0x0000001e05027221 */ /* 0x000fe20000010000 */
[----:B------:R-:W-:-:S03]  /*09b0*/  @!P0 FMNMX.FTZ R32, R32, 65504, PT ;  /* 0x477fe00020208809 */ /* 0x000fc60003810000 */
[----:B------:R-:W-:Y:S01]  /*09c0*/  FADD.FTZ R5, R31, R2 ;  /* 0x000000021f057221 */ /* 0x000fe20000010000 */
[----:B------:R-:W-:-:S03]  /*09d0*/  @!P0 FMNMX.FTZ R7, R32, -65504, !PT ;  /* 0xc77fe00020078809 */ /* 0x000fc60007810000 */
[--C-:B------:R-:W-:Y:S01]  /*09e0*/  @!P0 FADD.FTZ R2, R5, R9.reuse ;  /* 0x0000000905028221 */ /* 0x100fe20000010000 */
[----:B------:R-:W-:Y:S01]  /*09f0*/  @!P0 IMAD.MOV.U32 R8, RZ, RZ, R9 ;  /* 0x000000ffff088224 */ /* 0x000fe200078e0009 */
[----:B------:R-:W-:Y:S02]  /*0a00*/  @!P0 MOV R6, R7 ;  /* 0x0000000700068202 */ /* 0x000fe40000000f00 */
[----:B------:R-:W-:-:S07]  /*0a10*/  @!P0 FADD.FTZ R5, R7, R2 ;  /* 0x0000000207058221 */ /* 0x000fce0000010000 */
.L_x_49:
[----:B------:R-:W-:Y:S05]  /*0a20*/  BSYNC.RECONVERGENT B0 ;  /* 0x0000000000007941 */ /* 0x000fea0003800200 */
.L_x_48:
[----:B------:R-:W0:Y:S01]  /*0a30*/  SHFL.BFLY PT, R2, R5, 0x10, 0x1f ;  /* 0x0e001f0005027f89 */ /* 0x000e2200000e0000 */
[----:B------:R-:W1:Y:S01]  /*0a40*/  S2UR UR5, SR_CgaCtaId ;  /* 0x00000000000579c3 */ /* 0x000e620000008800 */
[----:B------:R-:W-:Y:S01]  /*0a50*/  ISETP.NE.AND P0, PT, R4, RZ, PT ;  /* 0x000000ff0400720c */ /* 0x000fe20003f05270 */
[----:B------:R-:W-:Y:S01]  /*0a60*/  UMOV UR4, 0x400 ;  /* 0x0000040000047882 */ /* 0x000fe20000000000 */
[----:B------:R-:W-:Y:S01]  /*0a70*/  BSSY.RECONVERGENT B0, `(.L_x_50) ;  /* 0x0000068000007945 */ /* 0x000fe20003800200 */
[----:B0-----:R-:W-:Y:S01]  /*0a80*/  FADD.FTZ R2, R2, R5 ;  /* 0x0000000502027221 */ /* 0x001fe20000010000 */
[----:B-1----:R-:W-:-:S04]  /*0a90*/  ULEA UR4, UR5, UR4, 0x18 ;  /* 0x0000000405047291 */ /* 0x002fc8000f8ec0ff */
[----:B------:R-:W0:Y:S02]  /*0aa0*/  SHFL.BFLY PT, R3, R2, 0x8, 0x1f ;  /* 0x0d001f0002037f89 */ /* 0x000e2400000e0000 */
[----:B------:R-:W-:Y:S01]  /*0ab0*/  LEA R4, R4, UR4, 0x2 ;  /* 0x0000000404047c11 */ /* 0x000fe2000f8e10ff */
[----:B0-----:R-:W-:Y:S02]  /*0ac0*/  FADD.FTZ R3, R2, R3 ;  /* 0x0000000302037221 */ /* 0x001fe40000010000 */
[----:B------:R-:W-:-:S03]  /*0ad0*/  @!P0 SHF.R.U32.HI R2, RZ, 0x3, R10 ;  /* 0x00000003ff028819 */ /* 0x000fc6000001160a */
[----:B------:R-:W0:Y:S01]  /*0ae0*/  SHFL.BFLY PT, R32, R3, 0x4, 0x1f ;  /* 0x0c801f0003207f89 */ /* 0x000e2200000e0000 */
[----:B------:R-:W-:Y:S01]  /*0af0*/  @!P0 LOP3.LUT R2, R2, 0x7c, RZ, 0xc0, !PT ;  /* 0x0000007c02028812 */ /* 0x000fe200078ec0ff */
[----:B0-----:R-:W-:-:S05]  /*0b00*/  FADD.FTZ R32, R3, R32 ;  /* 0x0000002003207221 */ /* 0x001fca0000010000 */
[----:B------:R-:W0:Y:S02]  /*0b10*/  SHFL.BFLY PT, R33, R32, 0x2, 0x1f ;  /* 0x0c401f0020217f89 */ /* 0x000e2400000e0000 */
[----:B0-----:R-:W-:-:S05]  /*0b20*/  FADD.FTZ R33, R32, R33 ;  /* 0x0000002120217221 */ /* 0x001fca0000010000 */
[----:B------:R-:W0:Y:S02]  /*0b30*/  SHFL.BFLY PT, R34, R33, 0x1, 0x1f ;  /* 0x0c201f0021227f89 */ /* 0x000e2400000e0000 */
[----:B0-----:R-:W-:-:S05]  /*0b40*/  FADD.FTZ R37, R33, R34 ;  /* 0x0000002221257221 */ /* 0x001fca0000010000 */
[----:B------:R-:W-:Y:S01]  /*0b50*/  @!P0 STS [R2+UR4], R37 ;  /* 0x0000002502008988 */ /* 0x000fe20008000804 */
[----:B------:R-:W-:Y:S06]  /*0b60*/  BAR.SYNC.DEFER_BLOCKING 0x0 ;  /* 0x0000000000007b1d */ /* 0x000fec0000010000 */
[----:B------:R-:W0:Y:S04]  /*0b70*/  LDS R3, [R4] ;  /* 0x0000000004037984 */ /* 0x000e280000000800 */
[----:B0-----:R-:W0:Y:S02]  /*0b80*/  SHFL.BFLY PT, R32, R3, 0x10, 0x1f ;  /* 0x0e001f0003207f89 */ /* 0x001e2400000e0000 */
[----:B0-----:R-:W-:Y:S01]  /*0b90*/  FADD.FTZ R33, R3, R32 ;  /* 0x0000002003217221 */ /* 0x001fe20000010000 */
[----:B------:R-:W-:-:S04]  /*0ba0*/  IMAD.MOV.U32 R3, RZ, RZ, RZ ;  /* 0x000000ffff037224 */ /* 0x000fc800078e00ff */
[----:B------:R-:W0:Y:S02]  /*0bb0*/  SHFL.BFLY PT, R32, R33, 0x8, 0x1f ;  /* 0x0d001f0021207f89 */ /* 0x000e2400000e0000 */
[----:B0-----:R-:W-:-:S05]  /*0bc0*/  FADD.FTZ R34, R33, R32 ;  /* 0x0000002021227221 */ /* 0x001fca0000010000 */
[----:B------:R-:W0:Y:S02]  /*0bd0*/  SHFL.BFLY PT, R5, R34, 0x4, 0x1f ;  /* 0x0c801f0022057f89 */ /* 0x000e2400000e0000 */
[----:B0-----:R-:W-:-:S05]  /*0be0*/  FADD.FTZ R35, R34, R5 ;  /* 0x0000000522237221 */ /* 0x001fca0000010000 */
[----:B------:R-:W0:Y:S02]  /*0bf0*/  SHFL.BFLY PT, R32, R35, 0x2, 0x1f ;  /* 0x0c401f0023207f89 */ /* 0x000e2400000e0000 */
[----:B0-----:R-:W-:Y:S01]  /*0c00*/  FADD.FTZ R2, R35, R32 ;  /* 0x0000002023027221 */ /* 0x001fe20000010000 */
[----:B------:R-:W-:-:S04]  /*0c10*/  IADD3 R32, PT, PT, -R10, UR9, RZ ;  /* 0x000000090a207c10 */ /* 0x000fc8000fffe1ff */
[----:B------:R-:W0:Y:S01]  /*0c20*/  SHFL.BFLY PT, R5, R2, 0x1, 0x1f ;  /* 0x0c201f0002057f89 */ /* 0x000e2200000e0000 */
[----:B------:R-:W-:Y:S02]  /*0c30*/  ISETP.GE.AND P1, PT, R32, 0x1, PT ;  /* 0x000000012000780c */ /* 0x000fe40003f26270 */
[----:B------:R-:W-:Y:S01]  /*0c40*/  VIMNMX R32, PT, PT, RZ, R32, !PT ;  /* 0x00000020ff207248 */ /* 0x000fe20007fe0100 */
[----:B0-----:R-:W-:-:S10]  /*0c50*/  FADD.FTZ R5, R2, R5 ;  /* 0x0000000502057221 */ /* 0x001fd40000010000 */
[----:B------:R-:W-:Y:S05]  /*0c60*/  @!P1 BRA `(.L_x_51) ;  /* 0x0000000400209947 */ /* 0x000fea0003800000 */
[----:B------:R-:W0:Y:S01]  /*0c70*/  LDC R2, c[0x0][0x3a4] ;  /* 0x0000e900ff027b82 */ /* 0x000e220000000800 */
[----:B------:R-:W-:-:S04]  /*0c80*/  IADD3 R32, PT, PT, R32, 0x3ff, RZ ;  /* 0x000003ff20207810 */ /* 0x000fc80007ffe0ff */
[----:B------:R-:W-:-:S04]  /*0c90*/  SHF.R.U32.HI R32, RZ, 0xa, R32 ;  /* 0x0000000aff207819 */ /* 0x000fc80000011620 */
[----:B------:R-:W-:Y:S01]  /*0ca0*/  ISETP.NE.AND P1, PT, R32, 0x1, PT ;  /* 0x000000012000780c */ /* 0x000fe20003f25270 */
[CC--:B0-----:R-:W-:Y:S01]  /*0cb0*/  FFMA.FTZ R0, -R5.reuse, R2.reuse, R0 ;  /* 0x0000000205007223 */ /* 0x0c1fe20000010100 */
[----:B------:R-:W-:-:S03]  /*0cc0*/  FFMA.FTZ R11, -R5, R2, R11 ;  /* 0x00000002050b7223 */ /* 0x000fc6000001010b */
[----:B------:R-:W-:-:S04]  /*0cd0*/  FFMA.FTZ R34, R0, R0, RZ ;  /* 0x0000000000227223 */ /* 0x000fc800000100ff */
[----:B------:R-:W-:-:S04]  /*0ce0*/  FFMA.FTZ R3, R11, R11, R34 ;  /* 0x0000000b0b037223 */ /* 0x000fc80000010022 */
[----:B------:R-:W-:Y:S05]  /*0cf0*/  @!P1 BRA `(.L_x_51) ;  /* 0x0000000000fc9947 */ /* 0x000fea0003800000 */
[----:B------:R-:W-:Y:S01]  /*0d00*/  ISETP.NE.AND P1, PT, R32, 0x2, PT ;  /* 0x000000022000780c */ /* 0x000fe20003f25270 */
[CC--:B------:R-:W-:Y:S01]  /*0d10*/  FFMA.FTZ R12, -R5.reuse, R2.reuse, R12 ;  /* 0x00000002050c7223 */ /* 0x0c0fe2000001010c */
[----:B------:R-:W-:-:S03]  /*0d20*/  FFMA.FTZ R13, -R5, R2, R13 ;  /* 0x00000002050d7223 */ /* 0x000fc6000001010d */
[----:B------:R-:W-:-:S04]  /*0d30*/  FFMA.FTZ R34, R12, R12, R3 ;  /* 0x0000000c0c227223 */ /* 0x000fc80000010003 */
        /* <DEDUP_REMOVED lines=55> */
[CC--:B------:R-:W-:Y:S01]  /*10b0*/  @P1 FFMA.FTZ R8, -R5.reuse, R2.reuse, R9 ;  /* 0x0000000205081223 */ /* 0x0c0fe20000010109 */
[----:B------:R-:W-:-:S03]  /*10c0*/  @P1 FFMA.FTZ R6, -R5, R2, R7 ;  /* 0x0000000205061223 */ /* 0x000fc60000010107 */
[----:B------:R-:W-:-:S04]  /*10d0*/  @P1 FFMA.FTZ R5, R8, R8, R3 ;  /* 0x0000000808051223 */ /* 0x000fc80000010003 */
[----:B------:R-:W-:-:S07]  /*10e0*/  @P1 FFMA.FTZ R3, R6, R6, R5 ;  /* 0x0000000606031223 */ /* 0x000fce0000010005 */
.L_x_51:
[----:B------:R-:W-:Y:S05]  /*10f0*/  BSYNC.RECONVERGENT B0 ;  /* 0x0000000000007941 */ /* 0x000fea0003800200 */
.L_x_50:
[----:B------:R-:W0:Y:S01]  /*1100*/  SHFL.BFLY PT, R2, R3, 0x10, 0x1f ;  /* 0x0e001f0003027f89 */ /* 0x000e2200000e0000 */
[----:B------:R-:W-:-:S04]  /*1110*/  @!P0 SHF.R.U32.HI R9, RZ, 0x3, R10 ;  /* 0x00000003ff098819 */ /* 0x000fc8000001160a */
        /* <DEDUP_REMOVED lines=19> */
[----:B0-----:R-:W-:-:S05]  /*1250*/  FADD.FTZ R9, R5, R2 ;  /* 0x0000000205097221 */ /* 0x001fca0000010000 */
[----:B------:R-:W0:Y:S02]  /*1260*/  SHFL.BFLY PT, R2, R9, 0x4, 0x1f ;  /* 0x0c801f0009027f89 */ /* 0x000e2400000e0000 */
[----:B0-----:R-:W-:-:S05]  /*1270*/  FADD.FTZ R32, R9, R2 ;  /* 0x0000000209207221 */ /* 0x001fca0000010000 */
[----:B------:R-:W0:Y:S02]  /*1280*/  SHFL.BFLY PT, R3, R32, 0x2, 0x1f ;  /* 0x0c401f0020037f89 */ /* 0x000e2400000e0000 */
[----:B0-----:R-:W-:Y:S02]  /*1290*/  FADD.FTZ R33, R32, R3 ;  /* 0x0000000320217221 */ /* 0x001fe40000010000 */
[----:B------:R-:W0:Y:S03]  /*12a0*/  LDC.64 R2, c[0x0][0x3a0] ;  /* 0x0000e800ff027b82 */ /* 0x000e260000000a00 */
        /* <DEDUP_REMOVED lines=11> */
[----:B------:R-:W-:Y:S01]  /*1360*/  IMAD.MOV.U32 R9, RZ, RZ, RZ ;  /* 0x000000ffff097224 */ /* 0x000fe200078e00ff */
[----:B------:R-:W-:-:S07]  /*1370*/  MOV R35, R10 ;  /* 0x0000000a00237202 */ /* 0x000fce0000000f00 */
.L_x_54:
[----:B-1----:R-:W1:Y:S08]  /*1380*/  LDC.64 R32, c[0x0][0x388] ;  /* 0x0000e200ff207b82 */ /* 0x002e700000000a00 */
[----:B------:R-:W2:Y:S01]  /*1390*/  LDC.64 R4, c[0x0][0x390] ;  /* 0x0000e400ff047b82 */ /* 0x000ea20000000a00 */
[----:B-1----:R-:W-:-:S05]  /*13a0*/  IMAD.WIDE.U32 R32, R35, 0x4, R32 ;  /* 0x0000000423207825 */ /* 0x002fca00078e0020 */
[----:B0-----:R-:W3:Y:S01]  /*13b0*/  LDG.E.CONSTANT R2, desc[UR12][R32.64] ;  /* 0x0000000c20027981 */ /* 0x001ee2000c1e9900 */
[----:B--2---:R-:W-:-:S05]  /*13c0*/  IMAD.WIDE.U32 R4, R35, 0x4, R4 ;  /* 0x0000000423047825 */ /* 0x004fca00078e0004 */
[----:B------:R-:W2:Y:S01]  /*13d0*/  LDG.E.CONSTANT R39, desc[UR12][R4.64] ;  /* 0x0000000c04277981 */ /* 0x000ea2000c1e9900 */
[----:B------:R-:W-:-:S05]  /*13e0*/  IMAD.SHL.U32 R34, R9, 0x8, RZ ;  /* 0x0000000809227824 */ /* 0x000fca00078e00ff */
[C---:B------:R-:W-:Y:S02]  /*13f0*/  ISETP.EQ.AND P0, PT, R34.reuse, RZ, PT ;  /* 0x000000ff2200720c */ /* 0x040fe40003f02270 */
[C---:B------:R-:W-:Y:S02]  /*1400*/  ISETP.EQ.AND P1, PT, R34.reuse, 0x10, PT ;  /* 0x000000102200780c */ /* 0x040fe40003f22270 */
[C---:B------:R-:W-:Y:S02]  /*1410*/  ISETP.EQ.AND P2, PT, R34.reuse, 0x20, PT ;  /* 0x000000202200780c */ /* 0x040fe40003f42270 */
[C---:B------:R-:W-:Y:S02]  /*1420*/  ISETP.EQ.AND P3, PT, R34.reuse, 0x30, PT ;  /* 0x000000302200780c */ /* 0x040fe40003f62270 */
[C---:B------:R-:W-:Y:S02]  /*1430*/  ISETP.EQ.AND P4, PT, R34.reuse, 0x40, PT ;  /* 0x000000402200780c */ /* 0x040fe40003f82270 */
[----:B------:R-:W-:-:S03]  /*1440*/  ISETP.EQ.AND P6, PT, R34, 0x50, PT ;  /* 0x000000502200780c */ /* 0x000fc60003fc2270 */
[----:B------:R-:W-:Y:S02]  /*1450*/  @P0 MOV R3, R0 ;  /* 0x0000000000030202 */ /* 0x000fe40000000f00 */
[----:B------:R-:W-:Y:S01]  /*1460*/  @P0 MOV R36, R11 ;  /* 0x0000000b00240202 */ /* 0x000fe20000000f00 */
[----:B------:R-:W-:Y:S01]  /*1470*/  @P1 IMAD.MOV.U32 R3, RZ, RZ, R14 ;  /* 0x000000ffff031224 */ /* 0x000fe200078e000e */
[----:B------:R-:W-:Y:S01]  /*1480*/  @P1 MOV R36, R15 ;  /* 0x0000000f00241202 */ /* 0x000fe20000000f00 */
[----:B------:R-:W-:Y:S01]  /*1490*/  @P2 IMAD.MOV.U32 R36, RZ, RZ, R19 ;  /* 0x000000ffff242224 */ /* 0x000fe200078e0013 */
[----:B------:R-:W-:Y:S02]  /*14a0*/  @P2 MOV R3, R18 ;  /* 0x0000001200032202 */ /* 0x000fe40000000f00 */
[----:B------:R-:W-:Y:S01]  /*14b0*/  @P3 MOV R3, R22 ;  /* 0x0000001600033202 */ /* 0x000fe20000000f00 */
[----:B------:R-:W-:Y:S01]  /*14c0*/  @P4 IMAD.MOV.U32 R3, RZ, RZ, R26 ;  /* 0x000000ffff034224 */ /* 0x000fe200078e001a */
[----:B------:R-:W-:-:S02]  /*14d0*/  @P3 MOV R36, R23 ;  /* 0x0000001700243202 */ /* 0x000fc40000000f00 */
[----:B------:R-:W-:Y:S01]  /*14e0*/  @P4 MOV R36, R27 ;  /* 0x0000001b00244202 */ /* 0x000fe20000000f00 */
[----:B------:R-:W-:Y:S01]  /*14f0*/  @P6 IMAD.MOV.U32 R36, RZ, RZ, R31 ;  /* 0x000000ffff246224 */ /* 0x000fe200078e001f */
[----:B------:R-:W-:Y:S01]  /*1500*/  @P6 MOV R3, R30 ;  /* 0x0000001e00036202 */ /* 0x000fe20000000f00 */
[--C-:B---3--:R-:W-:Y:S02]  /*1510*/  HADD2.F32 R38, -RZ, R2.reuse.H0_H0 ;  /* 0x20000002ff267230 */ /* 0x108fe40000004100 */
[----:B------:R-:W-:-:S03]  /*1520*/  HADD2.F32 R37, -RZ, R2.H1_H1 ;  /* 0x30000002ff257230 */ /* 0x000fc60000004100 */
[----:B------:R-:W-:Y:S02]  /*1530*/  FMUL.FTZ R38, R38, R3 ;  /* 0x0000000326267220 */ /* 0x000fe40000410000 */
[----:B------:R-:W-:Y:S01]  /*1540*/  FMUL.FTZ R2, R37, R36 ;  /* 0x0000002425027220 */ /* 0x000fe20000410000 */
[----:B------:R-:W-:Y:S01]  /*1550*/  IADD3 R36, PT, PT, R35, 0x400, RZ ;  /* 0x0000040023247810 */ /* 0x000fe20007ffe0ff */
[C---:B0-----:R-:W-:Y:S02]  /*1560*/  FMUL.FTZ R38, R7.reuse, R38 ;  /* 0x0000002607267220 */ /* 0x041fe40000410000 */
[----:B------:R-:W-:Y:S01]  /*1570*/  FMUL.FTZ R3, R7, R2 ;  /* 0x0000000207037220 */ /* 0x000fe20000410000 */
[----:B------:R-:W-:Y:S01]  /*1580*/  ISETP.GE.AND P5, PT, R36, UR9, PT ;  /* 0x0000000924007c0c */ /* 0x000fe2000bfa6270 */
[----:B------:R-:W-:-:S03]  /*1590*/  HFMA2 R2, -RZ, RZ, 0, 2.384185791015625e-07 ;  /* 0x00000004ff027431 */ /* 0x000fc600000001ff */
[----:B------:R-:W-:Y:S02]  /*15a0*/  F2FP.F16.F32.PACK_AB R38, R3, R38 ;  /* 0x000000260326723e */ /* 0x000fe400000000ff */
[----:B------:R-:W-:-:S04]  /*15b0*/  IMAD.WIDE.U32 R2, R35, R2, UR6 ;  /* 0x0000000623027e25 */ /* 0x000fc8000f8e0002 */
[----:B--2---:R-:W-:-:S05]  /*15c0*/  HADD2 R39, R38, R39 ;  /* 0x0000002726277230 */ /* 0x004fca0000000000 */
[----:B------:R0:W-:Y:S01]  /*15d0*/  STG.E desc[UR12][R2.64], R39 ;  /* 0x0000002702007986 */ /* 0x0001e2000c10190c */
[----:B------:R-:W-:Y:S05]  /*15e0*/  @P5 EXIT ;  /* 0x000000000000594d */ /* 0x000fea0003800000 */
[----:B------:R-:W0:Y:S04]  /*15f0*/  LDG.E.CONSTANT R36, desc[UR12][R32.64+0x1000] ;  /* 0x0010000c20247981 */ /* 0x000e28000c1e9900 */
[----:B------:R-:W2:Y:S01]  /*1600*/  LDG.E.CONSTANT R41, desc[UR12][R4.64+0x1000] ;  /* 0x0010000c04297981 */ /* 0x000ea2000c1e9900 */
[----:B------:R-:W-:Y:S01]  /*1610*/  @P0 MOV R38, R13 ;  /* 0x0000000d00260202 */ /* 0x000fe20000000f00 */
[----:B------:R-:W-:Y:S01]  /*1620*/  @P1 IMAD.MOV.U32 R38, RZ, RZ, R17 ;  /* 0x000000ffff261224 */ /* 0x000fe200078e0011 */
[----:B------:R-:W-:Y:S01]  /*1630*/  @P2 MOV R38, R21 ;  /* 0x0000001500262202 */ /* 0x000fe20000000f00 */
[----:B------:R-:W-:Y:S01]  /*1640*/  @P0 IMAD.MOV.U32 R37, RZ, RZ, R12 ;  /* 0x000000ffff250224 */ /* 0x000fe200078e000c */
[----:B------:R-:W-:Y:S01]  /*1650*/  @P3 MOV R38, R25 ;  /* 0x0000001900263202 */ /* 0x000fe20000000f00 */
[----:B------:R-:W-:Y:S01]  /*1660*/  @P4 IMAD.MOV.U32 R38, RZ, RZ, R29 ;  /* 0x000000ffff264224 */ /* 0x000fe200078e001d */
[----:B------:R-:W-:-:S02]  /*1670*/  @P1 MOV R37, R16 ;  /* 0x0000001000251202 */ /* 0x000fc40000000f00 */
[----:B------:R-:W-:Y:S01]  /*1680*/  @P2 MOV R37, R20 ;  /* 0x0000001400252202 */ /* 0x000fe20000000f00 */
[----:B------:R-:W-:Y:S01]  /*1690*/  @P3 IMAD.MOV.U32 R37, RZ, RZ, R24 ;  /* 0x000000ffff253224 */ /* 0x000fe200078e0018 */
[----:B------:R-:W-:Y:S02]  /*16a0*/  @P6 MOV R38, R6 ;  /* 0x0000000600266202 */ /* 0x000fe40000000f00 */
[----:B------:R-:W-:Y:S02]  /*16b0*/  @P4 MOV R37, R28 ;  /* 0x0000001c00254202 */ /* 0x000fe40000000f00 */
[----:B------:R-:W-:Y:S01]  /*16c0*/  @P6 MOV R37, R8 ;  /* 0x0000000800256202 */ /* 0x000fe20000000f00 */
[--C-:B0-----:R-:W-:Y:S02]  /*16d0*/  HADD2.F32 R39, -RZ, R36.reuse.H1_H1 ;  /* 0x30000024ff277230 */ /* 0x101fe40000004100 */
[----:B------:R-:W-:-:S03]  /*16e0*/  HADD2.F32 R40, -RZ, R36.H0_H0 ;  /* 0x20000024ff287230 */ /* 0x000fc60000004100 */
[----:B------:R-:W-:Y:S02]  /*16f0*/  FMUL.FTZ R36, R39, R38 ;  /* 0x0000002627247220 */ /* 0x000fe40000410000 */
[----:B------:R-:W-:Y:S02]  /*1700*/  FMUL.FTZ R40, R40, R37 ;  /* 0x0000002528287220 */ /* 0x000fe40000410000 */
[----:B------:R-:W-:Y:S01]  /*1710*/  FMUL.FTZ R37, R7, R36 ;  /* 0x0000002407257220 */ /* 0x000fe20000410000 */
[----:B------:R-:W-:Y:S02]  /*1720*/  VIADD R36, R35, 0x800 ;  /* 0x0000080023247836 */ /* 0x000fe40000000000 */
[----:B------:R-:W-:-:S03]  /*1730*/  FMUL.FTZ R40, R7, R40 ;  /* 0x0000002807287220 */ /* 0x000fc60000410000 */
[----:B------:R-:W-:Y:S02]  /*1740*/  ISETP.GE.AND P5, PT, R36, UR9, PT ;  /* 0x0000000924007c0c */ /* 0x000fe4000bfa6270 */
[----:B------:R-:W-:-:S05]  /*1750*/  F2FP.F16.F32.PACK_AB R37, R37, R40 ;  /* 0x000000282525723e */ /* 0x000fca00000000ff */
[----:B--2---:R-:W-:-:S05]  /*1760*/  HFMA2 R41, R37, 1, 1, R41 ;  /* 0x3c003c0025297831 */ /* 0x004fca0000000029 */
[----:B------:R0:W-:Y:S01]  /*1770*/  STG.E desc[UR12][R2.64+0x1000], R41 ;  /* 0x0010002902007986 */ /* 0x0001e2000c10190c */
[----:B------:R-:W-:Y:S05]  /*1780*/  @P5 EXIT ;  /* 0x000000000000594d */ /* 0x000fea0003800000 */
[----:B------:R-:W2:Y:S04]  /*1790*/  LDG.E.CONSTANT R36, desc[UR12][R32.64+0x2000] ;  /* 0x0020000c20247981 */ /* 0x000ea8000c1e9900 */
[----:B------:R-:W3:Y:S01]  /*17a0*/  LDG.E.CONSTANT R38, desc[UR12][R4.64+0x2000] ;  /* 0x0020000c04267981 */ /* 0x000ee2000c1e9900 */
[----:B------:R-:W-:Y:S02]  /*17b0*/  ISETP.EQ.AND P6, PT, R34, -0x10, PT ;  /* 0xfffffff02200780c */ /* 0x000fe40003fc2270 */
[----:B------:R-:W-:-:S04]  /*17c0*/  IADD3 R35, PT, PT, R35, 0xc00, RZ ;  /* 0x00000c0023237810 */ /* 0x000fc80007ffe0ff */
[----:B------:R-:W-:-:S07]  /*17d0*/  ISETP.GE.AND P5, PT, R35, UR9, PT ;  /* 0x0000000923007c0c */ /* 0x000fce000bfa6270 */
[----:B------:R-:W-:Y:S01]  /*17e0*/  @P6 MOV R34, R0 ;  /* 0x0000000000226202 */ /* 0x000fe20000000f00 */
[----:B------:R-:W-:Y:S01]  /*17f0*/  @P0 IMAD.MOV.U32 R34, RZ, RZ, R14 ;  /* 0x000000ffff220224 */ /* 0x000fe200078e000e */
[----:B------:R-:W-:Y:S02]  /*1800*/  @P6 MOV R37, R11 ;  /* 0x0000000b00256202 */ /* 0x000fe40000000f00 */
        /* <DEDUP_REMOVED lines=18> */
[----:B------:R-:W-:Y:S05]  /*1930*/  @P5 EXIT ;  /* 0x000000000000594d */ /* 0x000fea0003800000 */
[----:B------:R-:W2:Y:S04]  /*1940*/  LDG.E.CONSTANT R32, desc[UR12][R32.64+0x3000] ;  /* 0x0030000c20207981 */ /* 0x000ea8000c1e9900 */
[----:B------:R2:W3:Y:S01]  /*1950*/  LDG.E.CONSTANT R36, desc[UR12][R4.64+0x3000] ;  /* 0x0030000c04247981 */ /* 0x0004e2000c1e9900 */
[----:B-1----:R-:W-:Y:S01]  /*1960*/  @P6 IMAD.MOV.U32 R35, RZ, RZ, R13 ;  /* 0x000000ffff236224 */ /* 0x002fe200078e000d */
[----:B------:R-:W-:Y:S02]  /*1970*/  @P6 MOV R34, R12 ;  /* 0x0000000c00226202 */ /* 0x000fe40000000f00 */
[----:B------:R-:W-:Y:S02]  /*1980*/  @P0 MOV R35, R17 ;  /* 0x0000001100230202 */ /* 0x000fe40000000f00 */
[----:B------:R-:W-:Y:S01]  /*1990*/  @P0 MOV R34, R16 ;  /* 0x0000001000220202 */ /* 0x000fe20000000f00 */
[----:B------:R-:W-:Y:S01]  /*19a0*/  @P1 IMAD.MOV.U32 R34, RZ, RZ, R20 ;  /* 0x000000ffff221224 */ /* 0x000fe200078e0014 */
[----:B------:R-:W-:Y:S01]  /*19b0*/  @P1 MOV R35, R21 ;  /* 0x0000001500231202 */ /* 0x000fe20000000f00 */
[----:B------:R-:W-:Y:S01]  /*19c0*/  @P2 IMAD.MOV.U32 R35, RZ, RZ, R25 ;  /* 0x000000ffff232224 */ /* 0x000fe200078e0019 */
[----:B------:R-:W-:-:S02]  /*19d0*/  @P2 MOV R34, R24 ;  /* 0x0000001800222202 */ /* 0x000fc40000000f00 */
[----:B------:R-:W-:Y:S02]  /*19e0*/  @P3 MOV R35, R29 ;  /* 0x0000001d00233202 */ /* 0x000fe40000000f00 */
[----:B------:R-:W-:Y:S01]  /*19f0*/  @P3 MOV R34, R28 ;  /* 0x0000001c00223202 */ /* 0x000fe20000000f00 */
[----:B------:R-:W-:Y:S01]  /*1a00*/  @P4 IMAD.MOV.U32 R34, RZ, RZ, R8 ;  /* 0x000000ffff224224 */ /* 0x000fe200078e0008 */
[----:B------:R-:W-:Y:S02]  /*1a10*/  @P4 MOV R35, R6 ;  /* 0x0000000600234202 */ /* 0x000fe40000000f00 */
[----:B------:R-:W-:-:S04]  /*1a20*/  IADD3 R9, PT, PT, R9, 0x4, RZ ;  /* 0x0000000409097810 */ /* 0x000fc80007ffe0ff */
        /* <DEDUP_REMOVED lines=11> */
[----:B------:R-:W-:-:S05]  /*1ae0*/  IMAD.SHL.U32 R35, R9, 0x400, RZ ;  /* 0x0000040009237824 */ /* 0x000fca00078e00ff */
[----:B------:R-:W-:-:S04]  /*1af0*/  LOP3.LUT R35, R10, R35, RZ, 0xfc, !PT ;  /* 0x000000230a237212 */ /* 0x000fc800078efcff */
[----:B------:R-:W-:-:S13]  /*1b00*/  ISETP.GE.AND P0, PT, R35, UR9, PT ;  /* 0x0000000923007c0c */ /* 0x000fda000bf06270 */
[----:B------:R-:W-:Y:S05]  /*1b10*/  @!P0 BRA `(.L_x_54) ;  /* 0xfffffff800188947 */ /* 0x000fea000383ffff */
[----:B------:R-:W-:Y:S05]  /*1b20*/  EXIT ;  /* 0x000000000000794d */ /* 0x000fea0003800000 */
.L_x_53:
[----:B------:R-:W-:-:S13]  /*1b30*/  ISETP.GE.AND P0, PT, R10, UR9, PT ;  /* 0x000000090a007c0c */ /* 0x000fda000bf06270 */
[----:B------:R-:W-:Y:S05]  /*1b40*/  @P0 EXIT ;  /* 0x000000000000094d */ /* 0x000fea0003800000 */
[----:B------:R-:W-:Y:S02]  /*1b50*/  MOV R9, RZ ;  /* 0x000000ff00097202 */ /* 0x000fe40000000f00 */
[----:B------:R-:W-:-:S07]  /*1b60*/  MOV R33, R10 ;  /* 0x0000000a00217202 */ /* 0x000fce0000000f00 */
.L_x_55:
[----:B0-----:R-:W1:Y:S02]  /*1b70*/  LDC.64 R4, c[0x0][0x388] ;  /* 0x0000e200ff047b82 */ /* 0x001e640000000a00 */
[----:B-1----:R-:W-:-:S05]  /*1b80*/  IMAD.WIDE.U32 R4, R33, 0x4, R4 ;  /* 0x0000000421047825 */ /* 0x002fca00078e0004 */
        /* <DEDUP_REMOVED lines=9> */
[----:B------:R-:W-:Y:S01]  /*1c20*/  @P1 IMAD.MOV.U32 R3, RZ, RZ, R14 ;  /* 0x000000ffff031224 */ /* 0x000fe200078e000e */
        /* <DEDUP_REMOVED lines=9> */
[----:B------:R-:W-:Y:S02]  /*1cc0*/  @P6 IMAD.MOV.U32 R34, RZ, RZ, R31 ;  /* 0x000000ffff226224 */ /* 0x000fe400078e001f */
[--C-:B--2---:R-:W-:Y:S02]  /*1cd0*/  HADD2.F32 R36, -RZ, R2.reuse.H0_H0 ;  /* 0x20000002ff247230 */ /* 0x104fe40000004100 */
[----:B------:R-:W-:-:S03]  /*1ce0*/  HADD2.F32 R35, -RZ, R2.H1_H1 ;  /* 0x30000002ff237230 */ /* 0x000fc60000004100 */
[----:B------:R-:W-:Y:S01]  /*1cf0*/  FMUL.FTZ R36, R36, R3 ;  /* 0x0000000324247220 */ /* 0x000fe20000410000 */
[----:B------:R-:W-:Y:S01]  /*1d00*/  IADD3 R3, PT, PT, R33, 0x400, RZ ;  /* 0x0000040021037810 */ /* 0x000fe20007ffe0ff */
[----:B------:R-:W-:Y:S01]  /*1d10*/  FMUL.FTZ R2, R35, R34 ;  /* 0x0000002223027220 */ /* 0x000fe20000410000 */
[----:B------:R-:W-:Y:S02]  /*1d20*/  HFMA2 R34, -RZ, RZ, 0, 2.384185791015625e-07 ;  /* 0x00000004ff227431 */ /* 0x000fe400000001ff */
[----:B0-----:R-:W-:Y:S01]  /*1d30*/  FMUL.FTZ R36, R7, R36 ;  /* 0x0000002407247220 */ /* 0x001fe20000410000 */
[----:B------:R-:W-:Y:S01]  /*1d40*/  ISETP.GE.AND P5, PT, R3, UR9, PT ;  /* 0x0000000903007c0c */ /* 0x000fe2000bfa6270 */
[----:B------:R-:W-:Y:S01]  /*1d50*/  FMUL.FTZ R35, R7, R2 ;  /* 0x0000000207237220 */ /* 0x000fe20000410000 */
[----:B------:R-:W-:-:S04]  /*1d60*/  IMAD.WIDE.U32 R2, R33, R34, UR6 ;  /* 0x0000000621027e25 */ /* 0x000fc8000f8e0022 */
[----:B------:R-:W-:-:S05]  /*1d70*/  F2FP.F16.F32.PACK_AB R35, R35, R36 ;  /* 0x000000242323723e */ /* 0x000fca00000000ff */
[----:B------:R0:W-:Y:S02]  /*1d80*/  STG.E desc[UR12][R2.64], R35 ;  /* 0x0000002302007986 */ /* 0x0001e4000c10190c */
[----:B------:R-:W-:Y:S05]  /*1d90*/  @P5 EXIT ;  /* 0x000000000000594d */ /* 0x000fea0003800000 */
[----:B------:R-:W2:Y:S01]  /*1da0*/  LDG.E.CONSTANT R34, desc[UR12][R4.64+0x1000] ;  /* 0x0010000c04227981 */ /* 0x000ea2000c1e9900 */
[----:B------:R-:W-:Y:S01]  /*1db0*/  @P0 MOV R36, R13 ;  /* 0x0000000d00240202 */ /* 0x000fe20000000f00 */
[----:B------:R-:W-:Y:S01]  /*1dc0*/  @P1 IMAD.MOV.U32 R36, RZ, RZ, R17 ;  /* 0x000000ffff241224 */ /* 0x000fe200078e0011 */
[----:B------:R-:W-:Y:S01]  /*1dd0*/  @P2 MOV R36, R21 ;  /* 0x0000001500242202 */ /* 0x000fe20000000f00 */
[----:B0-----:R-:W-:Y:S01]  /*1de0*/  @P0 IMAD.MOV.U32 R35, RZ, RZ, R12 ;  /* 0x000000ffff230224 */ /* 0x001fe200078e000c */
[----:B------:R-:W-:Y:S01]  /*1df0*/  @P3 MOV R36, R25 ;  /* 0x0000001900243202 */ /* 0x000fe20000000f00 */
[----:B------:R-:W-:Y:S01]  /*1e00*/  @P4 IMAD.MOV.U32 R36, RZ, RZ, R29 ;  /* 0x000000ffff244224 */ /* 0x000fe200078e001d */
[----:B------:R-:W-:Y:S02]  /*1e10*/  @P1 MOV R35, R16 ;  /* 0x0000001000231202 */ /* 0x000fe40000000f00 */
[----:B------:R-:W-:Y:S02]  /*1e20*/  @P6 MOV R36, R6 ;  /* 0x0000000600246202 */ /* 0x000fe40000000f00 */
[----:B------:R-:W-:Y:S01]  /*1e30*/  @P2 MOV R35, R20 ;  /* 0x0000001400232202 */ /* 0x000fe20000000f00 */
[----:B------:R-:W-:Y:S01]  /*1e40*/  @P3 IMAD.MOV.U32 R35, RZ, RZ, R24 ;  /* 0x000000ffff233224 */ /* 0x000fe200078e0018 */
[----:B------:R-:W-:-:S02]  /*1e50*/  @P4 MOV R35, R28 ;  /* 0x0000001c00234202 */ /* 0x000fc40000000f00 */
[----:B------:R-:W-:Y:S01]  /*1e60*/  @P6 MOV R35, R8 ;  /* 0x0000000800236202 */ /* 0x000fe20000000f00 */
[--C-:B--2---:R-:W-:Y:S02]  /*1e70*/  HADD2.F32 R37, -RZ, R34.reuse.H1_H1 ;  /* 0x30000022ff257230 */ /* 0x104fe40000004100 */
[----:B------:R-:W-:-:S03]  /*1e80*/  HADD2.F32 R38, -RZ, R34.H0_H0 ;  /* 0x20000022ff267230 */ /* 0x000fc60000004100 */
[----:B------:R-:W-:Y:S01]  /*1e90*/  FMUL.FTZ R34, R37, R36 ;  /* 0x0000002425227220 */ /* 0x000fe20000410000 */
[----:B------:R-:W-:Y:S02]  /*1ea0*/  VIADD R36, R33, 0x800 ;  /* 0x0000080021247836 */ /* 0x000fe40000000000 */
[----:B------:R-:W-:Y:S01]  /*1eb0*/  FMUL.FTZ R38, R38, R35 ;  /* 0x0000002326267220 */ /* 0x000fe20000410000 */
[C---:B------:R-:W-:Y:S02]  /*1ec0*/  FMUL.FTZ R35, R7.reuse, R34 ;  /* 0x0000002207237220 */ /* 0x040fe40000410000 */
[----:B------:R-:W-:Y:S01]  /*1ed0*/  ISETP.GE.AND P5, PT, R36, UR9, PT ;  /* 0x0000000924007c0c */ /* 0x000fe2000bfa6270 */
[----:B------:R-:W-:-:S05]  /*1ee0*/  FMUL.FTZ R38, R7, R38 ;  /* 0x0000002607267220 */ /* 0x000fca0000410000 */
[----:B------:R-:W-:-:S05]  /*1ef0*/  F2FP.F16.F32.PACK_AB R35, R35, R38 ;  /* 0x000000262323723e */ /* 0x000fca00000000ff */
[----:B------:R0:W-:Y:S02]  /*1f00*/  STG.E desc[UR12][R2.64+0x1000], R35 ;  /* 0x0010002302007986 */ /* 0x0001e4000c10190c */
[----:B------:R-:W-:Y:S05]  /*1f10*/  @P5 EXIT ;  /* 0x000000000000594d */ /* 0x000fea0003800000 */
[----:B------:R-:W2:Y:S01]  /*1f20*/  LDG.E.CONSTANT R34, desc[UR12][R4.64+0x2000] ;  /* 0x0020000c04227981 */ /* 0x000ea2000c1e9900 */
[----:B------:R-:W-:-:S13]  /*1f30*/  ISETP.EQ.AND P6, PT, R32, -0x10, PT ;  /* 0xfffffff02000780c */ /* 0x000fda0003fc2270 */
[----:B0-----:R-:W-:Y:S02]  /*1f40*/  @P6 MOV R35, R11 ;  /* 0x0000000b00236202 */ /* 0x001fe40000000f00 */
[----:B------:R-:W-:Y:S01]  /*1f50*/  @P0 MOV R35, R15 ;  /* 0x0000000f00230202 */ /* 0x000fe20000000f00 */
[----:B------:R-:W-:Y:S01]  /*1f60*/  @P1 IMAD.MOV.U32 R35, RZ, RZ, R19 ;  /* 0x000000ffff231224 */ /* 0x000fe200078e0013 */
[----:B------:R-:W-:Y:S01]  /*1f70*/  @P6 MOV R32, R0 ;  /* 0x0000000000206202 */ /* 0x000fe20000000f00 */
[----:B------:R-:W-:Y:S01]  /*1f80*/  @P0 IMAD.MOV.U32 R32, RZ, RZ, R14 ;  /* 0x000000ffff200224 */ /* 0x000fe200078e000e */
[----:B------:R-:W-:Y:S02]  /*1f90*/  @P2 MOV R35, R23 ;  /* 0x0000001700232202 */ /* 0x000fe40000000f00 */
[----:B------:R-:W-:Y:S02]  /*1fa0*/  @P1 MOV R32, R18 ;  /* 0x0000001200201202 */ /* 0x000fe40000000f00 */
[----:B------:R-:W-:Y:S01]  /*1fb0*/  @P3 MOV R35, R27 ;  /* 0x0000001b00233202 */ /* 0x000fe20000000f00 */
[----:B------:R-:W-:Y:S01]  /*1fc0*/  @P4 IMAD.MOV.U32 R35, RZ, RZ, R31 ;  /* 0x000000ffff234224 */ /* 0x000fe200078e001f */
[----:B------:R-:W-:Y:S01]  /*1fd0*/  @P2 MOV R32, R22 ;  /* 0x0000001600202202 */ /* 0x000fe20000000f00 */
[----:B------:R-:W-:Y:S01]  /*1fe0*/  @P3 IMAD.MOV.U32 R32, RZ, RZ, R26 ;  /* 0x000000ffff203224 */ /* 0x000fe200078e001a */
[----:B------:R-:W-:Y:S01]  /*1ff0*/  @P4 MOV R32, R30 ;  /* 0x0000001e00204202 */ /* 0x000fe20000000f00 */
[----:B--2---:R-:W-:-:S02]  /*2000*/  HADD2.F32 R37, -RZ, R34.H0_H0 ;  /* 0x20000022ff257230 */ /* 0x004fc40000004100 */
[----:B------:R-:W-:-:S03]  /*2010*/  HADD2.F32 R34, -RZ, R34.H1_H1 ;  /* 0x30000022ff227230 */ /* 0x000fc60000004100 */
[----:B------:R-:W-:Y:S02]  /*2020*/  FMUL.FTZ R32, R37, R32 ;  /* 0x0000002025207220 */ /* 0x000fe40000410000 */
[----:B------:R-:W-:Y:S01]  /*2030*/  FMUL.FTZ R34, R34, R35 ;  /* 0x0000002322227220 */ /* 0x000fe20000410000 */
[----:B------:R-:W-:Y:S01]  /*2040*/  IADD3 R35, PT, PT, R33, 0xc00, RZ ;  /* 0x00000c0021237810 */ /* 0x000fe20007ffe0ff */
[C---:B------:R-:W-:Y:S02]  /*2050*/  FMUL.FTZ R32, R7.reuse, R32 ;  /* 0x0000002007207220 */ /* 0x040fe40000410000 */
[----:B------:R-:W-:Y:S01]  /*2060*/  FMUL.FTZ R33, R7, R34 ;  /* 0x0000002207217220 */ /* 0x000fe20000410000 */
[----:B------:R-:W-:-:S04]  /*2070*/  ISETP.GE.AND P5, PT, R35, UR9, PT ;  /* 0x0000000923007c0c */ /* 0x000fc8000bfa6270 */
[----:B------:R-:W-:-:S05]  /*2080*/  F2FP.F16.F32.PACK_AB R33, R33, R32 ;  /* 0x000000202121723e */ /* 0x000fca00000000ff */
[----:B------:R0:W-:Y:S04]  /*2090*/  STG.E desc[UR12][R2.64+0x2000], R33 ;  /* 0x0020002102007986 */ /* 0x0001e8000c10190c */
[----:B------:R-:W-:Y:S05]  /*20a0*/  @P5 EXIT ;  /* 0x000000000000594d */ /* 0x000fea0003800000 */
[----:B------:R-:W2:Y:S01]  /*20b0*/  LDG.E.CONSTANT R4, desc[UR12][R4.64+0x3000] ;  /* 0x0030000c04047981 */ /* 0x000ea2000c1e9900 */
[----:B0-----:R-:W-:Y:S01]  /*20c0*/  @P6 IMAD.MOV.U32 R33, RZ, RZ, R13 ;  /* 0x000000ffff216224 */ /* 0x001fe200078e000d */
        /* <DEDUP_REMOVED lines=22> */
[----:B------:R-:W-:-:S05]  /*2230*/  IMAD.SHL.U32 R33, R9, 0x400, RZ ;  /* 0x0000040009217824 */ /* 0x000fca00078e00ff */
[----:B------:R-:W-:-:S04]  /*2240*/  LOP3.LUT R33, R10, R33, RZ, 0xfc, !PT ;  /* 0x000000210a217212 */ /* 0x000fc800078efcff */
[----:B------:R-:W-:-:S13]  /*2250*/  ISETP.GE.AND P0, PT, R33, UR9, PT ;  /* 0x0000000921007c0c */ /* 0x000fda000bf06270 */
[----:B------:R-:W-:Y:S05]  /*2260*/  @!P0 BRA `(.L_x_55) ;  /* 0xfffffff800408947 */ /* 0x000fea000383ffff */
[----:B------:R-:W-:Y:S05]  /*2270*/  EXIT ;  /* 0x000000000000794d */ /* 0x000fea0003800000 */
.L_x_52:
[----:B------:R-:W1:Y:S02]  /*2280*/  LDCU.64 UR4, c[0x0][0x390] ;  /* 0x00007200ff0477ac */ /* 0x000e640008000a00 */
[----:B-1----:R-:W-:-:S04]  /*2290*/  UISETP.NE.U32.AND UP0, UPT, UR4, URZ, UPT ;  /* 0x000000ff0400728c */ /* 0x002fc8000bf05070 */
[----:B------:R-:W-:-:S09]  /*22a0*/  UISETP.NE.AND.EX UP0, UPT, UR5, URZ, UPT, UP0 ;  /* 0x000000ff0500728c */ /* 0x000fd2000bf05300 */
[----:B------:R-:W-:Y:S05]  /*22b0*/  BRA.U !UP0, `(.L_x_56) ;  /* 0x0000000908107547 */ /* 0x000fea000b800000 */
[----:B------:R-:W-:-:S07]  /*22c0*/  HFMA2 R9, -RZ, RZ, 0, 0 ;  /* 0x00000000ff097431 */ /* 0x000fce00000001ff */
.L_x_57:
[----:B------:R-:W-:-:S04]  /*22d0*/  SHF.L.U32 R35, R9, 0xa, RZ ;  /* 0x0000000a09237819 */ /* 0x000fc800000006ff */
[----:B------:R-:W-:-:S04]  /*22e0*/  LOP3.LUT R35, R10, R35, RZ, 0xfc, !PT ;  /* 0x000000230a237212 */ /* 0x000fc800078efcff */
[----:B------:R-:W-:-:S13]  /*22f0*/  ISETP.GE.AND P0, PT, R35, UR9, PT ;  /* 0x0000000923007c0c */ /* 0x000fda000bf06270 */
[----:B01----:R-:W-:Y:S05]  /*2300*/  @P0 EXIT ;  /* 0x000000000000094d */ /* 0x003fea0003800000 */
[----:B------:R-:W1:Y:S08]  /*2310*/  LDC.64 R32, c[0x0][0x388] ;  /* 0x0000e200ff207b82 */ /* 0x000e700000000a00 */
[----:B------:R-:W2:Y:S01]  /*2320*/  LDC.64 R4, c[0x0][0x390] ;  /* 0x0000e400ff047b82 */ /* 0x000ea20000000a00 */
[----:B-1----:R-:W-:-:S05]  /*2330*/  IMAD.WIDE.U32 R32, R35, 0x4, R32 ;  /* 0x0000000423207825 */ /* 0x002fca00078e0020 */
[----:B------:R-:W3:Y:S01]  /*2340*/  LDG.E.CONSTANT R36, desc[UR12][R32.64] ;  /* 0x0000000c20247981 */ /* 0x000ee2000c1e9900 */
[----:B------:R-:W-:Y:S02]  /*2350*/  IMAD.MOV.U32 R2, RZ, RZ, 0x4 ;  /* 0x00000004ff027424 */ /* 0x000fe400078e00ff */
[----:B--2---:R-:W-:-:S04]  /*2360*/  IMAD.WIDE.U32 R4, R35, 0x4, R4 ;  /* 0x0000000423047825 */ /* 0x004fc800078e0004 */
[----:B------:R-:W-:Y:S01]  /*2370*/  IMAD.WIDE.U32 R2, R35, R2, UR6 ;  /* 0x0000000623027e25 */ /* 0x000fe2000f8e0002 */
[----:B------:R-:W2:Y:S04]  /*2380*/  LDG.E.CONSTANT R41, desc[UR12][R4.64] ;  /* 0x0000000c04297981 */ /* 0x000ea8000c1e9900 */
[----:B------:R-:W4:Y:S01]  /*2390*/  LDG.E R42, desc[UR12][R2.64] ;  /* 0x0000000c022a7981 */ /* 0x000f22000c1e1900 */
[----:B------:R-:W-:-:S04]  /*23a0*/  SHF.L.U32 R34, R9, 0x3, RZ ;  /* 0x0000000309227819 */ /* 0x000fc800000006ff */
[C---:B------:R-:W-:Y:S02]  /*23b0*/  ISETP.EQ.AND P0, PT, R34.reuse, RZ, PT ;  /* 0x000000ff2200720c */ /* 0x040fe40003f02270 */
[C---:B------:R-:W-:Y:S02]  /*23c0*/  ISETP.EQ.AND P1, PT, R34.reuse, 0x10, PT ;  /* 0x000000102200780c */ /* 0x040fe40003f22270 */
[C---:B------:R-:W-:Y:S02]  /*23d0*/  ISETP.EQ.AND P2, PT, R34.reuse, 0x20, PT ;  /* 0x000000202200780c */ /* 0x040fe40003f42270 */
[C---:B------:R-:W-:Y:S02]  /*23e0*/  ISETP.EQ.AND P3, PT, R34.reuse, 0x30, PT ;  /* 0x000000302200780c */ /* 0x040fe40003f62270 */
[C---:B------:R-:W-:Y:S02]  /*23f0*/  ISETP.EQ.AND P4, PT, R34.reuse, 0x40, PT ;  /* 0x000000402200780c */ /* 0x040fe40003f82270 */
[----:B------:R-:W-:-:S03]  /*2400*/  ISETP.EQ.AND P6, PT, R34, 0x50, PT ;  /* 0x000000502200780c */ /* 0x000fc60003fc2270 */
[----:B------:R-:W-:Y:S01]  /*2410*/  @P0 IMAD.MOV.U32 R38, RZ, RZ, R11 ;  /* 0x000000ffff260224 */ /* 0x000fe200078e000b */
[----:B------:R-:W-:Y:S02]  /*2420*/  @P0 MOV R37, R0 ;  /* 0x0000000000250202 */ /* 0x000fe40000000f00 */
[----:B------:R-:W-:Y:S02]  /*2430*/  @P1 MOV R38, R15 ;  /* 0x0000000f00261202 */ /* 0x000fe40000000f00 */
[----:B------:R-:W-:Y:S01]  /*2440*/  @P1 MOV R37, R14 ;  /* 0x0000000e00251202 */ /* 0x000fe20000000f00 */
[----:B------:R-:W-:Y:S01]  /*2450*/  @P2 IMAD.MOV.U32 R37, RZ, RZ, R18 ;  /* 0x000000ffff252224 */ /* 0x000fe200078e0012 */
[----:B------:R-:W-:Y:S01]  /*2460*/  @P2 MOV R38, R19 ;  /* 0x0000001300262202 */ /* 0x000fe20000000f00 */
[----:B------:R-:W-:Y:S01]  /*2470*/  @P3 IMAD.MOV.U32 R38, RZ, RZ, R23 ;  /* 0x000000ffff263224 */ /* 0x000fe200078e0017 */
[----:B------:R-:W-:Y:S02]  /*2480*/  @P3 MOV R37, R22 ;  /* 0x0000001600253202 */ /* 0x000fe40000000f00 */
[----:B------:R-:W-:-:S02]  /*2490*/  @P4 MOV R38, R27 ;  /* 0x0000001b00264202 */ /* 0x000fc40000000f00 */
[----:B------:R-:W-:Y:S01]  /*24a0*/  @P4 MOV R37, R26 ;  /* 0x0000001a00254202 */ /* 0x000fe20000000f00 */
[----:B------:R-:W-:Y:S01]  /*24b0*/  @P6 IMAD.MOV.U32 R37, RZ, RZ, R30 ;  /* 0x000000ffff256224 */ /* 0x000fe200078e001e */
[----:B------:R-:W-:Y:S01]  /*24c0*/  @P6 MOV R38, R31 ;  /* 0x0000001f00266202 */ /* 0x000fe20000000f00 */
[--C-:B---3--:R-:W-:Y:S02]  /*24d0*/  HADD2.F32 R40, -RZ, R36.reuse.H0_H0 ;  /* 0x20000024ff287230 */ /* 0x108fe40000004100 */
[----:B------:R-:W-:-:S03]  /*24e0*/  HADD2.F32 R39, -RZ, R36.H1_H1 ;  /* 0x30000024ff277230 */ /* 0x000fc60000004100 */
[----:B------:R-:W-:Y:S02]  /*24f0*/  FMUL.FTZ R40, R40, R37 ;  /* 0x0000002528287220 */ /* 0x000fe40000410000 */
[----:B------:R-:W-:Y:S02]  /*2500*/  FMUL.FTZ R36, R39, R38 ;  /* 0x0000002627247220 */ /* 0x000fe40000410000 */
[C---:B0-----:R-:W-:Y:S02]  /*2510*/  FMUL.FTZ R40, R7.reuse, R40 ;  /* 0x0000002807287220 */ /* 0x041fe40000410000 */
[----:B------:R-:W-:Y:S01]  /*2520*/  FMUL.FTZ R37, R7, R36 ;  /* 0x0000002407257220 */ /* 0x000fe20000410000 */
[----:B------:R-:W-:-:S04]  /*2530*/  IADD3 R36, PT, PT, R35, 0x400, RZ ;  /* 0x0000040023247810 */ /* 0x000fc80007ffe0ff */
[----:B------:R-:W-:Y:S02]  /*2540*/  F2FP.F16.F32.PACK_AB R37, R37, R40 ;  /* 0x000000282525723e */ /* 0x000fe400000000ff */
[----:B------:R-:W-:-:S03]  /*2550*/  ISETP.GE.AND P5, PT, R36, UR9, PT ;  /* 0x0000000924007c0c */ /* 0x000fc6000bfa6270 */
[----:B--2---:R-:W-:-:S04]  /*2560*/  HFMA2 R41, R37, 1, 1, R41 ;  /* 0x3c003c0025297831 */ /* 0x004fc80000000029 */
[----:B----4-:R-:W-:-:S05]  /*2570*/  HADD2 R41, R41, R42 ;  /* 0x0000002a29297230 */ /* 0x010fca0000000000 */
[----:B------:R0:W-:Y:S01]  /*2580*/  STG.E desc[UR12][R2.64], R41 ;  /* 0x0000002902007986 */ /* 0x0001e2000c10190c */
[----:B------:R-:W-:Y:S05]  /*2590*/  @P5 EXIT ;  /* 0x000000000000594d */ /* 0x000fea0003800000 */
[----:B------:R-:W2:Y:S04]  /*25a0*/  LDG.E.CONSTANT R36, desc[UR12][R32.64+0x1000] ;  /* 0x0010000c20247981 */ /* 0x000ea8000c1e9900 */
[----:B0-----:R-:W3:Y:S04]  /*25b0*/  LDG.E.CONSTANT R41, desc[UR12][R4.64+0x1000] ;  /* 0x0010000c04297981 */ /* 0x001ee8000c1e9900 */
[----:B------:R-:W4:Y:S01]  /*25c0*/  LDG.E R42, desc[UR12][R2.64+0x1000] ;  /* 0x0010000c022a7981 */ /* 0x000f22000c1e1900 */
[----:B------:R-:W-:Y:S01]  /*25d0*/  @P0 IMAD.MOV.U32 R37, RZ, RZ, R12 ;  /* 0x000000ffff250224 */ /* 0x000fe200078e000c */
[----:B------:R-:W-:Y:S01]  /*25e0*/  @P0 MOV R38, R13 ;  /* 0x0000000d00260202 */ /* 0x000fe20000000f00 */
[----:B------:R-:W-:Y:S01]  /*25f0*/  @P1 IMAD.MOV.U32 R38, RZ, RZ, R17 ;  /* 0x000000ffff261224 */ /* 0x000fe200078e0011 */
[----:B------:R-:W-:-:S02]  /*2600*/  @P1 MOV R37, R16 ;  /* 0x0000001000251202 */ /* 0x000fc40000000f00 */
[----:B------:R-:W-:Y:S01]  /*2610*/  @P2 MOV R37, R20 ;  /* 0x0000001400252202 */ /* 0x000fe20000000f00 */
[----:B------:R-:W-:Y:S01]  /*2620*/  @P3 IMAD.MOV.U32 R37, RZ, RZ, R24 ;  /* 0x000000ffff253224 */ /* 0x000fe200078e0018 */
[----:B------:R-:W-:Y:S02]  /*2630*/  @P2 MOV R38, R21 ;  /* 0x0000001500262202 */ /* 0x000fe40000000f00 */
[----:B------:R-:W-:Y:S01]  /*2640*/  @P3 MOV R38, R25 ;  /* 0x0000001900263202 */ /* 0x000fe20000000f00 */
[----:B------:R-:W-:Y:S01]  /*2650*/  @P4 IMAD.MOV.U32 R38, RZ, RZ, R29 ;  /* 0x000000ffff264224 */ /* 0x000fe200078e001d */
[----:B------:R-:W-:Y:S02]  /*2660*/  @P4 MOV R37, R28 ;  /* 0x0000001c00254202 */ /* 0x000fe40000000f00 */
[----:B------:R-:W-:Y:S02]  /*2670*/  @P6 MOV R37, R8 ;  /* 0x0000000800256202 */ /* 0x000fe40000000f00 */
[----:B------:R-:W-:Y:S01]  /*2680*/  @P6 MOV R38, R6 ;  /* 0x0000000600266202 */ /* 0x000fe20000000f00 */
[----:B--2---:R-:W-:-:S02]  /*2690*/  HADD2.F32 R40, -RZ, R36.H0_H0 ;  /* 0x20000024ff287230 */ /* 0x004fc40000004100 */
[----:B------:R-:W-:-:S03]  /*26a0*/  HADD2.F32 R39, -RZ, R36.H1_H1 ;  /* 0x30000024ff277230 */ /* 0x000fc60000004100 */
[----:B------:R-:W-:Y:S02]  /*26b0*/  FMUL.FTZ R40, R40, R37 ;  /* 0x0000002528287220 */ /* 0x000fe40000410000 */
[----:B------:R-:W-:Y:S02]  /*26c0*/  FMUL.FTZ R36, R39, R38 ;  /* 0x0000002627247220 */ /* 0x000fe40000410000 */
[C---:B------:R-:W-:Y:S02]  /*26d0*/  FMUL.FTZ R40, R7.reuse, R40 ;  /* 0x0000002807287220 */ /* 0x040fe40000410000 */
[----:B------:R-:W-:Y:S01]  /*26e0*/  FMUL.FTZ R37, R7, R36 ;  /* 0x0000002407257220 */ /* 0x000fe20000410000 */
[----:B------:R-:W-:-:S04]  /*26f0*/  VIADD R36, R35, 0x800 ;  /* 0x0000080023247836 */ /* 0x000fc80000000000 */
[----:B------:R-:W-:Y:S02]  /*2700*/  F2FP.F16.F32.PACK_AB R37, R37, R40 ;  /* 0x000000282525723e */ /* 0x000fe400000000ff */
[----:B------:R-:W-:-:S03]  /*2710*/  ISETP.GE.AND P5, PT, R36, UR9, PT ;  /* 0x0000000924007c0c */ /* 0x000fc6000bfa6270 */
[----:B---3--:R-:W-:-:S04]  /*2720*/  HFMA2 R41, R37, 1, 1, R41 ;  /* 0x3c003c0025297831 */ /* 0x008fc80000000029 */
[----:B----4-:R-:W-:-:S05]  /*2730*/  HADD2 R41, R41, R42 ;  /* 0x0000002a29297230 */ /* 0x010fca0000000000 */
[----:B------:R0:W-:Y:S01]  /*2740*/  STG.E desc[UR12][R2.64+0x1000], R41 ;  /* 0x0010002902007986 */ /* 0x0001e2000c10190c */
[----:B------:R-:W-:Y:S05]  /*2750*/  @P5 EXIT ;  /* 0x000000000000594d */ /* 0x000fea0003800000 */
[----:B------:R-:W2:Y:S04]  /*2760*/  LDG.E.CONSTANT R36, desc[UR12][R32.64+0x2000] ;  /* 0x0020000c20247981 */ /* 0x000ea8000c1e9900 */
[----:B------:R-:W3:Y:S04]  /*2770*/  LDG.E.CONSTANT R38, desc[UR12][R4.64+0x2000] ;  /* 0x0020000c04267981 */ /* 0x000ee8000c1e9900 */
[----:B0-----:R-:W4:Y:S01]  /*2780*/  LDG.E R41, desc[UR12][R2.64+0x2000] ;  /* 0x0020000c02297981 */ /* 0x001f22000c1e1900 */
        /* <DEDUP_REMOVED lines=27> */
[----:B------:R2:W3:Y:S04]  /*2940*/  LDG.E.CONSTANT R36, desc[UR12][R4.64+0x3000] ;  /* 0x0030000c04247981 */ /* 0x0004e8000c1e9900 */
[----:B------:R-:W4:Y:S01]  /*2950*/  LDG.E R37, desc[UR12][R2.64+0x3000] ;  /* 0x0030000c02257981 */ /* 0x000f22000c1e1900 */
[----:B------:R-:W-:Y:S01]  /*2960*/  @P6 IMAD.MOV.U32 R35, RZ, RZ, R13 ;  /* 0x000000ffff236224 */ /* 0x000fe200078e000d */
[----:B------:R-:W-:-:S02]  /*2970*/  @P6 MOV R34, R12 ;  /* 0x0000000c00226202 */ /* 0x000fc40000000f00 */
[----:B------:R-:W-:Y:S02]  /*2980*/  @P0 MOV R35, R17 ;  /* 0x0000001100230202 */ /* 0x000fe40000000f00 */
        /* <DEDUP_REMOVED lines=8> */
[----:B------:R-:W-:-:S02]  /*2a10*/  @P4 MOV R35, R6 ;  /* 0x0000000600234202 */ /* 0x000fc40000000f00 */
        /* <DEDUP_REMOVED lines=12> */
[----:B------:R-:W-:Y:S05]  /*2ae0*/  @P0 BRA `(.L_x_57) ;  /* 0xfffffff400f80947 */ /* 0x000fea000383ffff */
[----:B------:R-:W-:Y:S05]  /*2af0*/  EXIT ;  /* 0x000000000000794d */ /* 0x000fea0003800000 */
.L_x_56:
[----:B------:R-:W-:-:S13]  /*2b00*/  ISETP.GE.AND P0, PT, R10, UR9, PT ;  /* 0x000000090a007c0c */ /* 0x000fda000bf06270 */
[----:B------:R-:W-:Y:S05]  /*2b10*/  @P0 EXIT ;  /* 0x000000000000094d */ /* 0x000fea0003800000 */
[----:B------:R-:W-:Y:S01]  /*2b20*/  IMAD.MOV.U32 R9, RZ, RZ, RZ ;  /* 0x000000ffff097224 */ /* 0x000fe200078e00ff */
[----:B------:R-:W-:-:S07]  /*2b30*/  MOV R33, R10 ;  /* 0x0000000a00217202 */ /* 0x000fce0000000f00 */
.L_x_58:
[----:B-1----:R-:W1:Y:S01]  /*2b40*/  LDC.64 R4, c[0x0][0x388] ;  /* 0x0000e200ff047b82 */ /* 0x002e620000000a00 */
[----:B0-----:R-:W-:Y:S02]  /*2b50*/  HFMA2 R2, -RZ, RZ, 0, 2.384185791015625e-07 ;  /* 0x00000004ff027431 */ /* 0x001fe400000001ff */
[----:B-1----:R-:W-:-:S05]  /*2b60*/  IMAD.WIDE.U32 R4, R33, 0x4, R4 ;  /* 0x0000000421047825 */ /* 0x002fca00078e0004 */
[----:B------:R-:W2:Y:S01]  /*2b70*/  LDG.E.CONSTANT R34, desc[UR12][R4.64] ;  /* 0x0000000c04227981 */ /* 0x000ea2000c1e9900 */
[----:B------:R-:W-:-:S05]  /*2b80*/  IMAD.WIDE.U32 R2, R33, R2, UR6 ;  /* 0x0000000621027e25 */ /* 0x000fca000f8e0002 */
[----:B------:R-:W3:Y:S01]  /*2b90*/  LDG.E R39, desc[UR12][R2.64] ;  /* 0x0000000c02277981 */ /* 0x000ee2000c1e1900 */
        /* <DEDUP_REMOVED lines=19> */
[----:B--2---:R-:W-:-:S02]  /*2cd0*/  HADD2.F32 R37, -RZ, R34.H1_H1 ;  /* 0x30000022ff257230 */ /* 0x004fc40000004100 */
[----:B------:R-:W-:-:S03]  /*2ce0*/  HADD2.F32 R38, -RZ, R34.H0_H0 ;  /* 0x20000022ff267230 */ /* 0x000fc60000004100 */
[----:B------:R-:W-:Y:S02]  /*2cf0*/  FMUL.FTZ R34, R37, R36 ;  /* 0x0000002425227220 */ /* 0x000fe40000410000 */
[----:B------:R-:W-:Y:S02]  /*2d00*/  FMUL.FTZ R38, R38, R35 ;  /* 0x0000002326267220 */ /* 0x000fe40000410000 */
[----:B0-----:R-:W-:Y:S01]  /*2d10*/  FMUL.FTZ R35, R7, R34 ;  /* 0x0000002207237220 */ /* 0x001fe20000410000 */
[----:B------:R-:W-:Y:S01]  /*2d20*/  IADD3 R34, PT, PT, R33, 0x400, RZ ;  /* 0x0000040021227810 */ /* 0x000fe20007ffe0ff */
[----:B------:R-:W-:-:S03]  /*2d30*/  FMUL.FTZ R38, R7, R38 ;  /* 0x0000002607267220 */ /* 0x000fc60000410000 */
[----:B------:R-:W-:Y:S02]  /*2d40*/  ISETP.GE.AND P5, PT, R34, UR9, PT ;  /* 0x0000000922007c0c */ /* 0x000fe4000bfa6270 */
[----:B------:R-:W-:-:S05]  /*2d50*/  F2FP.F16.F32.PACK_AB R35, R35, R38 ;  /* 0x000000262323723e */ /* 0x000fca00000000ff */
[----:B---3--:R-:W-:-:S05]  /*2d60*/  HFMA2 R39, R35, 1, 1, R39 ;  /* 0x3c003c0023277831 */ /* 0x008fca0000000027 */
[----:B------:R0:W-:Y:S01]  /*2d70*/  STG.E desc[UR12][R2.64], R39 ;  /* 0x0000002702007986 */ /* 0x0001e2000c10190c */
[----:B------:R-:W-:Y:S05]  /*2d80*/  @P5 EXIT ;  /* 0x000000000000594d */ /* 0x000fea0003800000 */
[----:B------:R-:W2:Y:S04]  /*2d90*/  LDG.E.CONSTANT R34, desc[UR12][R4.64+0x1000] ;  /* 0x0010000c04227981 */ /* 0x000ea8000c1e9900 */
[----:B0-----:R-:W3:Y:S01]  /*2da0*/  LDG.E R39, desc[UR12][R2.64+0x1000] ;  /* 0x0010000c02277981 */ /* 0x001ee2000c1e1900 */
[----:B------:R-:W-:Y:S01]  /*2db0*/  @P0 IMAD.MOV.U32 R36, RZ, RZ, R13 ;  /* 0x000000ffff240224 */ /* 0x000fe200078e000d */
[----:B------:R-:W-:Y:S02]  /*2dc0*/  @P1 MOV R36, R17 ;  /* 0x0000001100241202 */ /* 0x000fe40000000f00 */
[----:B------:R-:W-:Y:S01]  /*2dd0*/  @P2 MOV R36, R21 ;  /* 0x0000001500242202 */ /* 0x000fe20000000f00 */
[----:B------:R-:W-:Y:S01]  /*2de0*/  @P3 IMAD.MOV.U32 R36, RZ, RZ, R25 ;  /* 0x000000ffff243224 */ /* 0x000fe200078e0019 */
[----:B------:R-:W-:-:S02]  /*2df0*/  @P0 MOV R35, R12 ;  /* 0x0000000c00230202 */ /* 0x000fc40000000f00 */
[----:B------:R-:W-:Y:S01]  /*2e00*/  @P1 MOV R35, R16 ;  /* 0x0000001000231202 */ /* 0x000fe20000000f00 */
[----:B------:R-:W-:Y:S01]  /*2e10*/  @P2 IMAD.MOV.U32 R35, RZ, RZ, R20 ;  /* 0x000000ffff232224 */ /* 0x000fe200078e0014 */
[----:B------:R-:W-:Y:S02]  /*2e20*/  @P4 MOV R36, R29 ;  /* 0x0000001d00244202 */ /* 0x000fe40000000f00 */
[----:B------:R-:W-:Y:S02]  /*2e30*/  @P6 MOV R36, R6 ;  /* 0x0000000600246202 */ /* 0x000fe40000000f00 */
[----:B------:R-:W-:Y:S02]  /*2e40*/  @P3 MOV R35, R24 ;  /* 0x0000001800233202 */ /* 0x000fe40000000f00 */
[----:B------:R-:W-:Y:S01]  /*2e50*/  @P4 MOV R35, R28 ;  /* 0x0000001c00234202 */ /* 0x000fe20000000f00 */
[----:B------:R-:W-:Y:S02]  /*2e60*/  @P6 IMAD.MOV.U32 R35, RZ, RZ, R8 ;  /* 0x000000ffff236224 */ /* 0x000fe400078e0008 */
[----:B--2---:R-:W-:-:S02]  /*2e70*/  HADD2.F32 R37, -RZ, R34.H1_H1 ;  /* 0x30000022ff257230 */ /* 0x004fc40000004100 */
[----:B------:R-:W-:-:S03]  /*2e80*/  HADD2.F32 R38, -RZ, R34.H0_H0 ;  /* 0x20000022ff267230 */ /* 0x000fc60000004100 */
[----:B------:R-:W-:Y:S02]  /*2e90*/  FMUL.FTZ R34, R37, R36 ;  /* 0x0000002425227220 */ /* 0x000fe40000410000 */
[----:B------:R-:W-:Y:S02]  /*2ea0*/  FMUL.FTZ R38, R38, R35 ;  /* 0x0000002326267220 */ /* 0x000fe40000410000 */
[----:B------:R-:W-:Y:S01]  /*2eb0*/  FMUL.FTZ R35, R7, R34 ;  /* 0x0000002207237220 */ /* 0x000fe20000410000 */
        /* <DEDUP_REMOVED lines=8> */
[----:B------:R-:W3:Y:S01]  /*2f40*/  LDG.E R36, desc[UR12][R2.64+0x2000] ;  /* 0x0020000c02247981 */ /* 0x000ee2000c1e1900 */
[----:B------:R-:W-:Y:S01]  /*2f50*/  ISETP.EQ.AND P6, PT, R32, -0x10, PT ;  /* 0xfffffff02000780c */ /* 0x000fe20003fc2270 */
[----:B------:R-:W-:-:S05]  /*2f60*/  VIADD R33, R33, 0xc00 ;  /* 0x00000c0021217836 */ /* 0x000fca0000000000 */
[----:B------:R-:W-:-:S07]  /*2f70*/  ISETP.GE.AND P5, PT, R33, UR9, PT ;  /* 0x0000000921007c0c */ /* 0x000fce000bfa6270 */
[----:B------:R-:W-:Y:S01]  /*2f80*/  @P6 IMAD.MOV.U32 R32, RZ, RZ, R0 ;  /* 0x000000ffff206224 */ /* 0x000fe200078e0000 */
        /* <DEDUP_REMOVED lines=9> */
[----:B------:R-:W-:Y:S02]  /*3020*/  @P4 MOV R32, R30 ;  /* 0x0000001e00204202 */ /* 0x000fe40000000f00 */
        /* <DEDUP_REMOVED lines=12> */
[----:B------:R-:W3:Y:S01]  /*30f0*/  LDG.E R34, desc[UR12][R2.64+0x3000] ;  /* 0x0030000c02227981 */ /* 0x000ee2000c1e1900 */
[----:B------:R-:W-:Y:S01]  /*3100*/  @P6 MOV R32, R12 ;  /* 0x0000000c00206202 */ /* 0x000fe20000000f00 */
[----:B------:R-:W-:Y:S01]  /*3110*/  @P0 IMAD.MOV.U32 R32, RZ, RZ, R16 ;  /* 0x000000ffff200224 */ /* 0x000fe200078e0010 */
[----:B-1----:R-:W-:Y:S02]  /*3120*/  @P6 MOV R33, R13 ;  /* 0x0000000d00216202 */ /* 0x002fe40000000f00 */
        /* <DEDUP_REMOVED lines=21> */
[----:B------:R-:W-:-:S04]  /*3280*/  SHF.L.U32 R33, R9, 0xa, RZ ;  /* 0x0000000a09217819 */ /* 0x000fc800000006ff */
[----:B------:R-:W-:-:S04]  /*3290*/  LOP3.LUT R33, R10, R33, RZ, 0xfc, !PT ;  /* 0x000000210a217212 */ /* 0x000fc800078efcff */
[----:B------:R-:W-:-:S13]  /*32a0*/  ISETP.GE.AND P0, PT, R33, UR9, PT ;  /* 0x0000000921007c0c */ /* 0x000fda000bf06270 */
[----:B------:R-:W-:Y:S05]  /*32b0*/  @!P0 BRA `(.L_x_58) ;  /* 0xfffffff800208947 */ /* 0x000fea000383ffff */
[----:B------:R-:W-:Y:S05]  /*32c0*/  EXIT ;  /* 0x000000000000794d */ /* 0x000fea0003800000 */
.L_x_59:
        /* <DEDUP_REMOVED lines=11> */
.L_x_173:


//--------------------- .text._Z17layer_norm_kernelILi11EEvPK6__halfS2_S2_PS0_ffiib --------------------------
	.section	.text._Z17layer_norm_kernelILi11EEvPK6__halfS2_S2_PS0_ffiib,"ax",@progbits
	.align	128
        .global         _Z17layer_norm_kernelILi11EEvPK6__halfS2_S2_PS0_ffiib
        .type           _Z17layer_norm_kernelILi11EEvPK6__halfS2_S2_PS0_ffiib,@function
        .size           _Z17layer_norm_kernelILi11EEvPK6__halfS2_S2_PS0_ffiib,(.L_x_174 - _Z17layer_norm_kernelILi11EEvPK6__halfS2_S2_PS0_ffiib)
        .other          _Z17layer_norm_kernelILi11EEvPK6__halfS2_S2_PS0_ffiib,@"STO_CUDA_ENTRY STV_DEFAULT"
_Z17layer_norm_kernelILi11EEvPK6__halfS2_S2_PS0_ffiib:
.text._Z17layer_norm_kernelILi11EEvPK6__halfS2_S2_PS0_ffiib:
[----:B------:R-:W-:Y:S08]  /*0000*/  LDC R1, c[0x0][0x37c] ;  /* 0x0000df00ff017b82 */ /* 0x000ff00000000800 */
[----:B------:R-:W0:Y:S01]  /*0010*/  LDC R3, c[0x0][0x3ac] ;  /* 0x0000eb00ff037b82 */ /* 0x000e220000000800 */
[----:B------:R-:W1:Y:S01]  /*0020*/  S2R R17, SR_TID.X ;  /* 0x0000000000117919 */ /* 0x000e620000002100 */
[----:B------:R-:W2:Y:S01]  /*0030*/  LDCU.64 UR6, c[0x0][0x358] ;  /* 0x00006b00ff0677ac */ /* 0x000ea20008000a00 */
[----:B------:R-:W-:Y:S01]  /*0040*/  BSSY.RECONVERGENT B0, `(.L_x_60) ;  /* 0x0000093000007945 */ /* 0x000fe20003800200 */
[----:B------:R-:W-:-:S04]  /*0050*/  IMAD.MOV.U32 R24, RZ, RZ, RZ ;  /* 0x000000ffff187224 */ /* 0x000fc800078e00ff */
[----:B------:R-:W3:Y:S08]  /*0060*/  S2UR UR8, SR_CTAID.X ;  /* 0x00000000000879c3 */ /* 0x000ef00000002500 */
[----:B------:R-:W4:Y:S01]  /*0070*/  LDC.64 R20, c[0x0][0x380] ;  /* 0x0000e000ff147b82 */ /* 0x000f220000000a00 */
[----:B0-----:R-:W-:-:S04]  /*0080*/  LEA.HI R18, R3, R3, RZ, 0x1 ;  /* 0x0000000303127211 */ /* 0x001fc800078f08ff */
[----:B------:R-:W-:Y:S01]  /*0090*/  SHF.R.S32.HI R18, RZ, 0x1, R18 ;  /* 0x00000001ff127819 */ /* 0x000fe20000011412 */
[----:B---3--:R-:W-:-:S03]  /*00a0*/  IMAD R3, R3, UR8, RZ ;  /* 0x0000000803037c24 */ /* 0x008fc6000f8e02ff */
[----:B-1----:R-:W-:Y:S02]  /*00b0*/  ISETP.GT.AND P0, PT, R18, R17, PT ;  /* 0x000000111200720c */ /* 0x002fe40003f04270 */
[----:B------:R-:W-:Y:S01]  /*00c0*/  LOP3.LUT R23, R17, 0x1f, RZ, 0xc0, !PT ;  /* 0x0000001f11177812 */ /* 0x000fe200078ec0ff */
[----:B----4-:R-:W-:-:S10]  /*00d0*/  IMAD.WIDE R20, R3, 0x2, R20 ;  /* 0x0000000203147825 */ /* 0x010fd400078e0214 */
[----:B--2---:R-:W-:Y:S05]  /*00e0*/  @!P0 BRA `(.L_x_61) ;  /* 0x0000000800208947 */ /* 0x004fea0003800000 */
[----:B------:R-:W-:-:S05]  /*00f0*/  IMAD.WIDE.U32 R20, R17, 0x4, R20 ;  /* 0x0000000411147825 */ /* 0x000fca00078e0014 */
        /* <DEDUP_REMOVED lines=108> */
[----:B------:R-:W0:Y:S01]  /*07c0*/  S2R R19, SR_TID.X ;  /* 0x0000000000137919 */ /* 0x000e220000002100 */
[----:B------:R-:W1:Y:S02]  /*07d0*/  LDCU UR4, c[0x0][0x3ac] ;  /* 0x00007580ff0477ac */ /* 0x000e640008000800 */
[----:B-1----:R-:W-:-:S04]  /*07e0*/  ULEA.HI UR4, UR4, UR4, URZ, 0x1 ;  /* 0x0000000404047291 */ /* 0x002fc8000f8f08ff */
[----:B------:R-:W-:Y:S01]  /*07f0*/  USHF.R.S32.HI UR4, URZ, 0x1, UR4 ;  /* 0x00000001ff047899 */ /* 0x000fe20008011404 */
[----:B0-----:R-:W-:-:S05]  /*0800*/  LOP3.LUT R19, R19, 0x2800, RZ, 0xfc, !PT ;  /* 0x0000280013137812 */ /* 0x001fca00078efcff */
[----:B------:R-:W-:Y:S02]  /*0810*/  ISETP.GE.U32.AND P0, PT, R19, UR4, PT ;  /* 0x0000000413007c0c */ /* 0x000fe4000bf06070 */
[----:B------:R-:W2:Y:S11]  /*0820*/  LDG.E.CONSTANT R19, desc[UR6][R20.64+0x9000] ;  /* 0x0090000614137981 */ /* 0x000eb6000c1e9900 */
[----:B------:R-:W3:Y:S01]  /*0830*/  @!P0 LDG.E.CONSTANT R29, desc[UR6][R20.64+0xa000] ;  /* 0x00a00006141d8981 */ /* 0x000ee2000c1e9900 */
[----:B--2---:R-:W-:-:S02]  /*0840*/  HADD2.F32 R27, -RZ, R19.H0_H0 ;  /* 0x20000013ff1b7230 */ /* 0x004fc40000004100 */
[----:B------:R-:W-:-:S03]  /*0850*/  HADD2.F32 R19, -RZ, R19.H1_H1 ;  /* 0x30000013ff137230 */ /* 0x000fc60000004100 */
[----:B------:R-:W-:Y:S02]  /*0860*/  FMNMX.FTZ R27, R27, 65504, PT ;  /* 0x477fe0001b1b7809 */ /* 0x000fe40003810000 */
[----:B------:R-:W-:Y:S02]  /*0870*/  FMNMX.FTZ R28, R19, 65504, PT ;  /* 0x477fe000131c7809 */ /* 0x000fe40003810000 */
[----:B------:R-:W-:Y:S01]  /*0880*/  FMNMX.FTZ R19, R27, -65504, !PT ;  /* 0xc77fe0001b137809 */ /* 0x000fe20007810000 */
[--C-:B---3--:R-:W-:Y:S01]  /*0890*/  @!P0 HADD2.F32 R30, -RZ, R29.reuse.H0_H0 ;  /* 0x2000001dff1e8230 */ /* 0x108fe20000004100 */
[----:B------:R-:W-:Y:S01]  /*08a0*/  FMNMX.FTZ R27, R28, -65504, !PT ;  /* 0xc77fe0001c1b7809 */ /* 0x000fe20007810000 */
[----:B------:R-:W-:Y:S02]  /*08b0*/  @!P0 HADD2.F32 R29, -RZ, R29.H1_H1 ;  /* 0x3000001dff1d8230 */ /* 0x000fe40000004100 */
[----:B------:R-:W-:Y:S01]  /*08c0*/  FADD.FTZ R24, R24, R19 ;  /* 0x0000001318187221 */ /* 0x000fe20000010000 */
[----:B------:R-:W-:Y:S01]  /*08d0*/  @!P0 FMNMX.FTZ R30, R30, 65504, PT ;  /* 0x477fe0001e1e8809 */ /* 0x000fe20003810000 */
[----:B------:R-:W-:Y:S01]  /*08e0*/  IMAD.MOV.U32 R20, RZ, RZ, R27 ;  /* 0x000000ffff147224 */ /* 0x000fe200078e001b */
[----:B------:R-:W-:Y:S01]  /*08f0*/  @!P0 FMNMX.FTZ R29, R29, 65504, PT ;  /* 0x477fe0001d1d8809 */ /* 0x000fe20003810000 */
[----:B------:R-:W-:Y:S01]  /*0900*/  FADD.FTZ R24, R27, R24 ;  /* 0x000000181b187221 */ /* 0x000fe20000010000 */
[----:B------:R-:W-:-:S02]  /*0910*/  @!P0 FMNMX.FTZ R25, R30, -65504, !PT ;  /* 0xc77fe0001e198809 */ /* 0x000fc40007810000 */
[----:B------:R-:W-:Y:S02]  /*0920*/  @!P0 FMNMX.FTZ R26, R29, -65504, !PT ;  /* 0xc77fe0001d1a8809 */ /* 0x000fe40007810000 */
[----:B------:R-:W-:Y:S01]  /*0930*/  @!P0 MOV R21, R25 ;  /* 0x0000001900158202 */ /* 0x000fe20000000f00 */
[----:B------:R-:W-:Y:S02]  /*0940*/  @!P0 FADD.FTZ R29, R24, R25 ;  /* 0x00000019181d8221 */ /* 0x000fe40000010000 */
[----:B------:R-:W-:Y:S02]  /*0950*/  @!P0 IMAD.MOV.U32 R22, RZ, RZ, R26 ;  /* 0x000000ffff168224 */ /* 0x000fe400078e001a */
[----:B------:R-:W-:-:S07]  /*0960*/  @!P0 FADD.FTZ R24, R26, R29 ;  /* 0x0000001d1a188221 */ /* 0x000fce0000010000 */
.L_x_61:
[----:B------:R-:W-:Y:S05]  /*0970*/  BSYNC.RECONVERGENT B0 ;  /* 0x0000000000007941 */ /* 0x000fea0003800200 */
.L_x_60:
[----:B------:R-:W0:Y:S01]  /*0980*/  SHFL.BFLY PT, R29, R24, 0x10, 0x1f ;  /* 0x0e001f00181d7f89 */ /* 0x000e2200000e0000 */
[----:B------:R-:W1:Y:S01]  /*0990*/  S2UR UR5, SR_CgaCtaId ;  /* 0x00000000000579c3 */ /* 0x000e620000008800 */
[----:B------:R-:W-:Y:S01]  /*09a0*/  ISETP.NE.AND P0, PT, R23, RZ, PT ;  /* 0x000000ff1700720c */ /* 0x000fe20003f05270 */
[----:B------:R-:W-:Y:S01]  /*09b0*/  UMOV UR4, 0x400 ;  /* 0x0000040000047882 */ /* 0x000fe20000000000 */
[----:B------:R-:W-:Y:S01]  /*09c0*/  BSSY.RECONVERGENT B0, `(.L_x_62) ;  /* 0x0000066000007945 */ /* 0x000fe20003800200 */
[----:B0-----:R-:W-:Y:S01]  /*09d0*/  FADD.FTZ R29, R29, R24 ;  /* 0x000000181d1d7221 */ /* 0x001fe20000010000 */
[----:B-1----:R-:W-:Y:S01]  /*09e0*/  ULEA UR4, UR5, UR4, 0x18 ;  /* 0x0000000405047291 */ /* 0x002fe2000f8ec0ff */
[----:B------:R-:W0:Y:S03]  /*09f0*/  LDCU UR5, c[0x0][0x3ac] ;  /* 0x00007580ff0577ac */ /* 0x000e260008000800 */
[----:B------:R-:W1:Y:S02]  /*0a00*/  SHFL.BFLY PT, R28, R29, 0x8, 0x1f ;  /* 0x0d001f001d1c7f89 */ /* 0x000e6400000e0000 */
[----:B------:R-:W-:Y:S01]  /*0a10*/  LEA R23, R23, UR4, 0x2 ;  /* 0x0000000417177c11 */ /* 0x000fe2000f8e10ff */
[----:B0-----:R-:W-:-:S04]  /*0a20*/  ULEA.HI UR5, UR5, UR5, URZ, 0x1 ;  /* 0x0000000505057291 */ /* 0x001fc8000f8f08ff */
[----:B------:R-:W-:Y:S01]  /*0a30*/  USHF.R.S32.HI UR5, URZ, 0x1, UR5 ;  /* 0x00000001ff057899 */ /* 0x000fe20008011405 */
[----:B-1----:R-:W-:-:S05]  /*0a40*/  FADD.FTZ R30, R29, R28 ;  /* 0x0000001c1d1e7221 */ /* 0x002fca0000010000 */
[----:B------:R-:W0:Y:S02]  /*0a50*/  SHFL.BFLY PT, R31, R30, 0x4, 0x1f ;  /* 0x0c801f001e1f7f89 */ /* 0x000e2400000e0000 */
[----:B0-----:R-:W-:-:S05]  /*0a60*/  FADD.FTZ R31, R30, R31 ;  /* 0x0000001f1e1f7221 */ /* 0x001fca0000010000 */
[----:B------:R-:W0:Y:S02]  /*0a70*/  SHFL.BFLY PT, R28, R31, 0x2, 0x1f ;  /* 0x0c401f001f1c7f89 */ /* 0x000e2400000e0000 */
[----:B0-----:R-:W-:Y:S02]  /*0a80*/  FADD.FTZ R32, R31, R28 ;  /* 0x0000001c1f207221 */ /* 0x001fe40000010000 */
[----:B------:R-:W0:Y:S03]  /*0a90*/  S2R R28, SR_TID.X ;  /* 0x00000000001c7919 */ /* 0x000e260000002100 */
[----:B------:R-:W1:Y:S02]  /*0aa0*/  SHFL.BFLY PT, R33, R32, 0x1, 0x1f ;  /* 0x0c201f0020217f89 */ /* 0x000e6400000e0000 */
[----:B-1----:R-:W-:Y:S01]  /*0ab0*/  FADD.FTZ R35, R32, R33 ;  /* 0x0000002120237221 */ /* 0x002fe20000010000 */
[----:B0-----:R-:W-:-:S04]  /*0ac0*/  SHF.R.U32.HI R24, RZ, 0x3, R28 ;  /* 0x00000003ff187819 */ /* 0x001fc8000001161c */
[----:B------:R-:W-:-:S05]  /*0ad0*/  LOP3.LUT R24, R24, 0x7c, RZ, 0xc0, !PT ;  /* 0x0000007c18187812 */ /* 0x000fca00078ec0ff */
[----:B------:R-:W-:Y:S01]  /*0ae0*/  @!P0 STS [R24+UR4], R35 ;  /* 0x0000002318008988 */ /* 0x000fe20008000804 */
[----:B------:R-:W-:Y:S06]  /*0af0*/  BAR.SYNC.DEFER_BLOCKING 0x0 ;  /* 0x0000000000007b1d */ /* 0x000fec0000010000 */
[----:B------:R-:W0:Y:S04]  /*0b00*/  LDS R29, [R23] ;  /* 0x00000000171d7984 */ /* 0x000e280000000800 */
[----:B0-----:R-:W0:Y:S02]  /*0b10*/  SHFL.BFLY PT, R30, R29, 0x10, 0x1f ;  /* 0x0e001f001d1e7f89 */ /* 0x001e2400000e0000 */
[----:B0-----:R-:W-:Y:S01]  /*0b20*/  FADD.FTZ R30, R29, R30 ;  /* 0x0000001e1d1e7221 */ /* 0x001fe20000010000 */
[----:B------:R-:W-:-:S04]  /*0b30*/  IADD3 R29, PT, PT, -R28, UR5, RZ ;  /* 0x000000051c1d7c10 */ /* 0x000fc8000fffe1ff */
[----:B------:R-:W0:Y:S01]  /*0b40*/  SHFL.BFLY PT, R31, R30, 0x8, 0x1f ;  /* 0x0d001f001e1f7f89 */ /* 0x000e2200000e0000 */
[----:B------:R-:W-:Y:S01]  /*0b50*/  ISETP.GE.AND P1, PT, R29, 0x1, PT ;  /* 0x000000011d00780c */ /* 0x000fe20003f26270 */
[----:B0-----:R-:W-:Y:S01]  /*0b60*/  FADD.FTZ R31, R30, R31 ;  /* 0x0000001f1e1f7221 */ /* 0x001fe20000010000 */
[----:B------:R-:W-:-:S04]  /*0b70*/  VIMNMX R30, PT, PT, RZ, R29, !PT ;  /* 0x0000001dff1e7248 */ /* 0x000fc80007fe0100 */
[----:B------:R-:W0:Y:S02]  /*0b80*/  SHFL.BFLY PT, R32, R31, 0x4, 0x1f ;  /* 0x0c801f001f207f89 */ /* 0x000e2400000e0000 */
[----:B0-----:R-:W-:-:S05]  /*0b90*/  FADD.FTZ R32, R31, R32 ;  /* 0x000000201f207221 */ /* 0x001fca0000010000 */
[----:B------:R-:W0:Y:S02]  /*0ba0*/  SHFL.BFLY PT, R33, R32, 0x2, 0x1f ;  /* 0x0c401f0020217f89 */ /* 0x000e2400000e0000 */
[----:B0-----:R-:W-:-:S05]  /*0bb0*/  FADD.FTZ R33, R32, R33 ;  /* 0x0000002120217221 */ /* 0x001fca0000010000 */
[----:B------:R-:W0:Y:S02]  /*0bc0*/  SHFL.BFLY PT, R34, R33, 0x1, 0x1f ;  /* 0x0c201f0021227f89 */ /* 0x000e2400000e0000 */
[----:B0-----:R-:W-:Y:S01]  /*0bd0*/  FADD.FTZ R28, R33, R34 ;  /* 0x00000022211c7221 */ /* 0x001fe20000010000 */
[----:B------:R-:W-:Y:S01]  /*0be0*/  IMAD.MOV.U32 R34, RZ, RZ, RZ ;  /* 0x000000ffff227224 */ /* 0x000fe200078e00ff */
[----:B------:R-:W-:Y:S06]  /*0bf0*/  @!P1 BRA `(.L_x_63) ;  /* 0x0000000400089947 */ /* 0x000fec0003800000 */
        /* <DEDUP_REMOVED lines=66> */
.L_x_63:
[----:B------:R-:W-:Y:S05]  /*1020*/  BSYNC.RECONVERGENT B0 ;  /* 0x0000000000007941 */ /* 0x000fea0003800200 */
.L_x_62:
[----:B------:R-:W0:Y:S02]  /*1030*/  SHFL.BFLY PT, R25, R34, 0x10, 0x1f ;  /* 0x0e001f0022197f89 */ /* 0x000e2400000e0000 */
[----:B0-----:R-:W-:Y:S02]  /*1040*/  FADD.FTZ R25, R25, R34 ;  /* 0x0000002219197221 */ /* 0x001fe40000010000 */
[----:B------:R-:W0:Y:S03]  /*1050*/  LDC R34, c[0x0][0x3ac] ;  /* 0x0000eb00ff227b82 */ /* 0x000e260000000800 */
[----:B------:R-:W1:Y:S02]  /*1060*/  SHFL.BFLY PT, R26, R25, 0x8, 0x1f ;  /* 0x0d001f00191a7f89 */ /* 0x000e6400000e0000 */
[----:B-1----:R-:W-:-:S05]  /*1070*/  FADD.FTZ R26, R25, R26 ;  /* 0x0000001a191a7221 */ /* 0x002fca0000010000 */
[----:B------:R-:W1:Y:S02]  /*1080*/  SHFL.BFLY PT, R27, R26, 0x4, 0x1f ;  /* 0x0c801f001a1b7f89 */ /* 0x000e6400000e0000 */
[----:B-1----:R-:W-:-:S05]  /*1090*/  FADD.FTZ R27, R26, R27 ;  /* 0x0000001b1a1b7221 */ /* 0x002fca0000010000 */
[----:B------:R-:W1:Y:S02]  /*10a0*/  SHFL.BFLY PT, R28, R27, 0x2, 0x1f ;  /* 0x0c401f001b1c7f89 */ /* 0x000e6400000e0000 */
[----:B-1----:R-:W-:-:S05]  /*10b0*/  FADD.FTZ R28, R27, R28 ;  /* 0x0000001c1b1c7221 */ /* 0x002fca0000010000 */
[----:B------:R-:W1:Y:S02]  /*10c0*/  SHFL.BFLY PT, R29, R28, 0x1, 0x1f ;  /* 0x0c201f001c1d7f89 */ /* 0x000e6400000e0000 */
[----:B-1----:R-:W-:-:S05]  /*10d0*/  FADD.FTZ R33, R28, R29 ;  /* 0x0000001d1c217221 */ /* 0x002fca0000010000 */
[----:B------:R-:W-:Y:S01]  /*10e0*/  @!P0 STS [R24+UR4], R33 ;  /* 0x0000002118008988 */ /* 0x000fe20008000804 */
[----:B------:R-:W1:Y:S01]  /*10f0*/  LDCU.U8 UR4, c[0x0][0x3b0] ;  /* 0x00007600ff0477ac */ /* 0x000e620008000000 */
[----:B------:R-:W-:Y:S01]  /*1100*/  BAR.SYNC.DEFER_BLOCKING 0x0 ;  /* 0x0000000000007b1d */ /* 0x000fe20000010000 */
[----:B-1----:R-:W-:-:S04]  /*1110*/  UPRMT UR4, UR4, 0x8880, URZ ;  /* 0x0000888004047896 */ /* 0x002fc800080000ff */
[----:B------:R-:W-:Y:S01]  /*1120*/  UISETP.NE.AND UP0, UPT, UR4, URZ, UPT ;  /* 0x000000ff0400728c */ /* 0x000fe2000bf05270 */
[----:B------:R-:W1:Y:S04]  /*1130*/  LDS R23, [R23] ;  /* 0x0000000017177984 */ /* 0x000e680000000800 */
[----:B-1----:R-:W1:Y:S02]  /*1140*/  SHFL.BFLY PT, R30, R23, 0x10, 0x1f ;  /* 0x0e001f00171e7f89 */ /* 0x002e6400000e0000 */
[----:B-1----:R-:W-:Y:S02]  /*1150*/  FADD.FTZ R30, R23, R30 ;  /* 0x0000001e171e7221 */ /* 0x002fe40000010000 */
[----:B------:R-:W1:Y:S03]  /*1160*/  S2R R23, SR_TID.X ;  /* 0x0000000000177919 */ /* 0x000e660000002100 */
[----:B------:R-:W2:Y:S02]  /*1170*/  SHFL.BFLY PT, R25, R30, 0x8, 0x1f ;  /* 0x0d001f001e197f89 */ /* 0x000ea400000e0000 */
[----:B--2---:R-:W-:-:S02]  /*1180*/  FADD.FTZ R29, R30, R25 ;  /* 0x000000191e1d7221 */ /* 0x004fc40000010000 */
[----:B------:R-:W2:Y:S03]  /*1190*/  LDC.64 R24, c[0x0][0x398] ;  /* 0x0000e600ff187b82 */ /* 0x000ea60000000a00 */
[----:B------:R-:W3:Y:S02]  /*11a0*/  SHFL.BFLY PT, R26, R29, 0x4, 0x1f ;  /* 0x0c801f001d1a7f89 */ /* 0x000ee400000e0000 */
[----:B---3--:R-:W-:Y:S01]  /*11b0*/  FADD.FTZ R31, R29, R26 ;  /* 0x0000001a1d1f7221 */ /* 0x008fe20000010000 */
[----:B0-----:R-:W-:-:S04]  /*11c0*/  IMAD R29, R34, UR8, RZ ;  /* 0x00000008221d7c24 */ /* 0x001fc8000f8e02ff */
[----:B------:R-:W0:Y:S01]  /*11d0*/  SHFL.BFLY PT, R26, R31, 0x2, 0x1f ;  /* 0x0c401f001f1a7f89 */ /* 0x000e2200000e0000 */
[----:B--2---:R-:W-:-:S04]  /*11e0*/  IMAD.WIDE R24, R29, 0x2, R24 ;  /* 0x000000021d187825 */ /* 0x004fc800078e0218 */
[----:B0-----:R-:W-:Y:S02]  /*11f0*/  FADD.FTZ R28, R31, R26 ;  /* 0x0000001a1f1c7221 */ /* 0x001fe40000010000 */
[----:B------:R-:W0:Y:S03]  /*1200*/  LDC.64 R26, c[0x0][0x3a0] ;  /* 0x0000e800ff1a7b82 */ /* 0x000e260000000a00 */
[----:B------:R-:W2:Y:S02]  /*1210*/  SHFL.BFLY PT, R33, R28, 0x1, 0x1f ;  /* 0x0c201f001c217f89 */ /* 0x000ea400000e0000 */
[----:B--2---:R-:W-:-:S04]  /*1220*/  FADD.FTZ R33, R28, R33 ;  /* 0x000000211c217221 */ /* 0x004fc80000010000 */
[----:B0-----:R-:W-:Y:S01]  /*1230*/  FFMA.FTZ R26, R33, R27, R26 ;  /* 0x0000001b211a7223 */ /* 0x001fe2000001001a */
[----:B------:R-:W-:-:S03]  /*1240*/  LEA.HI R27, R34, R34, RZ, 0x1 ;  /* 0x00000022221b7211 */ /* 0x000fc600078f08ff */
[----:B------:R0:W2:Y:S01]  /*1250*/  MUFU.RSQ R32, R26 ;  /* 0x0000001a00207308 */ /* 0x0000a20000001400 */
[----:B------:R-:W-:Y:S01]  /*1260*/  SHF.R.S32.HI R34, RZ, 0x1, R27 ;  /* 0x00000001ff227819 */ /* 0x000fe2000001141b */
[----:B-1----:R-:W-:Y:S06]  /*1270*/  BRA.U UP0, `(.L_x_64) ;  /* 0x0000001900487547 */ /* 0x002fec000b800000 */
[----:B------:R-:W1:Y:S02]  /*1280*/  LDCU.64 UR4, c[0x0][0x390] ;  /* 0x00007200ff0477ac */ /* 0x000e640008000a00 */
[----:B-1----:R-:W-:-:S04]  /*1290*/  UISETP.NE.U32.AND UP0, UPT, UR4, URZ, UPT ;  /* 0x000000ff0400728c */ /* 0x002fc8000bf05070 */
[----:B------:R-:W-:-:S09]  /*12a0*/  UISETP.NE.AND.EX UP0, UPT, UR5, URZ, UPT, UP0 ;  /* 0x000000ff0500728c */ /* 0x000fd2000bf05300 */
[----:B------:R-:W-:Y:S05]  /*12b0*/  BRA.U !UP0, `(.L_x_65) ;  /* 0x0000000d08347547 */ /* 0x000fea000b800000 */
[----:B------:R-:W-:-:S13]  /*12c0*/  ISETP.GE.AND P0, PT, R23, R34, PT ;  /* 0x000000221700720c */ /* 0x000fda0003f06270 */
[----:B------:R-:W-:Y:S05]  /*12d0*/  @P0 EXIT ;  /* 0x000000000000094d */ /* 0x000fea0003800000 */
[----:B------:R-:W-:Y:S02]  /*12e0*/  IMAD.MOV.U32 R39, RZ, RZ, RZ ;  /* 0x000000ffff277224 */ /* 0x000fe400078e00ff */
[----:B------:R-:W-:-:S07]  /*12f0*/  IMAD.MOV.U32 R33, RZ, RZ, R23 ;  /* 0x000000ffff217224 */ /* 0x000fce00078e0017 */
.L_x_66:
[----:B------:R-:W-:Y:S01]  /*1300*/  SHF.L.U32 R38, R39, 0x3, RZ ;  /* 0x0000000327267819 */ /* 0x000fe200000006ff */
[----:B------:R-:W1:Y:S03]  /*1310*/  LDC.64 R28, c[0x0][0x390] ;  /* 0x0000e400ff1c7b82 */ /* 0x000e660000000a00 */
[C---:B------:R-:W-:Y:S02]  /*1320*/  ISETP.EQ.AND P2, PT, R38.reuse, RZ, PT ;  /* 0x000000ff2600720c */ /* 0x040fe40003f42270 */
[C---:B------:R-:W-:Y:S02]  /*1330*/  ISETP.EQ.AND P3, PT, R38.reuse, 0x8, PT ;  /* 0x000000082600780c */ /* 0x040fe40003f62270 */
[C---:B------:R-:W-:Y:S02]  /*1340*/  ISETP.EQ.AND P0, PT, R38.reuse, 0x10, PT ;  /* 0x000000102600780c */ /* 0x040fe40003f02270 */
[----:B------:R-:W-:-:S02]  /*1350*/  ISETP.EQ.AND P1, PT, R38, 0x18, PT ;  /* 0x000000182600780c */ /* 0x000fc40003f22270 */
[----:B0-----:R-:W-:Y:S02]  /*1360*/  P2R R26, PR, RZ, 0x4 ;  /* 0x00000004ff1a7803 */ /* 0x001fe40000000000 */
[----:B------:R-:W-:Y:S02]  /*1370*/  P2R R26, PR, RZ, 0x8 ;  /* 0x00000008ff1a7803 */ /* 0x000fe40000000000 */
[C---:B------:R-:W-:Y:S01]  /*1380*/  ISETP.EQ.AND P4, PT, R38.reuse, 0x30, PT ;  /* 0x000000302600780c */ /* 0x040fe20003f82270 */
[----:B------:R-:W-:Y:S01]  /*1390*/  @P2 IMAD.MOV.U32 R31, RZ, RZ, R0 ;  /* 0x000000ffff1f2224 */ /* 0x000fe200078e0000 */
[C---:B------:R-:W-:Y:S01]  /*13a0*/  ISETP.EQ.AND P5, PT, R38.reuse, 0x38, PT ;  /* 0x000000382600780c */ /* 0x040fe20003fa2270 */
[----:B------:R-:W-:Y:S01]  /*13b0*/  @P2 IMAD.MOV.U32 R35, RZ, RZ, R2 ;  /* 0x000000ffff232224 */ /* 0x000fe200078e0002 */
[C---:B------:R-:W-:Y:S01]  /*13c0*/  ISETP.EQ.AND P2, PT, R38.reuse, 0x20, PT ;  /* 0x000000202600780c */ /* 0x040fe20003f42270 */
[----:B------:R-:W-:Y:S01]  /*13d0*/  @P3 IMAD.MOV.U32 R35, RZ, RZ, R4 ;  /* 0x000000ffff233224 */ /* 0x000fe200078e0004 */
[----:B------:R-:W-:Y:S01]  /*13e0*/  @P3 MOV R31, R3 ;  /* 0x00000003001f3202 */ /* 0x000fe20000000f00 */
[----:B------:R-:W-:Y:S01]  /*13f0*/  @P0 IMAD.MOV.U32 R31, RZ, RZ, R5 ;  /* 0x000000ffff1f0224 */ /* 0x000fe200078e0005 */
[C---:B------:R-:W-:Y:S01]  /*1400*/  ISETP.EQ.AND P3, PT, R38.reuse, 0x28, PT ;  /* 0x000000282600780c */ /* 0x040fe20003f62270 */
[----:B------:R-:W-:Y:S01]  /*1410*/  @P1 IMAD.MOV.U32 R31, RZ, RZ, R7 ;  /* 0x000000ffff1f1224 */ /* 0x000fe200078e0007 */
[----:B------:R-:W-:-:S02]  /*1420*/  ISETP.EQ.AND P6, PT, R38, 0x40, PT ;  /* 0x000000402600780c */ /* 0x000fc40003fc2270 */
[----:B------:R-:W-:Y:S01]  /*1430*/  @P0 MOV R35, R6 ;  /* 0x0000000600230202 */ /* 0x000fe20000000f00 */
[----:B------:R-:W-:Y:S01]  /*1440*/  @P1 IMAD.MOV.U32 R35, RZ, RZ, R8 ;  /* 0x000000ffff231224 */ /* 0x000fe200078e0008 */
[----:B------:R-:W-:-:S03]  /*1450*/  P2R R26, PR, RZ, 0x40 ;  /* 0x00000040ff1a7803 */ /* 0x000fc60000000000 */
[----:B------:R-:W-:Y:S01]  /*1460*/  @P2 MOV R31, R9 ;  /* 0x00000009001f2202 */ /* 0x000fe20000000f00 */
[----:B------:R-:W-:-:S03]  /*1470*/  @P2 IMAD.MOV.U32 R35, RZ, RZ, R10 ;  /* 0x000000ffff232224 */ /* 0x000fc600078e000a */
[----:B------:R-:W-:Y:S01]  /*1480*/  @P3 IMAD.MOV.U32 R31, RZ, RZ, R11 ;  /* 0x000000ffff1f3224 */ /* 0x000fe200078e000b */
[----:B------:R-:W-:Y:S01]  /*1490*/  @P3 MOV R35, R12 ;  /* 0x0000000c00233202 */ /* 0x000fe20000000f00 */
[----:B------:R-:W-:Y:S01]  /*14a0*/  @P4 IMAD.MOV.U32 R31, RZ, RZ, R13 ;  /* 0x000000ffff1f4224 */ /* 0x000fe200078e000d */
[----:B------:R-:W-:Y:S01]  /*14b0*/  @P5 MOV R31, R15 ;  /* 0x0000000f001f5202 */ /* 0x000fe20000000f00 */
[----:B------:R-:W-:Y:S02]  /*14c0*/  @P4 IMAD.MOV.U32 R35, RZ, RZ, R14 ;  /* 0x000000ffff234224 */ /* 0x000fe400078e000e */
[----:B------:R-:W-:Y:S01]  /*14d0*/  @P5 IMAD.MOV.U32 R35, RZ, RZ, R16 ;  /* 0x000000ffff235224 */ /* 0x000fe200078e0010 */
[----:B------:R-:W-:Y:S01]  /*14e0*/  @P6 MOV R35, R18 ;  /* 0x0000001200236202 */ /* 0x000fe20000000f00 */
[----:B------:R-:W-:Y:S01]  /*14f0*/  @P6 IMAD.MOV.U32 R31, RZ, RZ, R17 ;  /* 0x000000ffff1f6224 */ /* 0x000fe200078e0011 */
[----:B------:R-:W-:-:S04]  /*1500*/  ISETP.EQ.AND P6, PT, R38, 0x48, PT ;  /* 0x000000482600780c */ /* 0x000fc80003fc2270 */
[----:B------:R-:W-:-:S06]  /*1510*/  P2R R26, PR, RZ, 0x40 ;  /* 0x00000040ff1a7803 */ /* 0x000fcc0000000000 */
[----:B------:R-:W0:Y:S01]  /*1520*/  LDC.64 R26, c[0x0][0x388] ;  /* 0x0000e200ff1a7b82 */ /* 0x000e220000000a00 */
[----:B-1----:R-:W-:-:S04]  /*1530*/  IMAD.WIDE.U32 R28, R33, 0x4, R28 ;  /* 0x00000004211c7825 */ /* 0x002fc800078e001c */
[----:B------:R-:W-:Y:S01]  /*1540*/  @P6 IMAD.MOV.U32 R31, RZ, RZ, R19 ;  /* 0x000000ffff1f6224 */ /* 0x000fe200078e0013 */
[----:B------:R-:W3:Y:S01]  /*1550*/  LDG.E.CONSTANT R37, desc[UR6][R28.64] ;  /* 0x000000061c257981 */ /* 0x000ee2000c1e9900 */
[----:B------:R-:W-:Y:S01]  /*1560*/  @P6 IMAD.MOV.U32 R35, RZ, RZ, R20 ;  /* 0x000000ffff236224 */ /* 0x000fe200078e0014 */
[----:B------:R-:W-:-:S13]  /*1570*/  ISETP.EQ.AND P6, PT, R38, 0x50, PT ;  /* 0x000000502600780c */ /* 0x000fda0003fc2270 */
[----:B------:R-:W-:Y:S01]  /*1580*/  @P6 MOV R31, R21 ;  /* 0x00000015001f6202 */ /* 0x000fe20000000f00 */
[----:B------:R-:W-:Y:S02]  /*1590*/  @P6 IMAD.MOV.U32 R35, RZ, RZ, R22 ;  /* 0x000000ffff236224 */ /* 0x000fe400078e0016 */
[----:B0-----:R-:W-:-:S05]  /*15a0*/  IMAD.WIDE.U32 R26, R33, 0x4, R26 ;  /* 0x00000004211a7825 */ /* 0x001fca00078e001a */
[----:B------:R-:W4:Y:S02]  /*15b0*/  LDG.E.CONSTANT R30, desc[UR6][R26.64] ;  /* 0x000000061a1e7981 */ /* 0x000f24000c1e9900 */
[--C-:B----4-:R-:W-:Y:S02]  /*15c0*/  HADD2.F32 R36, -RZ, R30.reuse.H0_H0 ;  /* 0x2000001eff247230 */ /* 0x110fe40000004100 */
[----:B------:R-:W-:-:S03]  /*15d0*/  HADD2.F32 R30, -RZ, R30.H1_H1 ;  /* 0x3000001eff1e7230 */ /* 0x000fc60000004100 */
[----:B------:R-:W-:Y:S02]  /*15e0*/  FMUL.FTZ R31, R36, R31 ;  /* 0x0000001f241f7220 */ /* 0x000fe40000410000 */
[----:B------:R-:W-:Y:S02]  /*15f0*/  FMUL.FTZ R35, R30, R35 ;  /* 0x000000231e237220 */ /* 0x000fe40000410000 */
[C---:B--2---:R-:W-:Y:S02]  /*1600*/  FMUL.FTZ R31, R32.reuse, R31 ;  /* 0x0000001f201f7220 */ /* 0x044fe40000410000 */
[----:B------:R-:W-:-:S05]  /*1610*/  FMUL.FTZ R30, R32, R35 ;  /* 0x00000023201e7220 */ /* 0x000fca0000410000 */
[----:B------:R-:W-:-:S05]  /*1620*/  F2FP.F16.F32.PACK_AB R35, R30, R31 ;  /* 0x0000001f1e23723e */ /* 0x000fca00000000ff */
[----:B---3--:R-:W-:Y:S02]  /*1630*/  HFMA2 R37, R35, 1, 1, R37 ;  /* 0x3c003c0023257831 */ /* 0x008fe40000000025 */
[----:B------:R-:W-:-:S05]  /*1640*/  VIADD R35, R33, 0x400 ;  /* 0x0000040021237836 */ /* 0x000fca0000000000 */
[----:B------:R-:W-:Y:S01]  /*1650*/  ISETP.GE.AND P6, PT, R35, R34, PT ;  /* 0x000000222300720c */ /* 0x000fe20003fc6270 */
[----:B------:R-:W-:-:S05]  /*1660*/  IMAD.WIDE.U32 R30, R33, 0x4, R24 ;  /* 0x00000004211e7825 */ /* 0x000fca00078e0018 */
[----:B------:R0:W-:Y:S07]  /*1670*/  STG.E desc[UR6][R30.64], R37 ;  /* 0x000000251e007986 */ /* 0x0001ee000c101906 */
[----:B------:R-:W-:Y:S05]  /*1680*/  @P6 EXIT ;  /* 0x000000000000694d */ /* 0x000fea0003800000 */
[----:B------:R-:W-:Y:S01]  /*1690*/  P2R R35, PR, RZ, 0x10 ;  /* 0x00000010ff237803 */ /* 0x000fe20000000000 */
[----:B------:R-:W2:Y:S01]  /*16a0*/  LDG.E.CONSTANT R42, desc[UR6][R28.64+0x1000] ;  /* 0x001000061c2a7981 */ /* 0x000ea2000c1e9900 */
[----:B------:R-:W-:Y:S02]  /*16b0*/  P2R R40, PR, RZ, 0x20 ;  /* 0x00000020ff287803 */ /* 0x000fe40000000000 */
[C---:B------:R-:W-:Y:S02]  /*16c0*/  ISETP.EQ.AND P4, PT, R38.reuse, -0x8, PT ;  /* 0xfffffff82600780c */ /* 0x040fe40003f82270 */
[C---:B------:R-:W-:Y:S02]  /*16d0*/  ISETP.EQ.AND P5, PT, R38.reuse, RZ, PT ;  /* 0x000000ff2600720c */ /* 0x040fe40003fa2270 */
[----:B------:R-:W-:Y:S02]  /*16e0*/  ISETP.EQ.AND P6, PT, R38, 0x8, PT ;  /* 0x000000082600780c */ /* 0x000fe40003fc2270 */
[----:B------:R-:W-:-:S07]  /*16f0*/  P2R R36, PR, RZ, 0x10 ;  /* 0x00000010ff247803 */ /* 0x000fce0000000000 */
[----:B------:R-:W-:Y:S01]  /*1700*/  @P4 MOV R36, R0 ;  /* 0x0000000000244202 */ /* 0x000fe20000000f00 */
[----:B0-----:R-:W-:Y:S01]  /*1710*/  @P4 IMAD.MOV.U32 R37, RZ, RZ, R2 ;  /* 0x000000ffff254224 */ /* 0x001fe200078e0002 */
[----:B------:R-:W-:Y:S01]  /*1720*/  @P5 MOV R37, R4 ;  /* 0x0000000400255202 */ /* 0x000fe20000000f00 */
[----:B------:R-:W-:Y:S01]  /*1730*/  @P5 IMAD.MOV.U32 R36, RZ, RZ, R3 ;  /* 0x000000ffff245224 */ /* 0x000fe200078e0003 */
[----:B------:R-:W-:Y:S01]  /*1740*/  ISETP.NE.AND P4, PT, R35, RZ, PT ;  /* 0x000000ff2300720c */ /* 0x000fe20003f85270 */
[----:B------:R-:W-:Y:S01]  /*1750*/  @P6 IMAD.MOV.U32 R36, RZ, RZ, R5 ;  /* 0x000000ffff246224 */ /* 0x000fe200078e0005 */
[----:B------:R-:W-:Y:S01]  /*1760*/  ISETP.NE.AND P5, PT, R40, RZ, PT ;  /* 0x000000ff2800720c */ /* 0x000fe20003fa5270 */
[----:B------:R-:W-:Y:S01]  /*1770*/  @P6 IMAD.MOV.U32 R37, RZ, RZ, R6 ;  /* 0x000000ffff256224 */ /* 0x000fe200078e0006 */
[----:B------:R-:W-:Y:S01]  /*1780*/  @P0 MOV R36, R7 ;  /* 0x0000000700240202 */ /* 0x000fe20000000f00 */
[----:B------:R-:W-:Y:S01]  /*1790*/  @P0 IMAD.MOV.U32 R37, RZ, RZ, R8 ;  /* 0x000000ffff250224 */ /* 0x000fe200078e0008 */
[----:B------:R-:W-:Y:S01]  /*17a0*/  P2R R35, PR, RZ, 0x1 ;  /* 0x00000001ff237803 */ /* 0x000fe20000000000 */
[----:B------:R-:W-:Y:S01]  /*17b0*/  @P1 IMAD.MOV.U32 R36, RZ, RZ, R9 ;  /* 0x000000ffff241224 */ /* 0x000fe200078e0009 */
[C---:B------:R-:W-:Y:S01]  /*17c0*/  ISETP.EQ.AND P0, PT, R38.reuse, 0x40, PT ;  /* 0x000000402600780c */ /* 0x040fe20003f02270 */
[----:B------:R-:W-:Y:S01]  /*17d0*/  @P2 IMAD.MOV.U32 R36, RZ, RZ, R11 ;  /* 0x000000ffff242224 */ /* 0x000fe200078e000b */
[----:B------:R-:W-:Y:S01]  /*17e0*/  @P1 MOV R37, R10 ;  /* 0x0000000a00251202 */ /* 0x000fe20000000f00 */
[----:B------:R-:W-:Y:S01]  /*17f0*/  @P2 IMAD.MOV.U32 R37, RZ, RZ, R12 ;  /* 0x000000ffff252224 */ /* 0x000fe200078e000c */
[----:B------:R-:W-:Y:S01]  /*1800*/  @P3 MOV R36, R13 ;  /* 0x0000000d00243202 */ /* 0x000fe20000000f00 */
[----:B------:R-:W-:Y:S01]  /*1810*/  @P3 IMAD.MOV.U32 R37, RZ, RZ, R14 ;  /* 0x000000ffff253224 */ /* 0x000fe200078e000e */
[----:B------:R-:W-:Y:S01]  /*1820*/  @P4 MOV R37, R16 ;  /* 0x0000001000254202 */ /* 0x000fe20000000f00 */
[----:B------:R-:W-:Y:S01]  /*1830*/  @P4 IMAD.MOV.U32 R36, RZ, RZ, R15 ;  /* 0x000000ffff244224 */ /* 0x000fe200078e000f */
[----:B------:R-:W-:Y:S01]  /*1840*/  ISETP.EQ.AND P6, PT, R38, 0x48, PT ;  /* 0x000000482600780c */ /* 0x000fe20003fc2270 */
[----:B------:R-:W-:-:S02]  /*1850*/  @P5 IMAD.MOV.U32 R36, RZ, RZ, R17 ;  /* 0x000000ffff245224 */ /* 0x000fc400078e0011 */
[----:B------:R-:W-:Y:S02]  /*1860*/  @P5 IMAD.MOV.U32 R37, RZ, RZ, R18 ;  /* 0x000000ffff255224 */ /* 0x000fe400078e0012 */
[----:B------:R-:W-:Y:S01]  /*1870*/  @P0 MOV R36, R19 ;  /* 0x0000001300240202 */ /* 0x000fe20000000f00 */
[----:B------:R-:W-:Y:S01]  /*1880*/  @P0 IMAD.MOV.U32 R37, RZ, RZ, R20 ;  /* 0x000000ffff250224 */ /* 0x000fe200078e0014 */
[----:B------:R-:W-:Y:S02]  /*1890*/  ISETP.NE.AND P0, PT, R35, RZ, PT ;  /* 0x000000ff2300720c */ /* 0x000fe40003f05270 */
[----:B------:R-:W3:Y:S04]  /*18a0*/  LDG.E.CONSTANT R35, desc[UR6][R26.64+0x1000] ;  /* 0x001000061a237981 */ /* 0x000ee8000c1e9900 */
[----:B------:R-:W-:Y:S01]  /*18b0*/  @P6 MOV R37, R22 ;  /* 0x0000001600256202 */ /* 0x000fe20000000f00 */
[----:B------:R-:W-:-:S02]  /*18c0*/  @P6 IMAD.MOV.U32 R36, RZ, RZ, R21 ;  /* 0x000000ffff246224 */ /* 0x000fc400078e0015 */
[--C-:B---3--:R-:W-:Y:S02]  /*18d0*/  HADD2.F32 R41, -RZ, R35.reuse.H0_H0 ;  /* 0x20000023ff297230 */ /* 0x108fe40000004100 */
[----:B------:R-:W-:-:S03]  /*18e0*/  HADD2.F32 R40, -RZ, R35.H1_H1 ;  /* 0x30000023ff287230 */ /* 0x000fc60000004100 */
[----:B------:R-:W-:Y:S02]  /*18f0*/  FMUL.FTZ R41, R41, R36 ;  /* 0x0000002429297220 */ /* 0x000fe40000410000 */
[----:B------:R-:W-:Y:S01]  /*1900*/  FMUL.FTZ R35, R40, R37 ;  /* 0x0000002528237220 */ /* 0x000fe20000410000 */
[----:B------:R-:W-:Y:S02]  /*1910*/  VIADD R37, R33, 0x800 ;  /* 0x0000080021257836 */ /* 0x000fe40000000000 */
[C---:B------:R-:W-:Y:S01]  /*1920*/  FMUL.FTZ R41, R32.reuse, R41 ;  /* 0x0000002920297220 */ /* 0x040fe20000410000 */
[----:B------:R-:W-:Y:S02]  /*1930*/  FMUL.FTZ R36, R32, R35 ;  /* 0x0000002320247220 */ /* 0x000fe40000410000 */
[----:B------:R-:W-:-:S03]  /*1940*/  ISETP.GE.AND P6, PT, R37, R34, PT ;  /* 0x000000222500720c */ /* 0x000fc60003fc6270 */
[----:B------:R-:W-:-:S05]  /*1950*/  F2FP.F16.F32.PACK_AB R35, R36, R41 ;  /* 0x000000292423723e */ /* 0x000fca00000000ff */
[----:B--2---:R-:W-:-:S05]  /*1960*/  HFMA2 R35, R35, 1, 1, R42 ;  /* 0x3c003c0023237831 */ /* 0x004fca000000002a */
[----:B------:R0:W-:Y:S01]  /*1970*/  STG.E desc[UR6][R30.64+0x1000], R35 ;  /* 0x001000231e007986 */ /* 0x0001e2000c101906 */
[----:B------:R-:W-:Y:S05]  /*1980*/  @P6 EXIT ;  /* 0x000000000000694d */ /* 0x000fea0003800000 */
[----:B0-----:R-:W-:Y:S01]  /*1990*/  P2R R35, PR, RZ, 0x10 ;  /* 0x00000010ff237803 */ /* 0x001fe20000000000 */
[----:B------:R-:W2:Y:S01]  /*19a0*/  LDG.E.CONSTANT R42, desc[UR6][R28.64+0x2000] ;  /* 0x002000061c2a7981 */ /* 0x000ea2000c1e9900 */
[C---:B------:R-:W-:Y:S02]  /*19b0*/  ISETP.EQ.AND P6, PT, R38.reuse, -0x10, PT ;  /* 0xfffffff02600780c */ /* 0x040fe40003fc2270 */
[C---:B------:R-:W-:Y:S02]  /*19c0*/  ISETP.EQ.AND P4, PT, R38.reuse, -0x8, PT ;  /* 0xfffffff82600780c */ /* 0x040fe40003f82270 */
[----:B------:R-:W-:Y:S02]  /*19d0*/  P2R R36, PR, RZ, 0x40 ;  /* 0x00000040ff247803 */ /* 0x000fe40000000000 */
[----:B------:R-:W-:Y:S02]  /*19e0*/  P2R R40, PR, RZ, 0x20 ;  /* 0x00000020ff287803 */ /* 0x000fe40000000000 */
[----:B------:R-:W-:-:S05]  /*19f0*/  ISETP.EQ.AND P5, PT, R38, RZ, PT ;  /* 0x000000ff2600720c */ /* 0x000fca0003fa2270 */
[----:B------:R-:W-:Y:S01]  /*1a00*/  @P6 IMAD.MOV.U32 R36, RZ, RZ, R0 ;  /* 0x000000ffff246224 */ /* 0x000fe200078e0000 */
[----:B------:R-:W-:Y:S01]  /*1a10*/  @P6 MOV R37, R2 ;  /* 0x0000000200256202 */ /* 0x000fe20000000f00 */
[----:B------:R-:W-:Y:S01]  /*1a20*/  @P4 IMAD.MOV.U32 R36, RZ, RZ, R3 ;  /* 0x000000ffff244224 */ /* 0x000fe200078e0003 */
[----:B------:R-:W-:Y:S01]  /*1a30*/  ISETP.EQ.AND P6, PT, R38, 0x8, PT ;  /* 0x000000082600780c */ /* 0x000fe20003fc2270 */
[----:B------:R-:W-:Y:S01]  /*1a40*/  @P4 IMAD.MOV.U32 R37, RZ, RZ, R4 ;  /* 0x000000ffff254224 */ /* 0x000fe200078e0004 */
[----:B------:R-:W-:Y:S02]  /*1a50*/  ISETP.NE.AND P4, PT, R35, RZ, PT ;  /* 0x000000ff2300720c */ /* 0x000fe40003f85270 */
[----:B------:R-:W3:Y:S01]  /*1a60*/  LDG.E.CONSTANT R35, desc[UR6][R26.64+0x2000] ;  /* 0x002000061a237981 */ /* 0x000ee2000c1e9900 */
[----:B------:R-:W-:Y:S01]  /*1a70*/  @P5 MOV R36, R5 ;  /* 0x0000000500245202 */ /* 0x000fe20000000f00 */
[----:B------:R-:W-:Y:S01]  /*1a80*/  @P5 IMAD.MOV.U32 R37, RZ, RZ, R6 ;  /* 0x000000ffff255224 */ /* 0x000fe200078e0006 */
[----:B------:R-:W-:-:S06]  /*1a90*/  ISETP.NE.AND P5, PT, R40, RZ, PT ;  /* 0x000000ff2800720c */ /* 0x000fcc0003fa5270 */
[----:B------:R-:W-:Y:S01]  /*1aa0*/  @P6 IMAD.MOV.U32 R36, RZ, RZ, R7 ;  /* 0x000000ffff246224 */ /* 0x000fe200078e0007 */
[----:B------:R-:W-:Y:S01]  /*1ab0*/  @P6 MOV R37, R8 ;  /* 0x0000000800256202 */ /* 0x000fe20000000f00 */
[----:B------:R-:W-:Y:S01]  /*1ac0*/  @P0 IMAD.MOV.U32 R36, RZ, RZ, R9 ;  /* 0x000000ffff240224 */ /* 0x000fe200078e0009 */
[----:B------:R-:W-:Y:S01]  /*1ad0*/  ISETP.EQ.AND P6, PT, R38, 0x40, PT ;  /* 0x000000402600780c */ /* 0x000fe20003fc2270 */
[----:B------:R-:W-:Y:S01]  /*1ae0*/  @P0 IMAD.MOV.U32 R37, RZ, RZ, R10 ;  /* 0x000000ffff250224 */ /* 0x000fe200078e000a */
[----:B------:R-:W-:Y:S01]  /*1af0*/  @P1 MOV R36, R11 ;  /* 0x0000000b00241202 */ /* 0x000fe20000000f00 */
[----:B------:R-:W-:Y:S01]  /*1b00*/  @P1 IMAD.MOV.U32 R37, RZ, RZ, R12 ;  /* 0x000000ffff251224 */ /* 0x000fe200078e000c */
[----:B------:R-:W-:Y:S01]  /*1b10*/  @P2 MOV R37, R14 ;  /* 0x0000000e00252202 */ /* 0x000fe20000000f00 */
[----:B------:R-:W-:Y:S02]  /*1b20*/  @P2 IMAD.MOV.U32 R36, RZ, RZ, R13 ;  /* 0x000000ffff242224 */ /* 0x000fe400078e000d */
[----:B------:R-:W-:Y:S01]  /*1b30*/  @P3 IMAD.MOV.U32 R36, RZ, RZ, R15 ;  /* 0x000000ffff243224 */ /* 0x000fe200078e000f */
[----:B------:R-:W-:Y:S01]  /*1b40*/  @P4 MOV R36, R17 ;  /* 0x0000001100244202 */ /* 0x000fe20000000f00 */
[----:B------:R-:W-:-:S02]  /*1b50*/  @P3 IMAD.MOV.U32 R37, RZ, RZ, R16 ;  /* 0x000000ffff253224 */ /* 0x000fc400078e0010 */
[----:B------:R-:W-:Y:S01]  /*1b60*/  @P4 IMAD.MOV.U32 R37, RZ, RZ, R18 ;  /* 0x000000ffff254224 */ /* 0x000fe200078e0012 */
[----:B------:R-:W-:Y:S01]  /*1b70*/  @P5 MOV R37, R20 ;  /* 0x0000001400255202 */ /* 0x000fe20000000f00 */
[----:B------:R-:W-:Y:S02]  /*1b80*/  @P5 IMAD.MOV.U32 R36, RZ, RZ, R19 ;  /* 0x000000ffff245224 */ /* 0x000fe400078e0013 */
[----:B------:R-:W-:Y:S02]  /*1b90*/  @P6 IMAD.MOV.U32 R36, RZ, RZ, R21 ;  /* 0x000000ffff246224 */ /* 0x000fe400078e0015 */
[----:B------:R-:W-:Y:S01]  /*1ba0*/  @P6 IMAD.MOV.U32 R37, RZ, RZ, R22 ;  /* 0x000000ffff256224 */ /* 0x000fe200078e0016 */
[----:B------:R-:W-:Y:S01]  /*1bb0*/  ISETP.NE.AND P6, PT, R39, 0x8, PT ;  /* 0x000000082700780c */ /* 0x000fe20003fc5270 */
[--C-:B---3--:R-:W-:Y:S02]  /*1bc0*/  HADD2.F32 R41, -RZ, R35.reuse.H0_H0 ;  /* 0x20000023ff297230 */ /* 0x108fe40000004100 */
        /* <DEDUP_REMOVED lines=12> */
[----:B------:R-:W2:Y:S01]  /*1c90*/  LDG.E.CONSTANT R26, desc[UR6][R26.64+0x3000] ;  /* 0x003000061a1a7981 */ /* 0x000ea2000c1e9900 */
[----:B------:R-:W-:Y:S02]  /*1ca0*/  P2R R36, PR, RZ, 0x10 ;  /* 0x00000010ff247803 */ /* 0x000fe40000000000 */
[C---:B------:R-:W-:Y:S02]  /*1cb0*/  ISETP.EQ.AND P6, PT, R38.reuse, -0x18, PT ;  /* 0xffffffe82600780c */ /* 0x040fe40003fc2270 */
[C---:B------:R-:W-:Y:S02]  /*1cc0*/  ISETP.EQ.AND P4, PT, R38.reuse, -0x10, PT ;  /* 0xfffffff02600780c */ /* 0x040fe40003f82270 */
[----:B------:R-:W-:Y:S02]  /*1cd0*/  P2R R37, PR, RZ, 0x20 ;  /* 0x00000020ff257803 */ /* 0x000fe40000000000 */
[----:B------:R-:W-:-:S07]  /*1ce0*/  ISETP.EQ.AND P5, PT, R38, RZ, PT ;  /* 0x000000ff2600720c */ /* 0x000fce0003fa2270 */
[----:B------:R-:W-:Y:S02]  /*1cf0*/  @P6 IMAD.MOV.U32 R33, RZ, RZ, R0 ;  /* 0x000000ffff216224 */ /* 0x000fe400078e0000 */
[----:B0-----:R-:W-:Y:S01]  /*1d00*/  @P6 IMAD.MOV.U32 R35, RZ, RZ, R2 ;  /* 0x000000ffff236224 */ /* 0x001fe200078e0002 */
[----:B------:R-:W-:Y:S01]  /*1d10*/  @P4 MOV R33, R3 ;  /* 0x0000000300214202 */ /* 0x000fe20000000f00 */
[----:B------:R-:W-:Y:S01]  /*1d20*/  @P4 IMAD.MOV.U32 R35, RZ, RZ, R4 ;  /* 0x000000ffff234224 */ /* 0x000fe200078e0004 */
[----:B------:R-:W-:Y:S02]  /*1d30*/  ISETP.NE.AND P4, PT, R36, RZ, PT ;  /* 0x000000ff2400720c */ /* 0x000fe40003f85270 */
[----:B------:R2:W3:Y:S01]  /*1d40*/  LDG.E.CONSTANT R36, desc[UR6][R28.64+0x3000] ;  /* 0x003000061c247981 */ /* 0x0004e2000c1e9900 */
[----:B------:R-:W-:-:S13]  /*1d50*/  ISETP.EQ.AND P6, PT, R38, -0x8, PT ;  /* 0xfffffff82600780c */ /* 0x000fda0003fc2270 */
[----:B------:R-:W-:Y:S01]  /*1d60*/  @P6 IMAD.MOV.U32 R33, RZ, RZ, R5 ;  /* 0x000000ffff216224 */ /* 0x000fe200078e0005 */
[----:B------:R-:W-:Y:S01]  /*1d70*/  @P6 MOV R35, R6 ;  /* 0x0000000600236202 */ /* 0x000fe20000000f00 */
[----:B------:R-:W-:Y:S01]  /*1d80*/  @P5 IMAD.MOV.U32 R33, RZ, RZ, R7 ;  /* 0x000000ffff215224 */ /* 0x000fe200078e0007 */
[----:B------:R-:W-:Y:S01]  /*1d90*/  ISETP.EQ.AND P6, PT, R38, 0x8, PT ;  /* 0x000000082600780c */ /* 0x000fe20003fc2270 */
[----:B------:R-:W-:Y:S01]  /*1da0*/  @P5 IMAD.MOV.U32 R35, RZ, RZ, R8 ;  /* 0x000000ffff235224 */ /* 0x000fe200078e0008 */
[----:B------:R-:W-:-:S11]  /*1db0*/  ISETP.NE.AND P5, PT, R37, RZ, PT ;  /* 0x000000ff2500720c */ /* 0x000fd60003fa5270 */
[----:B------:R-:W-:Y:S01]  /*1dc0*/  @P6 MOV R33, R9 ;  /* 0x0000000900216202 */ /* 0x000fe20000000f00 */
[----:B------:R-:W-:Y:S01]  /*1dd0*/  @P6 IMAD.MOV.U32 R35, RZ, RZ, R10 ;  /* 0x000000ffff236224 */ /* 0x000fe200078e000a */
[----:B------:R-:W-:Y:S01]  /*1de0*/  @P0 MOV R35, R12 ;  /* 0x0000000c00230202 */ /* 0x000fe20000000f00 */
[----:B------:R-:W-:Y:S02]  /*1df0*/  @P0 IMAD.MOV.U32 R33, RZ, RZ, R11 ;  /* 0x000000ffff210224 */ /* 0x000fe400078e000b */
        /* <DEDUP_REMOVED lines=10> */
[----:B------:R-:W-:Y:S02]  /*1ea0*/  VIADD R39, R39, 0x4 ;  /* 0x0000000427277836 */ /* 0x000fe40000000000 */
[--C-:B--2---:R-:W-:Y:S02]  /*1eb0*/  HADD2.F32 R28, -RZ, R26.reuse.H0_H0 ;  /* 0x2000001aff1c7230 */ /* 0x104fe40000004100 */
[----:B------:R-:W-:-:S03]  /*1ec0*/  HADD2.F32 R26, -RZ, R26.H1_H1 ;  /* 0x3000001aff1a7230 */ /* 0x000fc60000004100 */
[----:B------:R-:W-:Y:S02]  /*1ed0*/  FMUL.FTZ R27, R28, R33 ;  /* 0x000000211c1b7220 */ /* 0x000fe40000410000 */
[----:B------:R-:W-:Y:S02]  /*1ee0*/  FMUL.FTZ R29, R26, R35 ;  /* 0x000000231a1d7220 */ /* 0x000fe40000410000 */
[C---:B------:R-:W-:Y:S02]  /*1ef0*/  FMUL.FTZ R27, R32.reuse, R27 ;  /* 0x0000001b201b7220 */ /* 0x040fe40000410000 */
[----:B------:R-:W-:-:S05]  /*1f00*/  FMUL.FTZ R26, R32, R29 ;  /* 0x0000001d201a7220 */ /* 0x000fca0000410000 */
[----:B------:R-:W-:Y:S02]  /*1f10*/  F2FP.F16.F32.PACK_AB R27, R26, R27 ;  /* 0x0000001b1a1b723e */ /* 0x000fe400000000ff */
[----:B------:R-:W-:-:S03]  /*1f20*/  SHF.L.U32 R26, R39, 0xa, RZ ;  /* 0x0000000a271a7819 */ /* 0x000fc600000006ff */
[----:B---3--:R-:W-:Y:S01]  /*1f30*/  HFMA2 R27, R27, 1, 1, R36 ;  /* 0x3c003c001b1b7831 */ /* 0x008fe20000000024 */
[----:B------:R-:W-:-:S04]  /*1f40*/  LOP3.LUT R33, R23, R26, RZ, 0xfc, !PT ;  /* 0x0000001a17217212 */ /* 0x000fc800078efcff */
[----:B------:R1:W-:Y:S01]  /*1f50*/  STG.E desc[UR6][R30.64+0x3000], R27 ;  /* 0x0030001b1e007986 */ /* 0x0003e2000c101906 */
[----:B------:R-:W-:-:S13]  /*1f60*/  ISETP.GE.AND P0, PT, R33, R34, PT ;  /* 0x000000222100720c */ /* 0x000fda0003f06270 */
[----:B-1----:R-:W-:Y:S05]  /*1f70*/  @!P0 BRA `(.L_x_66) ;  /* 0xfffffff000e08947 */ /* 0x002fea000383ffff */
[----:B------:R-:W-:Y:S05]  /*1f80*/  EXIT ;  /* 0x000000000000794d */ /* 0x000fea0003800000 */
.L_x_65:
[----:B------:R-:W-:-:S13]  /*1f90*/  ISETP.GE.AND P0, PT, R23, R34, PT ;  /* 0x000000221700720c */ /* 0x000fda0003f06270 */
[----:B------:R-:W-:Y:S05]  /*1fa0*/  @P0 EXIT ;  /* 0x000000000000094d */ /* 0x000fea0003800000 */
[----:B------:R-:W-:Y:S02]  /*1fb0*/  IMAD.MOV.U32 R37, RZ, RZ, RZ ;  /* 0x000000ffff257224 */ /* 0x000fe400078e00ff */
[----:B------:R-:W-:-:S07]  /*1fc0*/  IMAD.MOV.U32 R31, RZ, RZ, R23 ;  /* 0x000000ffff1f7224 */ /* 0x000fce00078e0017 */
.L_x_67:
[----:B------:R-:W-:-:S04]  /*1fd0*/  SHF.L.U32 R38, R37, 0x3, RZ ;  /* 0x0000000325267819 */ /* 0x000fc800000006ff */
[C---:B------:R-:W-:Y:S02]  /*1fe0*/  ISETP.EQ.AND P2, PT, R38.reuse, RZ, PT ;  /* 0x000000ff2600720c */ /* 0x040fe40003f42270 */
[C---:B------:R-:W-:Y:S02]  /*1ff0*/  ISETP.EQ.AND P3, PT, R38.reuse, 0x8, PT ;  /* 0x000000082600780c */ /* 0x040fe40003f62270 */
[C---:B------:R-:W-:Y:S02]  /*2000*/  ISETP.EQ.AND P0, PT, R38.reuse, 0x10, PT ;  /* 0x000000102600780c */ /* 0x040fe40003f02270 */
[----:B------:R-:W-:Y:S02]  /*2010*/  ISETP.EQ.AND P1, PT, R38, 0x18, PT ;  /* 0x000000182600780c */ /* 0x000fe40003f22270 */
[----:B0-----:R-:W-:Y:S02]  /*2020*/  P2R R26, PR, RZ, 0x4 ;  /* 0x00000004ff1a7803 */ /* 0x001fe40000000000 */
[----:B------:R-:W-:-:S02]  /*2030*/  P2R R26, PR, RZ, 0x8 ;  /* 0x00000008ff1a7803 */ /* 0x000fc40000000000 */
        /* <DEDUP_REMOVED lines=26> */
[----:B------:R-:W0:Y:S03]  /*21e0*/  LDC.64 R26, c[0x0][0x388] ;  /* 0x0000e200ff1a7b82 */ /* 0x000e260000000a00 */
[----:B------:R-:W-:Y:S02]  /*21f0*/  @P6 IMAD.MOV.U32 R29, RZ, RZ, R19 ;  /* 0x000000ffff1d6224 */ /* 0x000fe400078e0013 */
[----:B------:R-:W-:Y:S01]  /*2200*/  @P6 IMAD.MOV.U32 R30, RZ, RZ, R20 ;  /* 0x000000ffff1e6224 */ /* 0x000fe200078e0014 */
[----:B------:R-:W-:Y:S01]  /*2210*/  ISETP.EQ.AND P6, PT, R38, 0x50, PT ;  /* 0x000000502600780c */ /* 0x000fe20003fc2270 */
[----:B------:R-:W-:-:S12]  /*2220*/  VIADD R35, R31, 0x400 ;  /* 0x000004001f237836 */ /* 0x000fd80000000000 */
[----:B------:R-:W-:Y:S01]  /*2230*/  @P6 MOV R29, R21 ;  /* 0x00000015001d6202 */ /* 0x000fe20000000f00 */
[----:B------:R-:W-:Y:S02]  /*2240*/  @P6 IMAD.MOV.U32 R30, RZ, RZ, R22 ;  /* 0x000000ffff1e6224 */ /* 0x000fe400078e0016 */
[----:B0-----:R-:W-:-:S05]  /*2250*/  IMAD.WIDE.U32 R26, R31, 0x4, R26 ;  /* 0x000000041f1a7825 */ /* 0x001fca00078e001a */
[----:B------:R-:W3:Y:S01]  /*2260*/  LDG.E.CONSTANT R28, desc[UR6][R26.64] ;  /* 0x000000061a1c7981 */ /* 0x000ee2000c1e9900 */
[----:B------:R-:W-:Y:S01]  /*2270*/  ISETP.GE.AND P6, PT, R35, R34, PT ;  /* 0x000000222300720c */ /* 0x000fe20003fc6270 */
[--C-:B---3--:R-:W-:Y:S02]  /*2280*/  HADD2.F32 R36, -RZ, R28.reuse.H0_H0 ;  /* 0x2000001cff247230 */ /* 0x108fe40000004100 */
[----:B------:R-:W-:-:S03]  /*2290*/  HADD2.F32 R33, -RZ, R28.H1_H1 ;  /* 0x3000001cff217230 */ /* 0x000fc60000004100 */
[----:B------:R-:W-:Y:S02]  /*22a0*/  FMUL.FTZ R29, R36, R29 ;  /* 0x0000001d241d7220 */ /* 0x000fe40000410000 */
[----:B------:R-:W-:Y:S02]  /*22b0*/  FMUL.FTZ R33, R33, R30 ;  /* 0x0000001e21217220 */ /* 0x000fe40000410000 */
[----:B--2---:R-:W-:Y:S01]  /*22c0*/  FMUL.FTZ R30, R32, R29 ;  /* 0x0000001d201e7220 */ /* 0x004fe20000410000 */
[----:B------:R-:W-:-:S04]  /*22d0*/  IMAD.WIDE.U32 R28, R31, 0x4, R24 ;  /* 0x000000041f1c7825 */ /* 0x000fc800078e0018 */
[----:B------:R-:W-:-:S05]  /*22e0*/  FMUL.FTZ R33, R32, R33 ;  /* 0x0000002120217220 */ /* 0x000fca0000410000 */
[----:B------:R-:W-:-:S05]  /*22f0*/  F2FP.F16.F32.PACK_AB R33, R33, R30 ;  /* 0x0000001e2121723e */ /* 0x000fca00000000ff */
[----:B------:R0:W-:Y:S01]  /*2300*/  STG.E desc[UR6][R28.64], R33 ;  /* 0x000000211c007986 */ /* 0x0001e2000c101906 */
[----:B------:R-:W-:Y:S05]  /*2310*/  @P6 EXIT ;  /* 0x000000000000694d */ /* 0x000fea0003800000 */
[----:B------:R-:W-:Y:S02]  /*2320*/  P2R R30, PR, RZ, 0x10 ;  /* 0x00000010ff1e7803 */ /* 0x000fe40000000000 */
[----:B------:R-:W-:Y:S02]  /*2330*/  P2R R36, PR, RZ, 0x20 ;  /* 0x00000020ff247803 */ /* 0x000fe40000000000 */
[C---:B------:R-:W-:Y:S02]  /*2340*/  ISETP.EQ.AND P4, PT, R38.reuse, -0x8, PT ;  /* 0xfffffff82600780c */ /* 0x040fe40003f82270 */
[C---:B------:R-:W-:Y:S02]  /*2350*/  ISETP.EQ.AND P5, PT, R38.reuse, RZ, PT ;  /* 0x000000ff2600720c */ /* 0x040fe40003fa2270 */
[----:B------:R-:W-:Y:S02]  /*2360*/  ISETP.EQ.AND P6, PT, R38, 0x8, PT ;  /* 0x000000082600780c */ /* 0x000fe40003fc2270 */
[----:B0-----:R-:W-:-:S07]  /*2370*/  P2R R33, PR, RZ, 0x10 ;  /* 0x00000010ff217803 */ /* 0x001fce0000000000 */
[----:B------:R-:W-:Y:S01]  /*2380*/  @P4 MOV R33, R0 ;  /* 0x0000000000214202 */ /* 0x000fe20000000f00 */
[----:B------:R-:W-:Y:S01]  /*2390*/  @P4 IMAD.MOV.U32 R35, RZ, RZ, R2 ;  /* 0x000000ffff234224 */ /* 0x000fe200078e0002 */
        /* <DEDUP_REMOVED lines=24> */
[----:B------:R-:W2:Y:S04]  /*2520*/  LDG.E.CONSTANT R30, desc[UR6][R26.64+0x1000] ;  /* 0x001000061a1e7981 */ /* 0x000ea8000c1e9900 */
[----:B------:R-:W-:Y:S01]  /*2530*/  @P6 MOV R35, R22 ;  /* 0x0000001600236202 */ /* 0x000fe20000000f00 */
[----:B------:R-:W-:-:S02]  /*2540*/  @P6 IMAD.MOV.U32 R33, RZ, RZ, R21 ;  /* 0x000000ffff216224 */ /* 0x000fc400078e0015 */
[--C-:B--2---:R-:W-:Y:S02]  /*2550*/  HADD2.F32 R36, -RZ, R30.reuse.H0_H0 ;  /* 0x2000001eff247230 */ /* 0x104fe40000004100 */
[----:B------:R-:W-:-:S05]  /*2560*/  HADD2.F32 R30, -RZ, R30.H1_H1 ;  /* 0x3000001eff1e7230 */ /* 0x000fca0000004100 */
[----:B------:R-:W-:-:S04]  /*2570*/  FMUL.FTZ R35, R30, R35 ;  /* 0x000000231e237220 */ /* 0x000fc80000410000 */
[----:B------:R-:W-:Y:S01]  /*2580*/  FMUL.FTZ R30, R32, R35 ;  /* 0x00000023201e7220 */ /* 0x000fe20000410000 */
[----:B------:R-:W-:Y:S02]  /*2590*/  VIADD R35, R31, 0x800 ;  /* 0x000008001f237836 */ /* 0x000fe40000000000 */
[----:B------:R-:W-:-:S03]  /*25a0*/  FMUL.FTZ R33, R36, R33 ;  /* 0x0000002124217220 */ /* 0x000fc60000410000 */
[----:B------:R-:W-:Y:S01]  /*25b0*/  ISETP.GE.AND P6, PT, R35, R34, PT ;  /* 0x000000222300720c */ /* 0x000fe20003fc6270 */
[----:B------:R-:W-:-:S05]  /*25c0*/  FMUL.FTZ R33, R32, R33 ;  /* 0x0000002120217220 */ /* 0x000fca0000410000 */
[----:B------:R-:W-:-:S05]  /*25d0*/  F2FP.F16.F32.PACK_AB R33, R30, R33 ;  /* 0x000000211e21723e */ /* 0x000fca00000000ff */
[----:B------:R0:W-:Y:S02]  /*25e0*/  STG.E desc[UR6][R28.64+0x1000], R33 ;  /* 0x001000211c007986 */ /* 0x0001e4000c101906 */
[----:B------:R-:W-:Y:S05]  /*25f0*/  @P6 EXIT ;  /* 0x000000000000694d */ /* 0x000fea0003800000 */
[----:B------:R-:W-:Y:S02]  /*2600*/  P2R R30, PR, RZ, 0x10 ;  /* 0x00000010ff1e7803 */ /* 0x000fe40000000000 */
[C---:B------:R-:W-:Y:S02]  /*2610*/  ISETP.EQ.AND P6, PT, R38.reuse, -0x10, PT ;  /* 0xfffffff02600780c */ /* 0x040fe40003fc2270 */
[C---:B------:R-:W-:Y:S02]  /*2620*/  ISETP.EQ.AND P4, PT, R38.reuse, -0x8, PT ;  /* 0xfffffff82600780c */ /* 0x040fe40003f82270 */
[----:B0-----:R-:W-:Y:S02]  /*2630*/  P2R R33, PR, RZ, 0x40 ;  /* 0x00000040ff217803 */ /* 0x001fe40000000000 */
        /* <DEDUP_REMOVED lines=8> */
[----:B------:R-:W2:Y:S01]  /*26c0*/  LDG.E.CONSTANT R30, desc[UR6][R26.64+0x2000] ;  /* 0x002000061a1e7981 */ /* 0x000ea2000c1e9900 */
        /* <DEDUP_REMOVED lines=33> */
[----:B------:R-:W2:Y:S01]  /*28e0*/  LDG.E.CONSTANT R26, desc[UR6][R26.64+0x3000] ;  /* 0x003000061a1a7981 */ /* 0x000ea2000c1e9900 */
[C---:B------:R-:W-:Y:S02]  /*28f0*/  ISETP.EQ.AND P6, PT, R38.reuse, -0x18, PT ;  /* 0xffffffe82600780c */ /* 0x040fe40003fc2270 */
[----:B0-----:R-:W-:Y:S02]  /*2900*/  P2R R33, PR, RZ, 0x20 ;  /* 0x00000020ff217803 */ /* 0x001fe40000000000 */
[----:B------:R-:W-:-:S09]  /*2910*/  ISETP.EQ.AND P5, PT, R38, -0x10, PT ;  /* 0xfffffff02600780c */ /* 0x000fd20003fa2270 */
[----:B------:R-:W-:Y:S02]  /*2920*/  @P6 IMAD.MOV.U32 R30, RZ, RZ, R0 ;  /* 0x000000ffff1e6224 */ /* 0x000fe400078e0000 */
[----:B------:R-:W-:Y:S01]  /*2930*/  @P6 IMAD.MOV.U32 R31, RZ, RZ, R2 ;  /* 0x000000ffff1f6224 */ /* 0x000fe200078e0002 */
[C---:B------:R-:W-:Y:S01]  /*2940*/  ISETP.EQ.AND P6, PT, R38.reuse, -0x8, PT ;  /* 0xfffffff82600780c */ /* 0x040fe20003fc2270 */
[----:B------:R-:W-:Y:S01]  /*2950*/  @P5 IMAD.MOV.U32 R31, RZ, RZ, R4 ;  /* 0x000000ffff1f5224 */ /* 0x000fe200078e0004 */
[----:B------:R-:W-:Y:S02]  /*2960*/  @P5 MOV R30, R3 ;  /* 0x00000003001e5202 */ /* 0x000fe40000000f00 */
[----:B------:R-:W-:-:S09]  /*2970*/  ISETP.EQ.AND P5, PT, R38, RZ, PT ;  /* 0x000000ff2600720c */ /* 0x000fd20003fa2270 */
[----:B------:R-:W-:Y:S01]  /*2980*/  @P6 IMAD.MOV.U32 R30, RZ, RZ, R5 ;  /* 0x000000ffff1e6224 */ /* 0x000fe200078e0005 */
[----:B------:R-:W-:Y:S02]  /*2990*/  @P6 MOV R31, R6 ;  /* 0x00000006001f6202 */ /* 0x000fe40000000f00 */
[----:B------:R-:W-:Y:S01]  /*29a0*/  ISETP.EQ.AND P6, PT, R38, 0x8, PT ;  /* 0x000000082600780c */ /* 0x000fe20003fc2270 */
[----:B------:R-:W-:Y:S02]  /*29b0*/  @P5 IMAD.MOV.U32 R30, RZ, RZ, R7 ;  /* 0x000000ffff1e5224 */ /* 0x000fe400078e0007 */
[----:B------:R-:W-:Y:S01]  /*29c0*/  @P5 IMAD.MOV.U32 R31, RZ, RZ, R8 ;  /* 0x000000ffff1f5224 */ /* 0x000fe200078e0008 */
[----:B------:R-:W-:-:S09]  /*29d0*/  ISETP.NE.AND P5, PT, R33, RZ, PT ;  /* 0x000000ff2100720c */ /* 0x000fd20003fa5270 */
        /* <DEDUP_REMOVED lines=23> */
[----:B------:R1:W-:Y:S01]  /*2b50*/  STG.E desc[UR6][R28.64+0x3000], R27 ;  /* 0x0030001b1c007986 */ /* 0x0003e2000c101906 */
[----:B------:R-:W-:-:S04]  /*2b60*/  LOP3.LUT R31, R23, R26, RZ, 0xfc, !PT ;  /* 0x0000001a171f7212 */ /* 0x000fc800078efcff */
[----:B------:R-:W-:-:S13]  /*2b70*/  ISETP.GE.AND P0, PT, R31, R34, PT ;  /* 0x000000221f00720c */ /* 0x000fda0003f06270 */
[----:B-1----:R-:W-:Y:S05]  /*2b80*/  @!P0 BRA `(.L_x_67) ;  /* 0xfffffff400108947 */ /* 0x002fea000383ffff */
[----:B------:R-:W-:Y:S05]  /*2b90*/  EXIT ;  /* 0x000000000000794d */ /* 0x000fea0003800000 */
.L_x_64:
        /* <DEDUP_REMOVED lines=8> */
.L_x_69:
        /* <DEDUP_REMOVED lines=36> */
[----:B------:R-:W-:Y:S01]  /*2e60*/  IMAD.WIDE.U32 R30, R33, 0x4, R24 ;  /* 0x00000004211e7825 */ /* 0x000fe200078e0018 */
[----:B------:R-:W3:Y:S03]  /*2e70*/  LDG.E.CONSTANT R40, desc[UR6][R28.64] ;  /* 0x000000061c287981 */ /* 0x000ee6000c1e9900 */
[----:B------:R-:W-:Y:S01]  /*2e80*/  @P6 IMAD.MOV.U32 R36, RZ, RZ, R19 ;  /* 0x000000ffff246224 */ /* 0x000fe200078e0013 */
[----:B------:R-:W4:Y:S01]  /*2e90*/  LDG.E R41, desc[UR6][R30.64] ;  /* 0x000000061e297981 */ /* 0x000f22000c1e1900 */
[----:B------:R-:W-:Y:S01]  /*2ea0*/  @P6 IMAD.MOV.U32 R37, RZ, RZ, R20 ;  /* 0x000000ffff256224 */ /* 0x000fe200078e0014 */
[----:B------:R-:W-:Y:S01]  /*2eb0*/  ISETP.EQ.AND P6, PT, R43, 0x50, PT ;  /* 0x000000502b00780c */ /* 0x000fe20003fc2270 */
[----:B0-----:R-:W-:-:S12]  /*2ec0*/  IMAD.WIDE.U32 R26, R33, 0x4, R26 ;  /* 0x00000004211a7825 */ /* 0x001fd800078e001a */
[----:B------:R-:W-:Y:S01]  /*2ed0*/  @P6 MOV R36, R21 ;  /* 0x0000001500246202 */ /* 0x000fe20000000f00 */
[----:B------:R-:W-:Y:S01]  /*2ee0*/  @P6 IMAD.MOV.U32 R37, RZ, RZ, R22 ;  /* 0x000000ffff256224 */ /* 0x000fe200078e0016 */
[----:B------:R-:W5:Y:S02]  /*2ef0*/  LDG.E.CONSTANT R35, desc[UR6][R26.64] ;  /* 0x000000061a237981 */ /* 0x000f64000c1e9900 */
[--C-:B-----5:R-:W-:Y:S02]  /*2f00*/  HADD2.F32 R39, -RZ, R35.reuse.H0_H0 ;  /* 0x20000023ff277230 */ /* 0x120fe40000004100 */
[----:B------:R-:W-:-:S03]  /*2f10*/  HADD2.F32 R38, -RZ, R35.H1_H1 ;  /* 0x30000023ff267230 */ /* 0x000fc60000004100 */
[----:B------:R-:W-:Y:S02]  /*2f20*/  FMUL.FTZ R39, R39, R36 ;  /* 0x0000002427277220 */ /* 0x000fe40000410000 */
[----:B------:R-:W-:Y:S02]  /*2f30*/  FMUL.FTZ R35, R38, R37 ;  /* 0x0000002526237220 */ /* 0x000fe40000410000 */
[C---:B--2---:R-:W-:Y:S02]  /*2f40*/  FMUL.FTZ R39, R32.reuse, R39 ;  /* 0x0000002720277220 */ /* 0x044fe40000410000 */
[----:B------:R-:W-:Y:S01]  /*2f50*/  FMUL.FTZ R36, R32, R35 ;  /* 0x0000002320247220 */ /* 0x000fe20000410000 */
[----:B------:R-:W-:-:S04]  /*2f60*/  VIADD R35, R33, 0x400 ;  /* 0x0000040021237836 */ /* 0x000fc80000000000 */
[----:B------:R-:W-:Y:S02]  /*2f70*/  F2FP.F16.F32.PACK_AB R36, R36, R39 ;  /* 0x000000272424723e */ /* 0x000fe400000000ff */
[----:B------:R-:W-:-:S03]  /*2f80*/  ISETP.GE.AND P6, PT, R35, R34, PT ;  /* 0x000000222300720c */ /* 0x000fc60003fc6270 */
[----:B---3--:R-:W-:-:S04]  /*2f90*/  HFMA2 R40, R36, 1, 1, R40 ;  /* 0x3c003c0024287831 */ /* 0x008fc80000000028 */
[----:B----4-:R-:W-:-:S05]  /*2fa0*/  HADD2 R41, R40, R41 ;  /* 0x0000002928297230 */ /* 0x010fca0000000000 */
[----:B------:R0:W-:Y:S01]  /*2fb0*/  STG.E desc[UR6][R30.64], R41 ;  /* 0x000000291e007986 */ /* 0x0001e2000c101906 */
[----:B------:R-:W-:Y:S05]  /*2fc0*/  @P6 EXIT ;  /* 0x000000000000694d */ /* 0x000fea0003800000 */
[----:B------:R-:W-:Y:S01]  /*2fd0*/  P2R R35, PR, RZ, 0x10 ;  /* 0x00000010ff237803 */ /* 0x000fe20000000000 */
[----:B------:R-:W2:Y:S01]  /*2fe0*/  LDG.E.CONSTANT R40, desc[UR6][R28.64+0x1000] ;  /* 0x001000061c287981 */ /* 0x000ea2000c1e9900 */
[----:B------:R-:W-:Y:S02]  /*2ff0*/  P2R R38, PR, RZ, 0x20 ;  /* 0x00000020ff267803 */ /* 0x000fe40000000000 */
[C---:B------:R-:W-:Y:S01]  /*3000*/  ISETP.EQ.AND P4, PT, R43.reuse, -0x8, PT ;  /* 0xfffffff82b00780c */ /* 0x040fe20003f82270 */
[----:B0-----:R-:W3:Y:S01]  /*3010*/  LDG.E R41, desc[UR6][R30.64+0x1000] ;  /* 0x001000061e297981 */ /* 0x001ee2000c1e1900 */
[C---:B------:R-:W-:Y:S02]  /*3020*/  ISETP.EQ.AND P5, PT, R43.reuse, RZ, PT ;  /* 0x000000ff2b00720c */ /* 0x040fe40003fa2270 */
[----:B------:R-:W-:Y:S02]  /*3030*/  ISETP.EQ.AND P6, PT, R43, 0x8, PT ;  /* 0x000000082b00780c */ /* 0x000fe40003fc2270 */
[----:B------:R-:W-:-:S07]  /*3040*/  P2R R36, PR, RZ, 0x10 ;  /* 0x00000010ff247803 */ /* 0x000fce0000000000 */
[----:B------:R-:W-:Y:S01]  /*3050*/  @P4 MOV R36, R0 ;  /* 0x0000000000244202 */ /* 0x000fe20000000f00 */
[----:B------:R-:W-:Y:S01]  /*3060*/  @P4 IMAD.MOV.U32 R37, RZ, RZ, R2 ;  /* 0x000000ffff254224 */ /* 0x000fe200078e0002 */
[----:B------:R-:W-:Y:S01]  /*3070*/  @P5 MOV R37, R4 ;  /* 0x0000000400255202 */ /* 0x000fe20000000f00 */
[----:B------:R-:W-:Y:S01]  /*3080*/  @P5 IMAD.MOV.U32 R36, RZ, RZ, R3 ;  /* 0x000000ffff245224 */ /* 0x000fe200078e0003 */
[----:B------:R-:W-:Y:S01]  /*3090*/  ISETP.NE.AND P4, PT, R35, RZ, PT ;  /* 0x000000ff2300720c */ /* 0x000fe20003f85270 */
[----:B------:R-:W-:Y:S01]  /*30a0*/  @P6 IMAD.MOV.U32 R36, RZ, RZ, R5 ;  /* 0x000000ffff246224 */ /* 0x000fe200078e0005 */
[----:B------:R-:W-:Y:S01]  /*30b0*/  @P6 MOV R37, R6 ;  /* 0x0000000600256202 */ /* 0x000fe20000000f00 */
[----:B------:R-:W-:Y:S01]  /*30c0*/  @P0 IMAD.MOV.U32 R36, RZ, RZ, R7 ;  /* 0x000000ffff240224 */ /* 0x000fe200078e0007 */
[----:B------:R-:W-:Y:S01]  /*30d0*/  ISETP.NE.AND P5, PT, R38, RZ, PT ;  /* 0x000000ff2600720c */ /* 0x000fe20003fa5270 */
[----:B------:R-:W-:Y:S01]  /*30e0*/  @P1 IMAD.MOV.U32 R36, RZ, RZ, R9 ;  /* 0x000000ffff241224 */ /* 0x000fe200078e0009 */
[----:B------:R-:W-:Y:S01]  /*30f0*/  @P0 MOV R37, R8 ;  /* 0x0000000800250202 */ /* 0x000fe20000000f00 */
[----:B------:R-:W-:Y:S01]  /*3100*/  @P2 IMAD.MOV.U32 R36, RZ, RZ, R11 ;  /* 0x000000ffff242224 */ /* 0x000fe200078e000b */
[----:B------:R-:W-:Y:S01]  /*3110*/  P2R R35, PR, RZ, 0x1 ;  /* 0x00000001ff237803 */ /* 0x000fe20000000000 */
[----:B------:R-:W-:Y:S01]  /*3120*/  @P3 IMAD.MOV.U32 R36, RZ, RZ, R13 ;  /* 0x000000ffff243224 */ /* 0x000fe200078e000d */
[----:B------:R-:W-:-:S02]  /*3130*/  ISETP.EQ.AND P0, PT, R43, 0x40, PT ;  /* 0x000000402b00780c */ /* 0x000fc40003f02270 */
[----:B------:R-:W-:Y:S01]  /*3140*/  @P1 MOV R37, R10 ;  /* 0x0000000a00251202 */ /* 0x000fe20000000f00 */
[----:B------:R-:W-:Y:S01]  /*3150*/  @P4 IMAD.MOV.U32 R36, RZ, RZ, R15 ;  /* 0x000000ffff244224 */ /* 0x000fe200078e000f */
[----:B------:R-:W-:Y:S02]  /*3160*/  @P2 MOV R37, R12 ;  /* 0x0000000c00252202 */ /* 0x000fe40000000f00 */
[----:B------:R-:W-:Y:S01]  /*3170*/  @P3 MOV R37, R14 ;  /* 0x0000000e00253202 */ /* 0x000fe20000000f00 */
[----:B------:R-:W-:Y:S01]  /*3180*/  @P5 IMAD.MOV.U32 R36, RZ, RZ, R17 ;  /* 0x000000ffff245224 */ /* 0x000fe200078e0011 */
[----:B------:R-:W-:Y:S02]  /*3190*/  @P4 MOV R37, R16 ;  /* 0x0000001000254202 */ /* 0x000fe40000000f00 */
[----:B------:R-:W-:Y:S02]  /*31a0*/  @P5 MOV R37, R18 ;  /* 0x0000001200255202 */ /* 0x000fe40000000f00 */
[----:B------:R-:W-:Y:S01]  /*31b0*/  ISETP.EQ.AND P6, PT, R43, 0x48, PT ;  /* 0x000000482b00780c */ /* 0x000fe20003fc2270 */
[----:B------:R-:W-:Y:S01]  /*31c0*/  @P0 IMAD.MOV.U32 R36, RZ, RZ, R19 ;  /* 0x000000ffff240224 */ /* 0x000fe200078e0013 */
[----:B------:R-:W-:-:S02]  /*31d0*/  @P0 MOV R37, R20 ;  /* 0x0000001400250202 */ /* 0x000fc40000000f00 */
[----:B------:R-:W-:Y:S02]  /*31e0*/  ISETP.NE.AND P0, PT, R35, RZ, PT ;  /* 0x000000ff2300720c */ /* 0x000fe40003f05270 */
[----:B------:R-:W4:Y:S07]  /*31f0*/  LDG.E.CONSTANT R35, desc[UR6][R26.64+0x1000] ;  /* 0x001000061a237981 */ /* 0x000f2e000c1e9900 */
[----:B------:R-:W-:Y:S01]  /*3200*/  @P6 MOV R37, R22 ;  /* 0x0000001600256202 */ /* 0x000fe20000000f00 */
[----:B------:R-:W-:-:S02]  /*3210*/  @P6 IMAD.MOV.U32 R36, RZ, RZ, R21 ;  /* 0x000000ffff246224 */ /* 0x000fc400078e0015 */
[--C-:B----4-:R-:W-:Y:S02]  /*3220*/  HADD2.F32 R39, -RZ, R35.reuse.H0_H0 ;  /* 0x20000023ff277230 */ /* 0x110fe40000004100 */
[----:B------:R-:W-:-:S03]  /*3230*/  HADD2.F32 R38, -RZ, R35.H1_H1 ;  /* 0x30000023ff267230 */ /* 0x000fc60000004100 */
[----:B------:R-:W-:Y:S02]  /*3240*/  FMUL.FTZ R39, R39, R36 ;  /* 0x0000002427277220 */ /* 0x000fe40000410000 */
[----:B------:R-:W-:Y:S02]  /*3250*/  FMUL.FTZ R35, R38, R37 ;  /* 0x0000002526237220 */ /* 0x000fe40000410000 */
[C---:B------:R-:W-:Y:S02]  /*3260*/  FMUL.FTZ R39, R32.reuse, R39 ;  /* 0x0000002720277220 */ /* 0x040fe40000410000 */
[----:B------:R-:W-:Y:S01]  /*3270*/  FMUL.FTZ R36, R32, R35 ;  /* 0x0000002320247220 */ /* 0x000fe20000410000 */
[----:B------:R-:W-:-:S04]  /*3280*/  VIADD R35, R33, 0x800 ;  /* 0x0000080021237836 */ /* 0x000fc80000000000 */
[----:B------:R-:W-:Y:S02]  /*3290*/  F2FP.F16.F32.PACK_AB R36, R36, R39 ;  /* 0x000000272424723e */ /* 0x000fe400000000ff */
[----:B------:R-:W-:-:S03]  /*32a0*/  ISETP.GE.AND P6, PT, R35, R34, PT ;  /* 0x000000222300720c */ /* 0x000fc60003fc6270 */
[----:B--2---:R-:W-:-:S04]  /*32b0*/  HFMA2 R40, R36, 1, 1, R40 ;  /* 0x3c003c0024287831 */ /* 0x004fc80000000028 */
[----:B---3--:R-:W-:-:S05]  /*32c0*/  HADD2 R41, R40, R41 ;  /* 0x0000002928297230 */ /* 0x008fca0000000000 */
[----:B------:R0:W-:Y:S01]  /*32d0*/  STG.E desc[UR6][R30.64+0x1000], R41 ;  /* 0x001000291e007986 */ /* 0x0001e2000c101906 */
[----:B------:R-:W-:Y:S05]  /*32e0*/  @P6 EXIT ;  /* 0x000000000000694d */ /* 0x000fea0003800000 */
[----:B------:R-:W-:Y:S01]  /*32f0*/  P2R R35, PR, RZ, 0x10 ;  /* 0x00000010ff237803 */ /* 0x000fe20000000000 */
[----:B------:R-:W2:Y:S01]  /*3300*/  LDG.E.CONSTANT R40, desc[UR6][R28.64+0x2000] ;  /* 0x002000061c287981 */ /* 0x000ea2000c1e9900 */
[C---:B------:R-:W-:Y:S02]  /*3310*/  ISETP.EQ.AND P6, PT, R43.reuse, -0x10, PT ;  /* 0xfffffff02b00780c */ /* 0x040fe40003fc2270 */
[C---:B------:R-:W-:Y:S01]  /*3320*/  ISETP.EQ.AND P4, PT, R43.reuse, -0x8, PT ;  /* 0xfffffff82b00780c */ /* 0x040fe20003f82270 */
[----:B0-----:R-:W3:Y:S01]  /*3330*/  LDG.E R41, desc[UR6][R30.64+0x2000] ;  /* 0x002000061e297981 */ /* 0x001ee2000c1e1900 */
[----:B------:R-:W-:Y:S02]  /*3340*/  P2R R36, PR, RZ, 0x40 ;  /* 0x00000040ff247803 */ /* 0x000fe40000000000 */
[----:B------:R-:W-:Y:S02]  /*3350*/  P2R R38, PR, RZ, 0x20 ;  /* 0x00000020ff267803 */ /* 0x000fe40000000000 */
[----:B------:R-:W-:-:S05]  /*3360*/  ISETP.EQ.AND P5, PT, R43, RZ, PT ;  /* 0x000000ff2b00720c */ /* 0x000fca0003fa2270 */
[----:B------:R-:W-:Y:S01]  /*3370*/  @P6 MOV R36, R0 ;  /* 0x0000000000246202 */ /* 0x000fe20000000f00 */
[----:B------:R-:W-:Y:S01]  /*3380*/  @P6 IMAD.MOV.U32 R37, RZ, RZ, R2 ;  /* 0x000000ffff256224 */ /* 0x000fe200078e0002 */
[----:B------:R-:W-:Y:S01]  /*3390*/  @P4 MOV R36, R3 ;  /* 0x0000000300244202 */ /* 0x000fe20000000f00 */
[----:B------:R-:W-:Y:S01]  /*33a0*/  @P4 IMAD.MOV.U32 R37, RZ, RZ, R4 ;  /* 0x000000ffff254224 */ /* 0x000fe200078e0004 */
[----:B------:R-:W-:Y:S02]  /*33b0*/  ISETP.NE.AND P4, PT, R35, RZ, PT ;  /* 0x000000ff2300720c */ /* 0x000fe40003f85270 */
[----:B------:R-:W4:Y:S01]  /*33c0*/  LDG.E.CONSTANT R35, desc[UR6][R26.64+0x2000] ;  /* 0x002000061a237981 */ /* 0x000f22000c1e9900 */
[----:B------:R-:W-:Y:S01]  /*33d0*/  ISETP.EQ.AND P6, PT, R43, 0x8, PT ;  /* 0x000000082b00780c */ /* 0x000fe20003fc2270 */
[----:B------:R-:W-:Y:S01]  /*33e0*/  @P5 IMAD.MOV.U32 R37, RZ, RZ, R6 ;  /* 0x000000ffff255224 */ /* 0x000fe200078e0006 */
[----:B------:R-:W-:Y:S02]  /*33f0*/  @P5 MOV R36, R5 ;  /* 0x0000000500245202 */ /* 0x000fe40000000f00 */
[----:B------:R-:W-:-:S09]  /*3400*/  ISETP.NE.AND P5, PT, R38, RZ, PT ;  /* 0x000000ff2600720c */ /* 0x000fd20003fa5270 */
[----:B------:R-:W-:Y:S01]  /*3410*/  @P6 MOV R36, R7 ;  /* 0x0000000700246202 */ /* 0x000fe20000000f00 */
[----:B------:R-:W-:Y:S01]  /*3420*/  @P6 IMAD.MOV.U32 R37, RZ, RZ, R8 ;  /* 0x000000ffff256224 */ /* 0x000fe200078e0008 */
[----:B------:R-:W-:Y:S01]  /*3430*/  ISETP.EQ.AND P6, PT, R43, 0x40, PT ;  /* 0x000000402b00780c */ /* 0x000fe20003fc2270 */
[----:B------:R-:W-:Y:S01]  /*3440*/  @P0 IMAD.MOV.U32 R37, RZ, RZ, R10 ;  /* 0x000000ffff250224 */ /* 0x000fe200078e000a */
[----:B------:R-:W-:Y:S01]  /*3450*/  @P0 MOV R36, R9 ;  /* 0x0000000900240202 */ /* 0x000fe20000000f00 */
        /* <DEDUP_REMOVED lines=11> */
[----:B------:R-:W-:-:S02]  /*3510*/  @P6 MOV R36, R21 ;  /* 0x0000001500246202 */ /* 0x000fc40000000f00 */
[----:B------:R-:W-:Y:S01]  /*3520*/  ISETP.NE.AND P6, PT, R42, 0x8, PT ;  /* 0x000000082a00780c */ /* 0x000fe20003fc5270 */
[--C-:B----4-:R-:W-:Y:S02]  /*3530*/  HADD2.F32 R39, -RZ, R35.reuse.H0_H0 ;  /* 0x20000023ff277230 */ /* 0x110fe40000004100 */
[----:B------:R-:W-:-:S03]  /*3540*/  HADD2.F32 R38, -RZ, R35.H1_H1 ;  /* 0x30000023ff267230 */ /* 0x000fc60000004100 */
[----:B------:R-:W-:Y:S02]  /*3550*/  FMUL.FTZ R39, R39, R36 ;  /* 0x0000002427277220 */ /* 0x000fe40000410000 */
[----:B------:R-:W-:Y:S02]  /*3560*/  FMUL.FTZ R35, R38, R37 ;  /* 0x0000002526237220 */ /* 0x000fe40000410000 */
[C---:B------:R-:W-:Y:S02]  /*3570*/  FMUL.FTZ R39, R32.reuse, R39 ;  /* 0x0000002720277220 */ /* 0x040fe40000410000 */
[----:B------:R-:W-:-:S05]  /*3580*/  FMUL.FTZ R36, R32, R35 ;  /* 0x0000002320247220 */ /* 0x000fca0000410000 */
[----:B------:R-:W-:-:S05]  /*3590*/  F2FP.F16.F32.PACK_AB R36, R36, R39 ;  /* 0x000000272424723e */ /* 0x000fca00000000ff */
[----:B--2---:R-:W-:-:S04]  /*35a0*/  HFMA2 R40, R36, 1, 1, R40 ;  /* 0x3c003c0024287831 */ /* 0x004fc80000000028 */
[----:B---3--:R-:W-:-:S05]  /*35b0*/  HADD2 R41, R40, R41 ;  /* 0x0000002928297230 */ /* 0x008fca0000000000 */
        /* <DEDUP_REMOVED lines=10> */
[----:B------:R-:W-:-:S07]  /*3660*/  ISETP.EQ.AND P5, PT, R43, -0x8, PT ;  /* 0xfffffff82b00780c */ /* 0x000fce0003fa2270 */
[----:B------:R-:W-:Y:S01]  /*3670*/  @P6 IMAD.MOV.U32 R33, RZ, RZ, R0 ;  /* 0x000000ffff216224 */ /* 0x000fe200078e0000 */
[----:B------:R-:W-:Y:S01]  /*3680*/  @P6 MOV R35, R2 ;  /* 0x0000000200236202 */ /* 0x000fe20000000f00 */
[----:B------:R-:W-:Y:S01]  /*3690*/  @P4 IMAD.MOV.U32 R33, RZ, RZ, R3 ;  /* 0x000000ffff214224 */ /* 0x000fe200078e0003 */
[----:B------:R-:W-:Y:S02]  /*36a0*/  @P4 MOV R35, R4 ;  /* 0x0000000400234202 */ /* 0x000fe40000000f00 */
[----:B------:R-:W-:Y:S01]  /*36b0*/  ISETP.NE.AND P4, PT, R36, RZ, PT ;  /* 0x000000ff2400720c */ /* 0x000fe20003f85270 */
[----:B------:R-:W-:Y:S01]  /*36c0*/  @P5 IMAD.MOV.U32 R33, RZ, RZ, R5 ;  /* 0x000000ffff215224 */ /* 0x000fe200078e0005 */
[----:B------:R2:W3:Y:S01]  /*36d0*/  LDG.E.CONSTANT R36, desc[UR6][R28.64+0x3000] ;  /* 0x003000061c247981 */ /* 0x0004e2000c1e9900 */
[----:B------:R-:W-:Y:S02]  /*36e0*/  @P5 MOV R35, R6 ;  /* 0x0000000600235202 */ /* 0x000fe40000000f00 */
[----:B------:R-:W-:-:S02]  /*36f0*/  ISETP.NE.AND P5, PT, R37, RZ, PT ;  /* 0x000000ff2500720c */ /* 0x000fc40003fa5270 */
[----:B------:R-:W4:Y:S01]  /*3700*/  LDG.E R37, desc[UR6][R30.64+0x3000] ;  /* 0x003000061e257981 */ /* 0x000f22000c1e1900 */
[----:B------:R-:W-:-:S13]  /*3710*/  ISETP.EQ.AND P6, PT, R43, RZ, PT ;  /* 0x000000ff2b00720c */ /* 0x000fda0003fc2270 */
[----:B------:R-:W-:Y:S01]  /*3720*/  @P6 IMAD.MOV.U32 R33, RZ, RZ, R7 ;  /* 0x000000ffff216224 */ /* 0x000fe200078e0007 */
[----:B------:R-:W-:Y:S02]  /*3730*/  @P6 MOV R35, R8 ;  /* 0x0000000800236202 */ /* 0x000fe40000000f00 */
[----:B------:R-:W-:-:S13]  /*3740*/  ISETP.EQ.AND P6, PT, R43, 0x8, PT ;  /* 0x000000082b00780c */ /* 0x000fda0003fc2270 */
        /* <DEDUP_REMOVED lines=13> */
[----:B------:R-:W-:-:S02]  /*3820*/  @P5 IMAD.MOV.U32 R33, RZ, RZ, R21 ;  /* 0x000000ffff215224 */ /* 0x000fc400078e0015 */
[----:B------:R-:W-:Y:S02]  /*3830*/  VIADD R42, R42, 0x4 ;  /* 0x000000042a2a7836 */ /* 0x000fe40000000000 */
        /* <DEDUP_REMOVED lines=8> */
[----:B------:R-:W-:-:S03]  /*38c0*/  SHF.L.U32 R26, R42, 0xa, RZ ;  /* 0x0000000a2a1a7819 */ /* 0x000fc600000006ff */
[----:B----4-:R-:W-:Y:S01]  /*38d0*/  HADD2 R37, R36, R37 ;  /* 0x0000002524257230 */ /* 0x010fe20000000000 */
[----:B------:R-:W-:-:S04]  /*38e0*/  LOP3.LUT R33, R23, R26, RZ, 0xfc, !PT ;  /* 0x0000001a17217212 */ /* 0x000fc800078efcff */
[----:B------:R1:W-:Y:S01]  /*38f0*/  STG.E desc[UR6][R30.64+0x3000], R37 ;  /* 0x003000251e007986 */ /* 0x0003e2000c101906 */
[----:B------:R-:W-:-:S13]  /*3900*/  ISETP.GE.AND P0, PT, R33, R34, PT ;  /* 0x000000222100720c */ /* 0x000fda0003f06270 */
[----:B-1----:R-:W-:Y:S05]  /*3910*/  @!P0 BRA `(.L_x_69) ;  /* 0xfffffff000c08947 */ /* 0x002fea000383ffff */
[----:B------:R-:W-:Y:S05]  /*3920*/  EXIT ;  /* 0x000000000000794d */ /* 0x000fea0003800000 */
.L_x_68:
[----:B------:R-:W-:-:S13]  /*3930*/  ISETP.GE.AND P0, PT, R23, R34, PT ;  /* 0x000000221700720c */ /* 0x000fda0003f06270 */
[----:B------:R-:W-:Y:S05]  /*3940*/  @P0 EXIT ;  /* 0x000000000000094d */ /* 0x000fea0003800000 */
[----:B------:R-:W-:Y:S01]  /*3950*/  IMAD.MOV.U32 R38, RZ, RZ, RZ ;  /* 0x000000ffff267224 */ /* 0x000fe200078e00ff */
[----:B------:R-:W-:-:S07]  /*3960*/  MOV R31, R23 ;  /* 0x00000017001f7202 */ /* 0x000fce0000000f00 */
.L_x_70:
[----:B------:R-:W-:-:S05]  /*3970*/  IMAD.SHL.U32 R39, R38, 0x8, RZ ;  /* 0x0000000826277824 */ /* 0x000fca00078e00ff */
        /* <DEDUP_REMOVED lines=8> */
[----:B------:R-:W-:Y:S01]  /*3a00*/  @P2 MOV R33, R0 ;  /* 0x0000000000212202 */ /* 0x000fe20000000f00 */
[----:B------:R-:W-:Y:S01]  /*3a10*/  @P3 IMAD.MOV.U32 R35, RZ, RZ, R4 ;  /* 0x000000ffff233224 */ /* 0x000fe200078e0004 */
[C---:B------:R-:W-:Y:S01]  /*3a20*/  ISETP.EQ.AND P2, PT, R39.reuse, 0x20, PT ;  /* 0x000000202700780c */ /* 0x040fe20003f42270 */
[----:B------:R-:W-:Y:S01]  /*3a30*/  @P0 IMAD.MOV.U32 R35, RZ, RZ, R6 ;  /* 0x000000ffff230224 */ /* 0x000fe200078e0006 */
[----:B------:R-:W-:Y:S01]  /*3a40*/  @P3 MOV R33, R3 ;  /* 0x0000000300213202 */ /* 0x000fe20000000f00 */
[----:B------:R-:W-:Y:S01]  /*3a50*/  @P1 IMAD.MOV.U32 R35, RZ, RZ, R8 ;  /* 0x000000ffff231224 */ /* 0x000fe200078e0008 */
[C---:B------:R-:W-:Y:S02]  /*3a60*/  ISETP.EQ.AND P3, PT, R39.reuse, 0x28, PT ;  /* 0x000000282700780c */ /* 0x040fe40003f62270 */
[----:B------:R-:W-:-:S02]  /*3a70*/  ISETP.EQ.AND P5, PT, R39, 0x38, PT ;  /* 0x000000382700780c */ /* 0x000fc40003fa2270 */
[----:B------:R-:W-:Y:S02]  /*3a80*/  ISETP.EQ.AND P6, PT, R39, 0x40, PT ;  /* 0x000000402700780c */ /* 0x000fe40003fc2270 */
[----:B------:R-:W-:Y:S02]  /*3a90*/  @P0 MOV R33, R5 ;  /* 0x0000000500210202 */ /* 0x000fe40000000f00 */
[----:B------:R-:W-:Y:S01]  /*3aa0*/  @P1 MOV R33, R7 ;  /* 0x0000000700211202 */ /* 0x000fe20000000f00 */
[----:B------:R-:W-:Y:S01]  /*3ab0*/  @P2 IMAD.MOV.U32 R35, RZ, RZ, R10 ;  /* 0x000000ffff232224 */ /* 0x000fe200078e000a */
[----:B------:R-:W-:Y:S02]  /*3ac0*/  @P2 MOV R33, R9 ;  /* 0x0000000900212202 */ /* 0x000fe40000000f00 */
[----:B------:R-:W-:Y:S01]  /*3ad0*/  P2R R26, PR, RZ, 0x40 ;  /* 0x00000040ff1a7803 */ /* 0x000fe20000000000 */
        /* <DEDUP_REMOVED lines=8> */
[----:B------:R-:W-:-:S04]  /*3b60*/  ISETP.EQ.AND P6, PT, R39, 0x48, PT ;  /* 0x000000482700780c */ /* 0x000fc80003fc2270 */
[----:B------:R-:W-:-:S06]  /*3b70*/  P2R R26, PR, RZ, 0x40 ;  /* 0x00000040ff1a7803 */ /* 0x000fcc0000000000 */
[----:B------:R-:W0:Y:S01]  /*3b80*/  LDC.64 R26, c[0x0][0x388] ;  /* 0x0000e200ff1a7b82 */ /* 0x000e220000000a00 */
[----:B------:R-:W-:Y:S02]  /*3b90*/  IMAD.WIDE.U32 R28, R31, 0x4, R24 ;  /* 0x000000041f1c7825 */ /* 0x000fe400078e0018 */
[----:B------:R-:W-:Y:S02]  /*3ba0*/  @P6 MOV R33, R19 ;  /* 0x0000001300216202 */ /* 0x000fe40000000f00 */
[----:B------:R-:W-:Y:S01]  /*3bb0*/  @P6 IMAD.MOV.U32 R35, RZ, RZ, R20 ;  /* 0x000000ffff236224 */ /* 0x000fe200078e0014 */
[----:B------:R-:W3:Y:S01]  /*3bc0*/  LDG.E R37, desc[UR6][R28.64] ;  /* 0x000000061c257981 */ /* 0x000ee2000c1e1900 */
        /* <DEDUP_REMOVED lines=11> */
[----:B------:R-:W-:Y:S02]  /*3c80*/  F2FP.F16.F32.PACK_AB R30, R30, R33 ;  /* 0x000000211e1e723e */ /* 0x000fe400000000ff */
[----:B------:R-:W-:-:S04]  /*3c90*/  IADD3 R33, PT, PT, R31, 0x400, RZ ;  /* 0x000004001f217810 */ /* 0x000fc80007ffe0ff */
[----:B------:R-:W-:Y:S01]  /*3ca0*/  ISETP.GE.AND P6, PT, R33, R34, PT ;  /* 0x000000222100720c */ /* 0x000fe20003fc6270 */
[----:B---3--:R-:W-:-:S05]  /*3cb0*/  HFMA2 R37, R30, 1, 1, R37 ;  /* 0x3c003c001e257831 */ /* 0x008fca0000000025 */
[----:B------:R0:W-:Y:S07]  /*3cc0*/  STG.E desc[UR6][R28.64], R37 ;  /* 0x000000251c007986 */ /* 0x0001ee000c101906 */
[----:B------:R-:W-:Y:S05]  /*3cd0*/  @P6 EXIT ;  /* 0x000000000000694d */ /* 0x000fea0003800000 */
[----:B------:R-:W-:Y:S01]  /*3ce0*/  P2R R30, PR, RZ, 0x10 ;  /* 0x00000010ff1e7803 */ /* 0x000fe20000000000 */
[----:B0-----:R-:W2:Y:S01]  /*3cf0*/  LDG.E R37, desc[UR6][R28.64+0x1000] ;  /* 0x001000061c257981 */ /* 0x001ea2000c1e1900 */
[----:B------:R-:W-:Y:S02]  /*3d00*/  P2R R36, PR, RZ, 0x20 ;  /* 0x00000020ff247803 */ /* 0x000fe40000000000 */
[C---:B------:R-:W-:Y:S02]  /*3d10*/  ISETP.EQ.AND P4, PT, R39.reuse, -0x8, PT ;  /* 0xfffffff82700780c */ /* 0x040fe40003f82270 */
[C---:B------:R-:W-:Y:S02]  /*3d20*/  ISETP.EQ.AND P5, PT, R39.reuse, RZ, PT ;  /* 0x000000ff2700720c */ /* 0x040fe40003fa2270 */
[----:B------:R-:W-:Y:S02]  /*3d30*/  ISETP.EQ.AND P6, PT, R39, 0x8, PT ;  /* 0x000000082700780c */ /* 0x000fe40003fc2270 */
[----:B------:R-:W-:-:S07]  /*3d40*/  P2R R33, PR, RZ, 0x10 ;  /* 0x00000010ff217803 */ /* 0x000fce0000000000 */
[----:B------:R-:W-:Y:S01]  /*3d50*/  @P4 IMAD.MOV.U32 R33, RZ, RZ, R0 ;  /* 0x000000ffff214224 */ /* 0x000fe200078e0000 */
        /* <DEDUP_REMOVED lines=12> */
[----:B------:R-:W-:-:S02]  /*3e20*/  P2R R30, PR, RZ, 0x1 ;  /* 0x00000001ff1e7803 */ /* 0x000fc40000000000 */
[----:B------:R-:W-:Y:S02]  /*3e30*/  ISETP.EQ.AND P0, PT, R39, 0x40, PT ;  /* 0x000000402700780c */ /* 0x000fe40003f02270 */
[----:B------:R-:W-:Y:S01]  /*3e40*/  @P1 MOV R35, R10 ;  /* 0x0000000a00231202 */ /* 0x000fe20000000f00 */
[----:B------:R-:W-:Y:S01]  /*3e50*/  @P4 IMAD.MOV.U32 R33, RZ, RZ, R15 ;  /* 0x000000ffff214224 */ /* 0x000fe200078e000f */
[----:B------:R-:W-:Y:S02]  /*3e60*/  @P2 MOV R35, R12 ;  /* 0x0000000c00232202 */ /* 0x000fe40000000f00 */
[----:B------:R-:W-:Y:S01]  /*3e70*/  @P3 MOV R35, R14 ;  /* 0x0000000e00233202 */ /* 0x000fe20000000f00 */
[----:B------:R-:W-:Y:S01]  /*3e80*/  @P5 IMAD.MOV.U32 R33, RZ, RZ, R17 ;  /* 0x000000ffff215224 */ /* 0x000fe200078e0011 */
[----:B------:R-:W-:Y:S02]  /*3e90*/  @P4 MOV R35, R16 ;  /* 0x0000001000234202 */ /* 0x000fe40000000f00 */
[----:B------:R-:W-:-:S02]  /*3ea0*/  @P5 MOV R35, R18 ;  /* 0x0000001200235202 */ /* 0x000fc40000000f00 */
[----:B------:R-:W-:Y:S01]  /*3eb0*/  ISETP.EQ.AND P6, PT, R39, 0x48, PT ;  /* 0x000000482700780c */ /* 0x000fe20003fc2270 */
[----:B------:R-:W-:Y:S01]  /*3ec0*/  @P0 IMAD.MOV.U32 R33, RZ, RZ, R19 ;  /* 0x000000ffff210224 */ /* 0x000fe200078e0013 */
[----:B------:R-:W-:Y:S02]  /*3ed0*/  @P0 MOV R35, R20 ;  /* 0x0000001400230202 */ /* 0x000fe40000000f00 */
[----:B------:R-:W-:Y:S02]  /*3ee0*/  ISETP.NE.AND P0, PT, R30, RZ, PT ;  /* 0x000000ff1e00720c */ /* 0x000fe40003f05270 */
[----:B------:R-:W3:Y:S07]  /*3ef0*/  LDG.E.CONSTANT R30, desc[UR6][R26.64+0x1000] ;  /* 0x001000061a1e7981 */ /* 0x000eee000c1e9900 */
[----:B------:R-:W-:Y:S01]  /*3f00*/  @P6 MOV R35, R22 ;  /* 0x0000001600236202 */ /* 0x000fe20000000f00 */
[----:B------:R-:W-:-:S02]  /*3f10*/  @P6 IMAD.MOV.U32 R33, RZ, RZ, R21 ;  /* 0x000000ffff216224 */ /* 0x000fc400078e0015 */
[--C-:B---3--:R-:W-:Y:S02]  /*3f20*/  HADD2.F32 R36, -RZ, R30.reuse.H0_H0 ;  /* 0x2000001eff247230 */ /* 0x108fe40000004100 */
[----:B------:R-:W-:-:S03]  /*3f30*/  HADD2.F32 R30, -RZ, R30.H1_H1 ;  /* 0x3000001eff1e7230 */ /* 0x000fc60000004100 */
[----:B------:R-:W-:Y:S02]  /*3f40*/  FMUL.FTZ R33, R36, R33 ;  /* 0x0000002124217220 */ /* 0x000fe40000410000 */
[----:B------:R-:W-:Y:S02]  /*3f50*/  FMUL.FTZ R35, R30, R35 ;  /* 0x000000231e237220 */ /* 0x000fe40000410000 */
[C---:B------:R-:W-:Y:S02]  /*3f60*/  FMUL.FTZ R33, R32.reuse, R33 ;  /* 0x0000002120217220 */ /* 0x040fe40000410000 */
[----:B------:R-:W-:-:S05]  /*3f70*/  FMUL.FTZ R30, R32, R35 ;  /* 0x00000023201e7220 */ /* 0x000fca0000410000 */
[----:B------:R-:W-:Y:S01]  /*3f80*/  F2FP.F16.F32.PACK_AB R30, R30, R33 ;  /* 0x000000211e1e723e */ /* 0x000fe200000000ff */
[----:B------:R-:W-:-:S05]  /*3f90*/  VIADD R33, R31, 0x800 ;  /* 0x000008001f217836 */ /* 0x000fca0000000000 */
[----:B------:R-:W-:Y:S01]  /*3fa0*/  ISETP.GE.AND P6, PT, R33, R34, PT ;  /* 0x000000222100720c */ /* 0x000fe20003fc6270 */
[----:B--2---:R-:W-:-:S05]  /*3fb0*/  HFMA2 R37, R30, 1, 1, R37 ;  /* 0x3c003c001e257831 */ /* 0x004fca0000000025 */
[----:B------:R0:W-:Y:S07]  /*3fc0*/  STG.E desc[UR6][R28.64+0x1000], R37 ;  /* 0x001000251c007986 */ /* 0x0001ee000c101906 */
[----:B------:R-:W-:Y:S05]  /*3fd0*/  @P6 EXIT ;  /* 0x000000000000694d */ /* 0x000fea0003800000 */
[----:B------:R-:W-:Y:S01]  /*3fe0*/  P2R R30, PR, RZ, 0x10 ;  /* 0x00000010ff1e7803 */ /* 0x000fe20000000000 */
[----:B0-----:R-:W2:Y:S01]  /*3ff0*/  LDG.E R37, desc[UR6][R28.64+0x2000] ;  /* 0x002000061c257981 */ /* 0x001ea2000c1e1900 */
[C---:B------:R-:W-:Y:S02]  /*4000*/  ISETP.EQ.AND P6, PT, R39.reuse, -0x10, PT ;  /* 0xfffffff02700780c */ /* 0x040fe40003fc2270 */
[C---:B------:R-:W-:Y:S02]  /*4010*/  ISETP.EQ.AND P4, PT, R39.reuse, -0x8, PT ;  /* 0xfffffff82700780c */ /* 0x040fe40003f82270 */
        /* <DEDUP_REMOVED lines=8> */
[----:B------:R-:W3:Y:S01]  /*40a0*/  LDG.E.CONSTANT R30, desc[UR6][R26.64+0x2000] ;  /* 0x002000061a1e7981 */ /* 0x000ee2000c1e9900 */
        /* <DEDUP_REMOVED lines=41> */
[----:B------:R-:W-:Y:S01]  /*4340*/  @P6 IMAD.MOV.U32 R30, RZ, RZ, R0 ;  /* 0x000000ffff1e6224 */ /* 0x000fe200078e0000 */
[----:B------:R-:W-:Y:S01]  /*4350*/  @P6 MOV R31, R2 ;  /* 0x00000002001f6202 */ /* 0x000fe20000000f00 */
[----:B------:R-:W-:Y:S01]  /*4360*/  @P4 IMAD.MOV.U32 R30, RZ, RZ, R3 ;  /* 0x000000ffff1e4224 */ /* 0x000fe200078e0003 */
[----:B------:R-:W-:Y:S02]  /*4370*/  @P4 MOV R31, R4 ;  /* 0x00000004001f4202 */ /* 0x000fe40000000f00 */
[----:B------:R-:W-:Y:S02]  /*4380*/  ISETP.NE.AND P4, PT, R33, RZ, PT ;  /* 0x000000ff2100720c */ /* 0x000fe40003f85270 */
[----:B------:R-:W3:Y:S01]  /*4390*/  LDG.E R33, desc[UR6][R28.64+0x3000] ;  /* 0x003000061c217981 */ /* 0x000ee2000c1e1900 */
[----:B------:R-:W-:-:S13]  /*43a0*/  ISETP.EQ.AND P6, PT, R39, -0x8, PT ;  /* 0xfffffff82700780c */ /* 0x000fda0003fc2270 */
[----:B------:R-:W-:Y:S01]  /*43b0*/  @P6 IMAD.MOV.U32 R30, RZ, RZ, R5 ;  /* 0x000000ffff1e6224 */ /* 0x000fe200078e0005 */
[----:B------:R-:W-:Y:S01]  /*43c0*/  @P6 MOV R31, R6 ;  /* 0x00000006001f6202 */ /* 0x000fe20000000f00 */
[----:B------:R-:W-:Y:S01]  /*43d0*/  @P5 IMAD.MOV.U32 R30, RZ, RZ, R7 ;  /* 0x000000ffff1e5224 */ /* 0x000fe200078e0007 */
[----:B------:R-:W-:Y:S02]  /*43e0*/  ISETP.EQ.AND P6, PT, R39, 0x8, PT ;  /* 0x000000082700780c */ /* 0x000fe40003fc2270 */
[----:B------:R-:W-:Y:S02]  /*43f0*/  @P5 MOV R31, R8 ;  /* 0x00000008001f5202 */ /* 0x000fe40000000f00 */
[----:B------:R-:W-:-:S09]  /*4400*/  ISETP.NE.AND P5, PT, R35, RZ, PT ;  /* 0x000000ff2300720c */ /* 0x000fd20003fa5270 */
        /* <DEDUP_REMOVED lines=23> */
[----:B------:R-:W-:-:S04]  /*4580*/  SHF.L.U32 R26, R38, 0xa, RZ ;  /* 0x0000000a261a7819 */ /* 0x000fc800000006ff */
[----:B------:R1:W-:Y:S01]  /*4590*/  STG.E desc[UR6][R28.64+0x3000], R33 ;  /* 0x003000211c007986 */ /* 0x0003e2000c101906 */
[----:B------:R-:W-:-:S04]  /*45a0*/  LOP3.LUT R31, R23, R26, RZ, 0xfc, !PT ;  /* 0x0000001a171f7212 */ /* 0x000fc800078efcff */
[----:B------:R-:W-:-:S13]  /*45b0*/  ISETP.GE.AND P0, PT, R31, R34, PT ;  /* 0x000000221f00720c */ /* 0x000fda0003f06270 */
[----:B-1----:R-:W-:Y:S05]  /*45c0*/  @!P0 BRA `(.L_x_70) ;  /* 0xfffffff000e88947 */ /* 0x002fea000383ffff */
[----:B------:R-:W-:Y:S05]  /*45d0*/  EXIT ;  /* 0x000000000000794d */ /* 0x000fea0003800000 */
.L_x_71:
        /* <DEDUP_REMOVED lines=10> */
.L_x_174:


//--------------------- .text._Z17layer_norm_kernelILi10EEvPK6__halfS2_S2_PS0_ffiib --------------------------
	.section	.text._Z17layer_norm_kernelILi10EEvPK6__halfS2_S2_PS0_ffiib,"ax",@progbits
	.align	128
        .global         _Z17layer_norm_kernelILi10EEvPK6__halfS2_S2_PS0_ffiib
        .type           _Z17layer_norm_kernelILi10EEvPK6__halfS2_S2_PS0_ffiib,@function
        .size           _Z17layer_norm_kernelILi10EEvPK6__halfS2_S2_PS0_ffiib,(.L_x_175 - _Z17layer_norm_kernelILi10EEvPK6__halfS2_S2_PS0_ffiib)
        .other          _Z17layer_norm_kernelILi10EEvPK6__halfS2_S2_PS0_ffiib,@"STO_CUDA_ENTRY STV_DEFAULT"
_Z17layer_norm_kernelILi10EEvPK6__halfS2_S2_PS0_ffiib:
.text._Z17layer_norm_kernelILi10EEvPK6__halfS2_S2_PS0_ffiib:
        /* <DEDUP_REMOVED lines=15> */
[----:B------:R-:W-:Y:S02]  /*00f0*/  SHF.R.U32.HI R23, RZ, 0x5, R4 ;  /* 0x00000005ff177819 */ /* 0x000fe40000011604 */
[----:B------:R-:W-:-:S09]  /*0100*/  LOP3.LUT R22, R4, 0x1f, RZ, 0xc0, !PT ;  /* 0x0000001f04167812 */ /* 0x000fd200078ec0ff */
        /* <DEDUP_REMOVED lines=113> */
[----:B------:R-:W-:-:S02]  /*0820*/  MOV R2, R27 ;  /* 0x0000001b00027202 */ /* 0x000fc40000000f00 */
[----:B------:R-:W-:Y:S01]  /*0830*/  @!P0 FMNMX.FTZ R31, R31, 65504, PT ;  /* 0x477fe0001f1f8809 */ /* 0x000fe20003810000 */
[----:B------:R-:W-:Y:S01]  /*0840*/  FADD.FTZ R24, R28, R29 ;  /* 0x0000001d1c187221 */ /* 0x000fe20000010000 */
[----:B------:R-:W-:Y:S02]  /*0850*/  @!P0 FMNMX.FTZ R30, R30, 65504, PT ;  /* 0x477fe0001e1e8809 */ /* 0x000fe40003810000 */
[----:B------:R-:W-:Y:S02]  /*0860*/  @!P0 FMNMX.FTZ R25, R31, -65504, !PT ;  /* 0xc77fe0001f198809 */ /* 0x000fe40007810000 */
[----:B------:R-:W-:Y:S02]  /*0870*/  @!P0 FMNMX.FTZ R26, R30, -65504, !PT ;  /* 0xc77fe0001e1a8809 */ /* 0x000fe40007810000 */
[----:B------:R-:W-:Y:S01]  /*0880*/  MOV R3, R28 ;  /* 0x0000001c00037202 */ /* 0x000fe20000000f00 */
[--C-:B------:R-:W-:Y:S01]  /*0890*/  @!P0 FADD.FTZ R29, R24, R25.reuse ;  /* 0x00000019181d8221 */ /* 0x100fe20000010000 */
[----:B------:R-:W-:Y:S01]  /*08a0*/  @!P0 IMAD.MOV.U32 R20, RZ, RZ, R25 ;  /* 0x000000ffff148224 */ /* 0x000fe200078e0019 */
[----:B------:R-:W-:-:S02]  /*08b0*/  @!P0 MOV R21, R26 ;  /* 0x0000001a00158202 */ /* 0x000fc40000000f00 */
[----:B------:R-:W-:-:S07]  /*08c0*/  @!P0 FADD.FTZ R24, R26, R29 ;  /* 0x0000001d1a188221 */ /* 0x000fce0000010000 */
.L_x_73:
[----:B------:R-:W-:Y:S05]  /*08d0*/  BSYNC.RECONVERGENT B0 ;  /* 0x0000000000007941 */ /* 0x000fea0003800200 */
.L_x_72:
[----:B------:R-:W0:Y:S01]  /*08e0*/  SHFL.BFLY PT, R29, R24, 0x10, 0x1f ;  /* 0x0e001f00181d7f89 */ /* 0x000e2200000e0000 */
[----:B------:R-:W1:Y:S01]  /*08f0*/  S2UR UR5, SR_CgaCtaId ;  /* 0x00000000000579c3 */ /* 0x000e620000008800 */
[----:B------:R-:W-:Y:S01]  /*0900*/  UMOV UR4, 0x400 ;  /* 0x0000040000047882 */ /* 0x000fe20000000000 */
[----:B------:R-:W-:Y:S01]  /*0910*/  ISETP.NE.AND P0, PT, R22, RZ, PT ;  /* 0x000000ff1600720c */ /* 0x000fe20003f05270 */
[----:B------:R-:W-:Y:S01]  /*0920*/  BSSY.RECONVERGENT B0, `(.L_x_74) ;  /* 0x000005b000007945 */ /* 0x000fe20003800200 */
[----:B------:R-:W-:Y:S02]  /*0930*/  HFMA2 R36, -RZ, RZ, 0, 0 ;  /* 0x00000000ff247431 */ /* 0x000fe400000001ff */
[----:B0-----:R-:W-:Y:S01]  /*0940*/  FADD.FTZ R29, R29, R24 ;  /* 0x000000181d1d7221 */ /* 0x001fe20000010000 */
[----:B-1----:R-:W-:-:S04]  /*0950*/  ULEA UR4, UR5, UR4, 0x18 ;  /* 0x0000000405047291 */ /* 0x002fc8000f8ec0ff */
[----:B------:R-:W0:Y:S02]  /*0960*/  SHFL.BFLY PT, R30, R29, 0x8, 0x1f ;  /* 0x0d001f001d1e7f89 */ /* 0x000e2400000e0000 */
[----:B------:R-:W-:Y:S02]  /*0970*/  LEA R23, R23, UR4, 0x2 ;  /* 0x0000000417177c11 */ /* 0x000fe4000f8e10ff */
[----:B------:R-:W-:Y:S01]  /*0980*/  LEA R22, R22, UR4, 0x2 ;  /* 0x0000000416167c11 */ /* 0x000fe2000f8e10ff */
        /* <DEDUP_REMOVED lines=8> */
[----:B------:R-:W-:Y:S01]  /*0a10*/  BAR.SYNC.DEFER_BLOCKING 0x0 ;  /* 0x0000000000007b1d */ /* 0x000fe20000010000 */
[----:B0-----:R-:W-:-:S04]  /*0a20*/  IADD3 R34, PT, PT, -R4, UR9, RZ ;  /* 0x0000000904227c10 */ /* 0x001fc8000fffe1ff */
[----:B------:R-:W-:Y:S02]  /*0a30*/  ISETP.GE.AND P1, PT, R34, 0x1, PT ;  /* 0x000000012200780c */ /* 0x000fe40003f26270 */
[----:B------:R-:W-:Y:S01]  /*0a40*/  VIMNMX R34, PT, PT, RZ, R34, !PT ;  /* 0x00000022ff227248 */ /* 0x000fe20007fe0100 */
        /* <DEDUP_REMOVED lines=10> */
[----:B0-----:R-:W-:Y:S01]  /*0af0*/  FADD.FTZ R24, R32, R33 ;  /* 0x0000002120187221 */ /* 0x001fe20000010000 */
[----:B------:R-:W-:Y:S06]  /*0b00*/  @!P1 BRA `(.L_x_75) ;  /* 0x0000000000f09947 */ /* 0x000fec0003800000 */
[----:B------:R-:W0:Y:S01]  /*0b10*/  LDC R29, c[0x0][0x3a4] ;  /* 0x0000e900ff1d7b82 */ /* 0x000e220000000800 */
[----:B------:R-:W-:-:S05]  /*0b20*/  VIADD R30, R34, 0x3ff ;  /* 0x000003ff221e7836 */ /* 0x000fca0000000000 */
        /* <DEDUP_REMOVED lines=58> */
.L_x_75:
[----:B------:R-:W-:Y:S05]  /*0ed0*/  BSYNC.RECONVERGENT B0 ;  /* 0x0000000000007941 */ /* 0x000fea0003800200 */
.L_x_74:
[----:B------:R-:W0:Y:S01]  /*0ee0*/  SHFL.BFLY PT, R25, R36, 0x10, 0x1f ;  /* 0x0e001f0024197f89 */ /* 0x000e2200000e0000 */
[----:B------:R-:W1:Y:S02]  /*0ef0*/  LDCU.U8 UR4, c[0x0][0x3b0] ;  /* 0x00007600ff0477ac */ /* 0x000e640008000000 */
[----:B-1----:R-:W-:-:S04]  /*0f00*/  UPRMT UR4, UR4, 0x8880, URZ ;  /* 0x0000888004047896 */ /* 0x002fc800080000ff */
[----:B------:R-:W-:Y:S01]  /*0f10*/  UISETP.NE.AND UP0, UPT, UR4, URZ, UPT ;  /* 0x000000ff0400728c */ /* 0x000fe2000bf05270 */
        /* <DEDUP_REMOVED lines=11> */
[----:B0-----:R-:W0:Y:S01]  /*0fd0*/  LDC.64 R28, c[0x0][0x3a0] ;  /* 0x0000e800ff1c7b82 */ /* 0x001e220000000a00 */
        /* <DEDUP_REMOVED lines=11> */
[----:B0-----:R-:W-:-:S04]  /*1090*/  FFMA.FTZ R23, R23, R29, R28 ;  /* 0x0000001d17177223 */ /* 0x001fc8000001001c */
[----:B------:R0:W1:Y:S01]  /*10a0*/  MUFU.RSQ R28, R23 ;  /* 0x00000017001c7308 */ /* 0x0000620000001400 */
[----:B------:R-:W-:Y:S05]  /*10b0*/  BRA.U UP0, `(.L_x_76) ;  /* 0x0000000d00987547 */ /* 0x000fea000b800000 */
[----:B------:R-:W2:Y:S02]  /*10c0*/  LDCU.64 UR4, c[0x0][0x390] ;  /* 0x00007200ff0477ac */ /* 0x000ea40008000a00 */
[----:B--2---:R-:W-:-:S04]  /*10d0*/  UISETP.NE.U32.AND UP0, UPT, UR4, URZ, UPT ;  /* 0x000000ff0400728c */ /* 0x004fc8000bf05070 */
[----:B------:R-:W-:-:S09]  /*10e0*/  UISETP.NE.AND.EX UP0, UPT, UR5, URZ, UPT, UP0 ;  /* 0x000000ff0500728c */ /* 0x000fd2000bf05300 */
[----:B------:R-:W-:Y:S05]  /*10f0*/  BRA.U !UP0, `(.L_x_77) ;  /* 0x0000000508d87547 */ /* 0x000fea000b800000 */
[----:B------:R-:W-:-:S13]  /*1100*/  ISETP.GE.AND P0, PT, R4, UR9, PT ;  /* 0x0000000904007c0c */ /* 0x000fda000bf06270 */
[----:B------:R-:W-:Y:S05]  /*1110*/  @P0 EXIT ;  /* 0x000000000000094d */ /* 0x000fea0003800000 */
[----:B------:R-:W-:Y:S02]  /*1120*/  MOV R36, RZ ;  /* 0x000000ff00247202 */ /* 0x000fe40000000f00 */
[----:B------:R-:W-:-:S07]  /*1130*/  MOV R29, R4 ;  /* 0x00000004001d7202 */ /* 0x000fce0000000f00 */
.L_x_78:
[----:B0-2---:R-:W0:Y:S08]  /*1140*/  LDC.64 R22, c[0x0][0x388] ;  /* 0x0000e200ff167b82 */ /* 0x005e300000000a00 */
[----:B------:R-:W2:Y:S01]  /*1150*/  LDC.64 R24, c[0x0][0x390] ;  /* 0x0000e400ff187b82 */ /* 0x000ea20000000a00 */
[----:B0-----:R-:W-:-:S05]  /*1160*/  IMAD.WIDE.U32 R22, R29, 0x4, R22 ;  /* 0x000000041d167825 */ /* 0x001fca00078e0016 */
[----:B-1----:R-:W3:Y:S01]  /*1170*/  LDG.E.CONSTANT R26, desc[UR12][R22.64] ;  /* 0x0000000c161a7981 */ /* 0x002ee2000c1e9900 */
[----:B--2---:R-:W-:-:S05]  /*1180*/  IMAD.WIDE.U32 R24, R29, 0x4, R24 ;  /* 0x000000041d187825 */ /* 0x004fca00078e0018 */
[----:B------:R-:W2:Y:S01]  /*1190*/  LDG.E.CONSTANT R33, desc[UR12][R24.64] ;  /* 0x0000000c18217981 */ /* 0x000ea2000c1e9900 */
[----:B------:R-:W-:Y:S02]  /*11a0*/  IMAD.SHL.U32 R30, R36, 0x8, RZ ;  /* 0x00000008241e7824 */ /* 0x000fe400078e00ff */
[----:B------:R-:W-:-:S03]  /*11b0*/  VIADD R34, R29, 0x400 ;  /* 0x000004001d227836 */ /* 0x000fc60000000000 */
[C---:B------:R-:W-:Y:S02]  /*11c0*/  ISETP.EQ.AND P0, PT, R30.reuse, RZ, PT ;  /* 0x000000ff1e00720c */ /* 0x040fe40003f02270 */
[C---:B------:R-:W-:Y:S02]  /*11d0*/  ISETP.EQ.AND P1, PT, R30.reuse, 0x10, PT ;  /* 0x000000101e00780c */ /* 0x040fe40003f22270 */
[C---:B------:R-:W-:Y:S02]  /*11e0*/  ISETP.EQ.AND P2, PT, R30.reuse, 0x20, PT ;  /* 0x000000201e00780c */ /* 0x040fe40003f42270 */
[C---:B------:R-:W-:Y:S02]  /*11f0*/  ISETP.EQ.AND P3, PT, R30.reuse, 0x30, PT ;  /* 0x000000301e00780c */ /* 0x040fe40003f62270 */
[----:B------:R-:W-:Y:S02]  /*1200*/  ISETP.EQ.AND P5, PT, R30, 0x40, PT ;  /* 0x000000401e00780c */ /* 0x000fe40003fa2270 */
[----:B------:R-:W-:-:S03]  /*1210*/  ISETP.GE.AND P4, PT, R34, UR9, PT ;  /* 0x0000000922007c0c */ /* 0x000fc6000bf86270 */
        /* <DEDUP_REMOVED lines=10> */
[----:B---3--:R-:W-:-:S02]  /*12c0*/  HADD2.F32 R32, -RZ, R26.H0_H0 ;  /* 0x2000001aff207230 */ /* 0x008fc40000004100 */
[----:B------:R-:W-:-:S03]  /*12d0*/  HADD2.F32 R26, -RZ, R26.H1_H1 ;  /* 0x3000001aff1a7230 */ /* 0x000fc60000004100 */
[----:B------:R-:W-:Y:S01]  /*12e0*/  FMUL.FTZ R27, R32, R27 ;  /* 0x0000001b201b7220 */ /* 0x000fe20000410000 */
[----:B------:R-:W-:Y:S02]  /*12f0*/  HFMA2 R32, -RZ, RZ, 0, 2.384185791015625e-07 ;  /* 0x00000004ff207431 */ /* 0x000fe400000001ff */
[----:B------:R-:W-:Y:S01]  /*1300*/  FMUL.FTZ R31, R26, R31 ;  /* 0x0000001f1a1f7220 */ /* 0x000fe20000410000 */
[----:B-1----:R-:W-:-:S03]  /*1310*/  FMUL.FTZ R27, R28, R27 ;  /* 0x0000001b1c1b7220 */ /* 0x002fc60000410000 */
[----:B------:R-:W-:-:S05]  /*1320*/  FMUL.FTZ R26, R28, R31 ;  /* 0x0000001f1c1a7220 */ /* 0x000fca0000410000 */
[----:B------:R-:W-:Y:S01]  /*1330*/  F2FP.F16.F32.PACK_AB R31, R26, R27 ;  /* 0x0000001b1a1f723e */ /* 0x000fe200000000ff */
[----:B------:R-:W-:-:S04]  /*1340*/  IMAD.WIDE.U32 R26, R29, R32, UR6 ;  /* 0x000000061d1a7e25 */ /* 0x000fc8000f8e0020 */
[----:B--2---:R-:W-:-:S05]  /*1350*/  HFMA2 R33, R31, 1, 1, R33 ;  /* 0x3c003c001f217831 */ /* 0x004fca0000000021 */
[----:B------:R0:W-:Y:S01]  /*1360*/  STG.E desc[UR12][R26.64], R33 ;  /* 0x000000211a007986 */ /* 0x0001e2000c10190c */
[----:B------:R-:W-:Y:S05]  /*1370*/  @P4 EXIT ;  /* 0x000000000000494d */ /* 0x000fea0003800000 */
[----:B------:R-:W2:Y:S04]  /*1380*/  LDG.E.CONSTANT R31, desc[UR12][R22.64+0x1000] ;  /* 0x0010000c161f7981 */ /* 0x000ea8000c1e9900 */
[----:B------:R-:W3:Y:S01]  /*1390*/  LDG.E.CONSTANT R37, desc[UR12][R24.64+0x1000] ;  /* 0x0010000c18257981 */ /* 0x000ee2000c1e9900 */
[----:B0-----:R-:W-:Y:S02]  /*13a0*/  @P0 MOV R33, R16 ;  /* 0x0000001000210202 */ /* 0x001fe40000000f00 */
        /* <DEDUP_REMOVED lines=21> */
[----:B------:R-:W-:-:S13]  /*1500*/  ISETP.GE.AND P4, PT, R31, UR9, PT ;  /* 0x000000091f007c0c */ /* 0x000fda000bf86270 */
[----:B------:R-:W-:Y:S05]  /*1510*/  @P4 EXIT ;  /* 0x000000000000494d */ /* 0x000fea0003800000 */
[----:B------:R-:W2:Y:S04]  /*1520*/  LDG.E.CONSTANT R31, desc[UR12][R22.64+0x2000] ;  /* 0x0020000c161f7981 */ /* 0x000ea8000c1e9900 */
[----:B------:R-:W3:Y:S01]  /*1530*/  LDG.E.CONSTANT R34, desc[UR12][R24.64+0x2000] ;  /* 0x0020000c18227981 */ /* 0x000ee2000c1e9900 */
[----:B------:R-:W-:Y:S02]  /*1540*/  ISETP.EQ.AND P5, PT, R30, -0x10, PT ;  /* 0xfffffff01e00780c */ /* 0x000fe40003fa2270 */
[----:B------:R-:W-:-:S04]  /*1550*/  IADD3 R29, PT, PT, R29, 0xc00, RZ ;  /* 0x00000c001d1d7810 */ /* 0x000fc80007ffe0ff */
        /* <DEDUP_REMOVED lines=10> */
[----:B------:R-:W-:Y:S01]  /*1600*/  @P3 MOV R30, R2 ;  /* 0x00000002001e3202 */ /* 0x000fe20000000f00 */
[----:B--2---:R-:W-:-:S02]  /*1610*/  HADD2.F32 R33, -RZ, R31.H0_H0 ;  /* 0x2000001fff217230 */ /* 0x004fc40000004100 */
        /* <DEDUP_REMOVED lines=10> */
[----:B------:R3:W4:Y:S01]  /*16c0*/  LDG.E.CONSTANT R24, desc[UR12][R24.64+0x3000] ;  /* 0x0030000c18187981 */ /* 0x000722000c1e9900 */
[----:B------:R-:W-:Y:S01]  /*16d0*/  @P5 MOV R29, R17 ;  /* 0x00000011001d5202 */ /* 0x000fe20000000f00 */
[----:B------:R-:W-:Y:S01]  /*16e0*/  @P5 IMAD.MOV.U32 R30, RZ, RZ, R16 ;  /* 0x000000ffff1e5224 */ /* 0x000fe200078e0010 */
[----:B------:R-:W-:Y:S01]  /*16f0*/  @P0 MOV R29, R13 ;  /* 0x0000000d001d0202 */ /* 0x000fe20000000f00 */
[----:B------:R-:W-:Y:S01]  /*1700*/  @P1 IMAD.MOV.U32 R29, RZ, RZ, R9 ;  /* 0x000000ffff1d1224 */ /* 0x000fe200078e0009 */
[----:B------:R-:W-:Y:S01]  /*1710*/  @P0 MOV R30, R12 ;  /* 0x0000000c001e0202 */ /* 0x000fe20000000f00 */
[----:B------:R-:W-:Y:S01]  /*1720*/  VIADD R36, R36, 0x4 ;  /* 0x0000000424247836 */ /* 0x000fe20000000000 */
[----:B------:R-:W-:Y:S01]  /*1730*/  @P1 MOV R30, R8 ;  /* 0x00000008001e1202 */ /* 0x000fe20000000f00 */
[----:B------:R-:W-:Y:S01]  /*1740*/  @P2 IMAD.MOV.U32 R30, RZ, RZ, R5 ;  /* 0x000000ffff1e2224 */ /* 0x000fe200078e0005 */
[----:B------:R-:W-:-:S02]  /*1750*/  @P2 MOV R29, R19 ;  /* 0x00000013001d2202 */ /* 0x000fc40000000f00 */
[----:B------:R-:W-:Y:S02]  /*1760*/  @P3 MOV R29, R20 ;  /* 0x00000014001d3202 */ /* 0x000fe40000000f00 */
[----:B------:R-:W-:Y:S01]  /*1770*/  @P3 MOV R30, R21 ;  /* 0x00000015001e3202 */ /* 0x000fe20000000f00 */
[--C-:B--2---:R-:W-:Y:S02]  /*1780*/  HADD2.F32 R32, -RZ, R22.reuse.H0_H0 ;  /* 0x20000016ff207230 */ /* 0x104fe40000004100 */
[----:B------:R-:W-:-:S03]  /*1790*/  HADD2.F32 R23, -RZ, R22.H1_H1 ;  /* 0x30000016ff177230 */ /* 0x000fc60000004100 */
[----:B---3--:R-:W-:Y:S01]  /*17a0*/  FMUL.FTZ R25, R32, R29 ;  /* 0x0000001d20197220 */ /* 0x008fe20000410000 */
[----:B------:R-:W-:Y:S01]  /*17b0*/  SHF.L.U32 R29, R36, 0xa, RZ ;  /* 0x0000000a241d7819 */ /* 0x000fe200000006ff */
[----:B------:R-:W-:Y:S02]  /*17c0*/  FMUL.FTZ R23, R23, R30 ;  /* 0x0000001e17177220 */ /* 0x000fe40000410000 */
[----:B------:R-:W-:Y:S01]  /*17d0*/  FMUL.FTZ R25, R28, R25 ;  /* 0x000000191c197220 */ /* 0x000fe20000410000 */
[----:B------:R-:W-:Y:S01]  /*17e0*/  LOP3.LUT R29, R4, R29, RZ, 0xfc, !PT ;  /* 0x0000001d041d7212 */ /* 0x000fe200078efcff */
[----:B------:R-:W-:-:S03]  /*17f0*/  FMUL.FTZ R22, R28, R23 ;  /* 0x000000171c167220 */ /* 0x000fc60000410000 */
[----:B------:R-:W-:Y:S02]  /*1800*/  ISETP.GE.AND P0, PT, R29, UR9, PT ;  /* 0x000000091d007c0c */ /* 0x000fe4000bf06270 */
[----:B------:R-:W-:-:S05]  /*1810*/  F2FP.F16.F32.PACK_AB R22, R22, R25 ;  /* 0x000000191616723e */ /* 0x000fca00000000ff */
[----:B----4-:R-:W-:-:S05]  /*1820*/  HFMA2 R23, R22, 1, 1, R24 ;  /* 0x3c003c0016177831 */ /* 0x010fca0000000018 */
[----:B------:R2:W-:Y:S01]  /*1830*/  STG.E desc[UR12][R26.64+0x3000], R23 ;  /* 0x003000171a007986 */ /* 0x0005e2000c10190c */
[----:B------:R-:W-:Y:S05]  /*1840*/  @!P0 BRA `(.L_x_78) ;  /* 0xfffffff8003c8947 */ /* 0x000fea000383ffff */
[----:B------:R-:W-:Y:S05]  /*1850*/  EXIT ;  /* 0x000000000000794d */ /* 0x000fea0003800000 */
.L_x_77:
[----:B------:R-:W-:-:S13]  /*1860*/  ISETP.GE.AND P0, PT, R4, UR9, PT ;  /* 0x0000000904007c0c */ /* 0x000fda000bf06270 */
[----:B------:R-:W-:Y:S05]  /*1870*/  @P0 EXIT ;  /* 0x000000000000094d */ /* 0x000fea0003800000 */
[----:B------:R-:W-:Y:S01]  /*1880*/  MOV R31, RZ ;  /* 0x000000ff001f7202 */ /* 0x000fe20000000f00 */
[----:B------:R-:W-:-:S07]  /*1890*/  IMAD.MOV.U32 R26, RZ, RZ, R4 ;  /* 0x000000ffff1a7224 */ /* 0x000fce00078e0004 */
.L_x_79:
[----:B0-----:R-:W0:Y:S02]  /*18a0*/  LDC.64 R22, c[0x0][0x388] ;  /* 0x0000e200ff167b82 */ /* 0x001e240000000a00 */
[----:B0-----:R-:W-:-:S05]  /*18b0*/  IMAD.WIDE.U32 R22, R26, 0x4, R22 ;  /* 0x000000041a167825 */ /* 0x001fca00078e0016 */
[----:B------:R-:W2:Y:S01]  /*18c0*/  LDG.E.CONSTANT R24, desc[UR12][R22.64] ;  /* 0x0000000c16187981 */ /* 0x000ea2000c1e9900 */
[----:B------:R-:W-:Y:S01]  /*18d0*/  SHF.L.U32 R33, R31, 0x3, RZ ;  /* 0x000000031f217819 */ /* 0x000fe200000006ff */
[----:B------:R-:W-:-:S03]  /*18e0*/  IMAD.MOV.U32 R35, RZ, RZ, 0x4 ;  /* 0x00000004ff237424 */ /* 0x000fc600078e00ff */
[C---:B------:R-:W-:Y:S02]  /*18f0*/  ISETP.EQ.AND P0, PT, R33.reuse, RZ, PT ;  /* 0x000000ff2100720c */ /* 0x040fe40003f02270 */
[C---:B------:R-:W-:Y:S02]  /*1900*/  ISETP.EQ.AND P1, PT, R33.reuse, 0x10, PT ;  /* 0x000000102100780c */ /* 0x040fe40003f22270 */
[C---:B------:R-:W-:Y:S02]  /*1910*/  ISETP.EQ.AND P2, PT, R33.reuse, 0x20, PT ;  /* 0x000000202100780c */ /* 0x040fe40003f42270 */
[C---:B------:R-:W-:Y:S02]  /*1920*/  ISETP.EQ.AND P3, PT, R33.reuse, 0x30, PT ;  /* 0x000000302100780c */ /* 0x040fe40003f62270 */
[----:B------:R-:W-:-:S05]  /*1930*/  ISETP.EQ.AND P5, PT, R33, 0x40, PT ;  /* 0x000000402100780c */ /* 0x000fca0003fa2270 */
        /* <DEDUP_REMOVED lines=10> */
[--C-:B--2---:R-:W-:Y:S02]  /*19e0*/  HADD2.F32 R30, -RZ, R24.reuse.H0_H0 ;  /* 0x20000018ff1e7230 */ /* 0x104fe40000004100 */
[----:B------:R-:W-:-:S03]  /*19f0*/  HADD2.F32 R24, -RZ, R24.H1_H1 ;  /* 0x30000018ff187230 */ /* 0x000fc60000004100 */
[----:B------:R-:W-:Y:S02]  /*1a00*/  FMUL.FTZ R25, R30, R25 ;  /* 0x000000191e197220 */ /* 0x000fe40000410000 */
[----:B------:R-:W-:Y:S01]  /*1a10*/  FMUL.FTZ R29, R24, R27 ;  /* 0x0000001b181d7220 */ /* 0x000fe20000410000 */
[----:B------:R-:W-:Y:S01]  /*1a20*/  IADD3 R24, PT, PT, R26, 0x400, RZ ;  /* 0x000004001a187810 */ /* 0x000fe20007ffe0ff */
[C---:B-1----:R-:W-:Y:S02]  /*1a30*/  FMUL.FTZ R27, R28.reuse, R25 ;  /* 0x000000191c1b7220 */ /* 0x042fe40000410000 */
[----:B------:R-:W-:Y:S01]  /*1a40*/  FMUL.FTZ R30, R28, R29 ;  /* 0x0000001d1c1e7220 */ /* 0x000fe20000410000 */
[----:B------:R-:W-:Y:S01]  /*1a50*/  ISETP.GE.AND P4, PT, R24, UR9, PT ;  /* 0x0000000918007c0c */ /* 0x000fe2000bf86270 */
[----:B------:R-:W-:-:S03]  /*1a60*/  IMAD.WIDE.U32 R24, R26, R35, UR6 ;  /* 0x000000061a187e25 */ /* 0x000fc6000f8e0023 */
[----:B------:R-:W-:-:S05]  /*1a70*/  F2FP.F16.F32.PACK_AB R27, R30, R27 ;  /* 0x0000001b1e1b723e */ /* 0x000fca00000000ff */
[----:B------:R0:W-:Y:S04]  /*1a80*/  STG.E desc[UR12][R24.64], R27 ;  /* 0x0000001b18007986 */ /* 0x0001e8000c10190c */
[----:B------:R-:W-:Y:S05]  /*1a90*/  @P4 EXIT ;  /* 0x000000000000494d */ /* 0x000fea0003800000 */
[----:B0-----:R-:W2:Y:S01]  /*1aa0*/  LDG.E.CONSTANT R27, desc[UR12][R22.64+0x1000] ;  /* 0x0010000c161b7981 */ /* 0x001ea2000c1e9900 */
[----:B------:R-:W-:Y:S01]  /*1ab0*/  @P0 MOV R29, R17 ;  /* 0x00000011001d0202 */ /* 0x000fe20000000f00 */
[----:B------:R-:W-:Y:S01]  /*1ac0*/  @P0 IMAD.MOV.U32 R30, RZ, RZ, R16 ;  /* 0x000000ffff1e0224 */ /* 0x000fe200078e0010 */
[----:B------:R-:W-:Y:S01]  /*1ad0*/  @P1 MOV R29, R13 ;  /* 0x0000000d001d1202 */ /* 0x000fe20000000f00 */
[----:B------:R-:W-:Y:S01]  /*1ae0*/  @P2 IMAD.MOV.U32 R29, RZ, RZ, R9 ;  /* 0x000000ffff1d2224 */ /* 0x000fe200078e0009 */
[----:B------:R-:W-:Y:S02]  /*1af0*/  @P1 MOV R30, R12 ;  /* 0x0000000c001e1202 */ /* 0x000fe40000000f00 */
[----:B------:R-:W-:Y:S01]  /*1b00*/  @P2 MOV R30, R8 ;  /* 0x00000008001e2202 */ /* 0x000fe20000000f00 */
[----:B------:R-:W-:Y:S01]  /*1b10*/  @P3 IMAD.MOV.U32 R30, RZ, RZ, R5 ;  /* 0x000000ffff1e3224 */ /* 0x000fe200078e0005 */
[----:B------:R-:W-:Y:S02]  /*1b20*/  @P3 MOV R29, R19 ;  /* 0x00000013001d3202 */ /* 0x000fe40000000f00 */
[----:B------:R-:W-:-:S02]  /*1b30*/  @P5 MOV R29, R20 ;  /* 0x00000014001d5202 */ /* 0x000fc40000000f00 */
        /* <DEDUP_REMOVED lines=11> */
[----:B------:R-:W-:-:S05]  /*1bf0*/  VIADD R27, R26, 0x800 ;  /* 0x000008001a1b7836 */ /* 0x000fca0000000000 */
[----:B------:R-:W-:-:S13]  /*1c00*/  ISETP.GE.AND P4, PT, R27, UR9, PT ;  /* 0x000000091b007c0c */ /* 0x000fda000bf86270 */
[----:B------:R-:W-:Y:S05]  /*1c10*/  @P4 EXIT ;  /* 0x000000000000494d */ /* 0x000fea0003800000 */
[----:B------:R-:W2:Y:S01]  /*1c20*/  LDG.E.CONSTANT R27, desc[UR12][R22.64+0x2000] ;  /* 0x0020000c161b7981 */ /* 0x000ea2000c1e9900 */
[----:B------:R-:W-:Y:S02]  /*1c30*/  ISETP.EQ.AND P5, PT, R33, -0x10, PT ;  /* 0xfffffff02100780c */ /* 0x000fe40003fa2270 */
[----:B------:R-:W-:-:S04]  /*1c40*/  IADD3 R26, PT, PT, R26, 0xc00, RZ ;  /* 0x00000c001a1a7810 */ /* 0x000fc80007ffe0ff */
[----:B------:R-:W-:-:S07]  /*1c50*/  ISETP.GE.AND P4, PT, R26, UR9, PT ;  /* 0x000000091a007c0c */ /* 0x000fce000bf86270 */
[----:B------:R-:W-:Y:S02]  /*1c60*/  @P5 MOV R30, R18 ;  /* 0x00000012001e5202 */ /* 0x000fe40000000f00 */
[----:B0-----:R-:W-:Y:S01]  /*1c70*/  @P5 MOV R29, R0 ;  /* 0x00000000001d5202 */ /* 0x001fe20000000f00 */
        /* <DEDUP_REMOVED lines=15> */
[----:B------:R0:W-:Y:S01]  /*1d70*/  STG.E desc[UR12][R24.64+0x2000], R29 ;  /* 0x0020001d18007986 */ /* 0x0001e2000c10190c */
[----:B------:R-:W-:Y:S05]  /*1d80*/  @P4 EXIT ;  /* 0x000000000000494d */ /* 0x000fea0003800000 */
[----:B------:R-:W0:Y:S01]  /*1d90*/  LDG.E.CONSTANT R22, desc[UR12][R22.64+0x3000] ;  /* 0x0030000c16167981 */ /* 0x000e22000c1e9900 */
        /* <DEDUP_REMOVED lines=10> */
[----:B------:R-:W-:Y:S01]  /*1e40*/  IADD3 R31, PT, PT, R31, 0x4, RZ ;  /* 0x000000041f1f7810 */ /* 0x000fe20007ffe0ff */
[--C-:B0-----:R-:W-:Y:S02]  /*1e50*/  HADD2.F32 R29, -RZ, R22.reuse.H0_H0 ;  /* 0x20000016ff1d7230 */ /* 0x101fe40000004100 */
[----:B------:R-:W-:-:S03]  /*1e60*/  HADD2.F32 R30, -RZ, R22.H1_H1 ;  /* 0x30000016ff1e7230 */ /* 0x000fc60000004100 */
[----:B------:R-:W-:Y:S02]  /*1e70*/  FMUL.FTZ R29, R29, R26 ;  /* 0x0000001a1d1d7220 */ /* 0x000fe40000410000 */
[----:B------:R-:W-:Y:S02]  /*1e80*/  FMUL.FTZ R23, R30, R27 ;  /* 0x0000001b1e177220 */ /* 0x000fe40000410000 */
[C---:B------:R-:W-:Y:S02]  /*1e90*/  FMUL.FTZ R29, R28.reuse, R29 ;  /* 0x0000001d1c1d7220 */ /* 0x040fe40000410000 */
[----:B------:R-:W-:Y:S01]  /*1ea0*/  FMUL.FTZ R22, R28, R23 ;  /* 0x000000171c167220 */ /* 0x000fe20000410000 */
[----:B------:R-:W-:-:S04]  /*1eb0*/  SHF.L.U32 R23, R31, 0xa, RZ ;  /* 0x0000000a1f177819 */ /* 0x000fc800000006ff */
[----:B------:R-:W-:Y:S02]  /*1ec0*/  F2FP.F16.F32.PACK_AB R29, R22, R29 ;  /* 0x0000001d161d723e */ /* 0x000fe400000000ff */
[----:B------:R-:W-:-:S03]  /*1ed0*/  LOP3.LUT R26, R4, R23, RZ, 0xfc, !PT ;  /* 0x00000017041a7212 */ /* 0x000fc600078efcff */
[----:B------:R2:W-:Y:S01]  /*1ee0*/  STG.E desc[UR12][R24.64+0x3000], R29 ;  /* 0x0030001d18007986 */ /* 0x0005e2000c10190c */
[----:B------:R-:W-:-:S13]  /*1ef0*/  ISETP.GE.AND P0, PT, R26, UR9, PT ;  /* 0x000000091a007c0c */ /* 0x000fda000bf06270 */
[----:B--2---:R-:W-:Y:S05]  /*1f00*/  @!P0 BRA `(.L_x_79) ;  /* 0xfffffff800648947 */ /* 0x004fea000383ffff */
[----:B------:R-:W-:Y:S05]  /*1f10*/  EXIT ;  /* 0x000000000000794d */ /* 0x000fea0003800000 */
.L_x_76:
[----:B------:R-:W2:Y:S02]  /*1f20*/  LDCU.64 UR4, c[0x0][0x390] ;  /* 0x00007200ff0477ac */ /* 0x000ea40008000a00 */
[----:B--2---:R-:W-:-:S04]  /*1f30*/  UISETP.NE.U32.AND UP0, UPT, UR4, URZ, UPT ;  /* 0x000000ff0400728c */ /* 0x004fc8000bf05070 */
[----:B------:R-:W-:-:S09]  /*1f40*/  UISETP.NE.AND.EX UP0, UPT, UR5, URZ, UPT, UP0 ;  /* 0x000000ff0500728c */ /* 0x000fd2000bf05300 */
[----:B------:R-:W-:Y:S05]  /*1f50*/  BRA.U !UP0, `(.L_x_80) ;  /* 0x0000000508f87547 */ /* 0x000fea000b800000 */
[----:B------:R-:W-:-:S13]  /*1f60*/  ISETP.GE.AND P0, PT, R4, UR9, PT ;  /* 0x0000000904007c0c */ /* 0x000fda000bf06270 */
[----:B------:R-:W-:Y:S05]  /*1f70*/  @P0 EXIT ;  /* 0x000000000000094d */ /* 0x000fea0003800000 */
[----:B------:R-:W-:Y:S01]  /*1f80*/  IMAD.MOV.U32 R38, RZ, RZ, RZ ;  /* 0x000000ffff267224 */ /* 0x000fe200078e00ff */
[----:B------:R-:W-:-:S07]  /*1f90*/  MOV R29, R4 ;  /* 0x00000004001d7202 */ /* 0x000fce0000000f00 */
.L_x_81:
[----:B0-----:R-:W0:Y:S08]  /*1fa0*/  LDC.64 R22, c[0x0][0x388] ;  /* 0x0000e200ff167b82 */ /* 0x001e300000000a00 */
[----:B--2---:R-:W2:Y:S01]  /*1fb0*/  LDC.64 R26, c[0x0][0x390] ;  /* 0x0000e400ff1a7b82 */ /* 0x004ea20000000a00 */
[----:B0-----:R-:W-:-:S05]  /*1fc0*/  IMAD.WIDE.U32 R22, R29, 0x4, R22 ;  /* 0x000000041d167825 */ /* 0x001fca00078e0016 */
[----:B------:R-:W3:Y:S01]  /*1fd0*/  LDG.E.CONSTANT R31, desc[UR12][R22.64] ;  /* 0x0000000c161f7981 */ /* 0x000ee2000c1e9900 */
[----:B-1----:R-:W-:Y:S02]  /*1fe0*/  HFMA2 R24, -RZ, RZ, 0, 2.384185791015625e-07 ;  /* 0x00000004ff187431 */ /* 0x002fe400000001ff */
[----:B--2---:R-:W-:-:S04]  /*1ff0*/  IMAD.WIDE.U32 R26, R29, 0x4, R26 ;  /* 0x000000041d1a7825 */ /* 0x004fc800078e001a */
[----:B------:R-:W-:Y:S01]  /*2000*/  IMAD.WIDE.U32 R24, R29, R24, UR6 ;  /* 0x000000061d187e25 */ /* 0x000fe2000f8e0018 */
[----:B------:R-:W2:Y:S04]  /*2010*/  LDG.E.CONSTANT R36, desc[UR12][R26.64] ;  /* 0x0000000c1a247981 */ /* 0x000ea8000c1e9900 */
[----:B------:R-:W4:Y:S01]  /*2020*/  LDG.E R37, desc[UR12][R24.64] ;  /* 0x0000000c18257981 */ /* 0x000f22000c1e1900 */
[----:B------:R-:W-:-:S05]  /*2030*/  IMAD.SHL.U32 R30, R38, 0x8, RZ ;  /* 0x00000008261e7824 */ /* 0x000fca00078e00ff */
[C---:B------:R-:W-:Y:S02]  /*2040*/  ISETP.EQ.AND P0, PT, R30.reuse, RZ, PT ;  /* 0x000000ff1e00720c */ /* 0x040fe40003f02270 */
[C---:B------:R-:W-:Y:S02]  /*2050*/  ISETP.EQ.AND P1, PT, R30.reuse, 0x10, PT ;  /* 0x000000101e00780c */ /* 0x040fe40003f22270 */
[C---:B------:R-:W-:Y:S02]  /*2060*/  ISETP.EQ.AND P2, PT, R30.reuse, 0x20, PT ;  /* 0x000000201e00780c */ /* 0x040fe40003f42270 */
[C---:B------:R-:W-:Y:S02]  /*2070*/  ISETP.EQ.AND P3, PT, R30.reuse, 0x30, PT ;  /* 0x000000301e00780c */ /* 0x040fe40003f62270 */
[----:B------:R-:W-:-:S05]  /*2080*/  ISETP.EQ.AND P5, PT, R30, 0x40, PT ;  /* 0x000000401e00780c */ /* 0x000fca0003fa2270 */
        /* <DEDUP_REMOVED lines=12> */
[----:B------:R-:W-:Y:S02]  /*2150*/  FMUL.FTZ R35, R35, R32 ;  /* 0x0000002023237220 */ /* 0x000fe40000410000 */
[----:B------:R-:W-:Y:S02]  /*2160*/  FMUL.FTZ R31, R34, R33 ;  /* 0x00000021221f7220 */ /* 0x000fe40000410000 */
[C---:B-1----:R-:W-:Y:S02]  /*2170*/  FMUL.FTZ R35, R28.reuse, R35 ;  /* 0x000000231c237220 */ /* 0x042fe40000410000 */
        /* <DEDUP_REMOVED lines=9> */
[----:B------:R-:W3:Y:S04]  /*2210*/  LDG.E.CONSTANT R36, desc[UR12][R26.64+0x1000] ;  /* 0x0010000c1a247981 */ /* 0x000ee8000c1e9900 */
[----:B0-----:R-:W4:Y:S01]  /*2220*/  LDG.E R37, desc[UR12][R24.64+0x1000] ;  /* 0x0010000c18257981 */ /* 0x001f22000c1e1900 */
        /* <DEDUP_REMOVED lines=23> */
[----:B------:R-:W-:-:S13]  /*23a0*/  ISETP.GE.AND P4, PT, R31, UR9, PT ;  /* 0x000000091f007c0c */ /* 0x000fda000bf86270 */
[----:B------:R-:W-:Y:S05]  /*23b0*/  @P4 EXIT ;  /* 0x000000000000494d */ /* 0x000fea0003800000 */
[----:B------:R-:W2:Y:S04]  /*23c0*/  LDG.E.CONSTANT R31, desc[UR12][R22.64+0x2000] ;  /* 0x0020000c161f7981 */ /* 0x000ea8000c1e9900 */
[----:B------:R-:W3:Y:S04]  /*23d0*/  LDG.E.CONSTANT R34, desc[UR12][R26.64+0x2000] ;  /* 0x0020000c1a227981 */ /* 0x000ee8000c1e9900 */
[----:B------:R-:W4:Y:S01]  /*23e0*/  LDG.E R35, desc[UR12][R24.64+0x2000] ;  /* 0x0020000c18237981 */ /* 0x000f22000c1e1900 */
[----:B------:R-:W-:Y:S01]  /*23f0*/  ISETP.EQ.AND P5, PT, R30, -0x10, PT ;  /* 0xfffffff01e00780c */ /* 0x000fe20003fa2270 */
[----:B------:R-:W-:-:S05]  /*2400*/  VIADD R29, R29, 0xc00 ;  /* 0x00000c001d1d7836 */ /* 0x000fca0000000000 */
[----:B------:R-:W-:-:S07]  /*2410*/  ISETP.GE.AND P4, PT, R29, UR9, PT ;  /* 0x000000091d007c0c */ /* 0x000fce000bf86270 */
        /* <DEDUP_REMOVED lines=22> */
[----:B------:R3:W4:Y:S04]  /*2580*/  LDG.E.CONSTANT R26, desc[UR12][R26.64+0x3000] ;  /* 0x0030000c1a1a7981 */ /* 0x000728000c1e9900 */
[----:B------:R-:W5:Y:S01]  /*2590*/  LDG.E R31, desc[UR12][R24.64+0x3000] ;  /* 0x0030000c181f7981 */ /* 0x000f62000c1e1900 */
        /* <DEDUP_REMOVED lines=8> */
[----:B------:R-:W-:Y:S01]  /*2620*/  @P3 IMAD.MOV.U32 R30, RZ, RZ, R21 ;  /* 0x000000ffff1e3224 */ /* 0x000fe200078e0015 */
[----:B------:R-:W-:Y:S02]  /*2630*/  @P3 MOV R29, R20 ;  /* 0x00000014001d3202 */ /* 0x000fe40000000f00 */
[----:B------:R-:W-:Y:S01]  /*2640*/  IADD3 R38, PT, PT, R38, 0x4, RZ ;  /* 0x0000000426267810 */ /* 0x000fe20007ffe0ff */
[----:B--2---:R-:W-:-:S02]  /*2650*/  HADD2.F32 R32, -RZ, R22.H0_H0 ;  /* 0x20000016ff207230 */ /* 0x004fc40000004100 */
        /* <DEDUP_REMOVED lines=9> */
[----:B----4-:R-:W-:-:S04]  /*26f0*/  HFMA2 R26, R22, 1, 1, R26 ;  /* 0x3c003c00161a7831 */ /* 0x010fc8000000001a */
[----:B-----5:R-:W-:-:S05]  /*2700*/  HADD2 R31, R26, R31 ;  /* 0x0000001f1a1f7230 */ /* 0x020fca0000000000 */
[----:B------:R2:W-:Y:S01]  /*2710*/  STG.E desc[UR12][R24.64+0x3000], R31 ;  /* 0x0030001f18007986 */ /* 0x0005e2000c10190c */
[----:B------:R-:W-:Y:S05]  /*2720*/  @!P0 BRA `(.L_x_81) ;  /* 0xfffffff8001c8947 */ /* 0x000fea000383ffff */
[----:B------:R-:W-:Y:S05]  /*2730*/  EXIT ;  /* 0x000000000000794d */ /* 0x000fea0003800000 */
.L_x_80:
[----:B------:R-:W-:-:S13]  /*2740*/  ISETP.GE.AND P0, PT, R4, UR9, PT ;  /* 0x0000000904007c0c */ /* 0x000fda000bf06270 */
[----:B------:R-:W-:Y:S05]  /*2750*/  @P0 EXIT ;  /* 0x000000000000094d */ /* 0x000fea0003800000 */
[----:B------:R-:W-:Y:S01]  /*2760*/  MOV R35, RZ ;  /* 0x000000ff00237202 */ /* 0x000fe20000000f00 */
[----:B------:R-:W-:-:S07]  /*2770*/  IMAD.MOV.U32 R26, RZ, RZ, R4 ;  /* 0x000000ffff1a7224 */ /* 0x000fce00078e0004 */
.L_x_82:
[----:B--2---:R-:W2:Y:S01]  /*2780*/  LDC.64 R24, c[0x0][0x388] ;  /* 0x0000e200ff187b82 */ /* 0x004ea20000000a00 */
[----:B0-----:R-:W-:Y:S02]  /*2790*/  HFMA2 R23, -RZ, RZ, 0, 2.384185791015625e-07 ;  /* 0x00000004ff177431 */ /* 0x001fe400000001ff */
[----:B--2---:R-:W-:-:S05]  /*27a0*/  IMAD.WIDE.U32 R24, R26, 0x4, R24 ;  /* 0x000000041a187825 */ /* 0x004fca00078e0018 */
[----:B------:R-:W2:Y:S01]  /*27b0*/  LDG.E.CONSTANT R29, desc[UR12][R24.64] ;  /* 0x0000000c181d7981 */ /* 0x000ea2000c1e9900 */
[----:B------:R-:W-:-:S05]  /*27c0*/  IMAD.WIDE.U32 R22, R26, R23, UR6 ;  /* 0x000000061a167e25 */ /* 0x000fca000f8e0017 */
[----:B------:R-:W3:Y:S01]  /*27d0*/  LDG.E R34, desc[UR12][R22.64] ;  /* 0x0000000c16227981 */ /* 0x000ee2000c1e1900 */
[----:B------:R-:W-:-:S04]  /*27e0*/  SHF.L.U32 R27, R35, 0x3, RZ ;  /* 0x00000003231b7819 */ /* 0x000fc800000006ff */
[C---:B------:R-:W-:Y:S02]  /*27f0*/  ISETP.EQ.AND P0, PT, R27.reuse, RZ, PT ;  /* 0x000000ff1b00720c */ /* 0x040fe40003f02270 */
[C---:B------:R-:W-:Y:S02]  /*2800*/  ISETP.EQ.AND P1, PT, R27.reuse, 0x10, PT ;  /* 0x000000101b00780c */ /* 0x040fe40003f22270 */
[C---:B------:R-:W-:Y:S02]  /*2810*/  ISETP.EQ.AND P2, PT, R27.reuse, 0x20, PT ;  /* 0x000000201b00780c */ /* 0x040fe40003f42270 */
[C---:B------:R-:W-:Y:S02]  /*2820*/  ISETP.EQ.AND P3, PT, R27.reuse, 0x30, PT ;  /* 0x000000301b00780c */ /* 0x040fe40003f62270 */
[----:B------:R-:W-:-:S05]  /*2830*/  ISETP.EQ.AND P5, PT, R27, 0x40, PT ;  /* 0x000000401b00780c */ /* 0x000fca0003fa2270 */
        /* <DEDUP_REMOVED lines=15> */
[C---:B-1----:R-:W-:Y:S02]  /*2930*/  FMUL.FTZ R33, R28.reuse, R33 ;  /* 0x000000211c217220 */ /* 0x042fe40000410000 */
[----:B------:R-:W-:Y:S01]  /*2940*/  FMUL.FTZ R30, R28, R29 ;  /* 0x0000001d1c1e7220 */ /* 0x000fe20000410000 */
[----:B------:R-:W-:-:S04]  /*2950*/  ISETP.GE.AND P4, PT, R31, UR9, PT ;  /* 0x000000091f007c0c */ /* 0x000fc8000bf86270 */
[----:B------:R-:W-:-:S05]  /*2960*/  F2FP.F16.F32.PACK_AB R29, R30, R33 ;  /* 0x000000211e1d723e */ /* 0x000fca00000000ff */
[----:B---3--:R-:W-:-:S05]  /*2970*/  HFMA2 R29, R29, 1, 1, R34 ;  /* 0x3c003c001d1d7831 */ /* 0x008fca0000000022 */
[----:B------:R0:W-:Y:S01]  /*2980*/  STG.E desc[UR12][R22.64], R29 ;  /* 0x0000001d16007986 */ /* 0x0001e2000c10190c */
[----:B------:R-:W-:Y:S05]  /*2990*/  @P4 EXIT ;  /* 0x000000000000494d */ /* 0x000fea0003800000 */
[----:B0-----:R-:W2:Y:S04]  /*29a0*/  LDG.E.CONSTANT R29, desc[UR12][R24.64+0x1000] ;  /* 0x0010000c181d7981 */ /* 0x001ea8000c1e9900 */
[----:B------:R-:W3:Y:S01]  /*29b0*/  LDG.E R34, desc[UR12][R22.64+0x1000] ;  /* 0x0010000c16227981 */ /* 0x000ee2000c1e1900 */
[----:B------:R-:W-:Y:S01]  /*29c0*/  @P0 MOV R30, R17 ;  /* 0x00000011001e0202 */ /* 0x000fe20000000f00 */
[----:B------:R-:W-:Y:S01]  /*29d0*/  @P1 IMAD.MOV.U32 R30, RZ, RZ, R13 ;  /* 0x000000ffff1e1224 */ /* 0x000fe200078e000d */
[----:B------:R-:W-:Y:S02]  /*29e0*/  @P0 MOV R31, R16 ;  /* 0x00000010001f0202 */ /* 0x000fe40000000f00 */
[----:B------:R-:W-:Y:S02]  /*29f0*/  @P1 MOV R31, R12 ;  /* 0x0000000c001f1202 */ /* 0x000fe40000000f00 */
[----:B------:R-:W-:Y:S01]  /*2a00*/  @P2 MOV R30, R9 ;  /* 0x00000009001e2202 */ /* 0x000fe20000000f00 */
[----:B------:R-:W-:Y:S01]  /*2a10*/  @P3 IMAD.MOV.U32 R30, RZ, RZ, R19 ;  /* 0x000000ffff1e3224 */ /* 0x000fe200078e0013 */
[----:B------:R-:W-:-:S02]  /*2a20*/  @P2 MOV R31, R8 ;  /* 0x00000008001f2202 */ /* 0x000fc40000000f00 */
[----:B------:R-:W-:Y:S02]  /*2a30*/  @P3 MOV R31, R5 ;  /* 0x00000005001f3202 */ /* 0x000fe40000000f00 */
[----:B------:R-:W-:Y:S02]  /*2a40*/  @P5 MOV R30, R20 ;  /* 0x00000014001e5202 */ /* 0x000fe40000000f00 */
        /* <DEDUP_REMOVED lines=12> */
[----:B0-----:R-:W-:-:S05]  /*2b10*/  VIADD R29, R26, 0x800 ;  /* 0x000008001a1d7836 */ /* 0x001fca0000000000 */
[----:B------:R-:W-:-:S13]  /*2b20*/  ISETP.GE.AND P4, PT, R29, UR9, PT ;  /* 0x000000091d007c0c */ /* 0x000fda000bf86270 */
[----:B------:R-:W-:Y:S05]  /*2b30*/  @P4 EXIT ;  /* 0x000000000000494d */ /* 0x000fea0003800000 */
[----:B------:R-:W2:Y:S04]  /*2b40*/  LDG.E.CONSTANT R29, desc[UR12][R24.64+0x2000] ;  /* 0x0020000c181d7981 */ /* 0x000ea8000c1e9900 */
[----:B------:R-:W3:Y:S01]  /*2b50*/  LDG.E R31, desc[UR12][R22.64+0x2000] ;  /* 0x0020000c161f7981 */ /* 0x000ee2000c1e1900 */
[----:B------:R-:W-:Y:S02]  /*2b60*/  ISETP.EQ.AND P5, PT, R27, -0x10, PT ;  /* 0xfffffff01b00780c */ /* 0x000fe40003fa2270 */
[----:B------:R-:W-:-:S04]  /*2b70*/  IADD3 R26, PT, PT, R26, 0xc00, RZ ;  /* 0x00000c001a1a7810 */ /* 0x000fc80007ffe0ff */
[----:B------:R-:W-:-:S07]  /*2b80*/  ISETP.GE.AND P4, PT, R26, UR9, PT ;  /* 0x000000091a007c0c */ /* 0x000fce000bf86270 */
[----:B------:R-:W-:Y:S02]  /*2b90*/  @P5 MOV R27, R0 ;  /* 0x00000000001b5202 */ /* 0x000fe40000000f00 */
        /* <DEDUP_REMOVED lines=29> */
[----:B------:R-:W-:Y:S01]  /*2d70*/  @P3 IMAD.MOV.U32 R26, RZ, RZ, R20 ;  /* 0x000000ffff1a3224 */ /* 0x000fe200078e0014 */
[----:B------:R-:W-:Y:S02]  /*2d80*/  @P3 MOV R27, R21 ;  /* 0x00000015001b3202 */ /* 0x000fe40000000f00 */
[----:B------:R-:W-:Y:S01]  /*2d90*/  IADD3 R35, PT, PT, R35, 0x4, RZ ;  /* 0x0000000423237810 */ /* 0x000fe20007ffe0ff */
[--C-:B--2---:R-:W-:Y:S02]  /*2da0*/  HADD2.F32 R29, -RZ, R24.reuse.H0_H0 ;  /* 0x20000018ff1d7230 */ /* 0x104fe40000004100 */
[----:B------:R-:W-:-:S03]  /*2db0*/  HADD2.F32 R24, -RZ, R24.H1_H1 ;  /* 0x30000018ff187230 */ /* 0x000fc60000004100 */
[----:B------:R-:W-:Y:S02]  /*2dc0*/  FMUL.FTZ R29, R29, R26 ;  /* 0x0000001a1d1d7220 */ /* 0x000fe40000410000 */
[----:B------:R-:W-:Y:S01]  /*2dd0*/  FMUL.FTZ R25, R24, R27 ;  /* 0x0000001b18197220 */ /* 0x000fe20000410000 */
[----:B------:R-:W-:Y:S01]  /*2de0*/  SHF.L.U32 R27, R35, 0xa, RZ ;  /* 0x0000000a231b7819 */ /* 0x000fe200000006ff */
[C---:B------:R-:W-:Y:S02]  /*2df0*/  FMUL.FTZ R29, R28.reuse, R29 ;  /* 0x0000001d1c1d7220 */ /* 0x040fe40000410000 */
[----:B------:R-:W-:Y:S01]  /*2e00*/  FMUL.FTZ R24, R28, R25 ;  /* 0x000000191c187220 */ /* 0x000fe20000410000 */
[----:B------:R-:W-:-:S04]  /*2e10*/  LOP3.LUT R26, R4, R27, RZ, 0xfc, !PT ;  /* 0x0000001b041a7212 */ /* 0x000fc800078efcff */
[----:B------:R-:W-:Y:S02]  /*2e20*/  F2FP.F16.F32.PACK_AB R24, R24, R29 ;  /* 0x0000001d1818723e */ /* 0x000fe400000000ff */
[----:B------:R-:W-:-:S03]  /*2e30*/  ISETP.GE.AND P0, PT, R26, UR9, PT ;  /* 0x000000091a007c0c */ /* 0x000fc6000bf06270 */
[----:B---3--:R-:W-:-:S05]  /*2e40*/  HFMA2 R25, R24, 1, 1, R30 ;  /* 0x3c003c0018197831 */ /* 0x008fca000000001e */
[----:B------:R2:W-:Y:S05]  /*2e50*/  STG.E desc[UR12][R22.64+0x3000], R25 ;  /* 0x0030001916007986 */ /* 0x0005ea000c10190c */
[----:B------:R-:W-:Y:S05]  /*2e60*/  @!P0 BRA `(.L_x_82) ;  /* 0xfffffff800448947 */ /* 0x000fea000383ffff */
[----:B------:R-:W-:Y:S05]  /*2e70*/  EXIT ;  /* 0x000000000000794d */ /* 0x000fea0003800000 */
.L_x_83:
        /* <DEDUP_REMOVED lines=16> */
.L_x_175:


//--------------------- .text._Z17layer_norm_kernelILi9EEvPK6__halfS2_S2_PS0_ffiib --------------------------
	.section	.text._Z17layer_norm_kernelILi9EEvPK6__halfS2_S2_PS0_ffiib,"ax",@progbits
	.align	128
        .global         _Z17layer_norm_kernelILi9EEvPK6__halfS2_S2_PS0_ffiib
        .type           _Z17layer_norm_kernelILi9EEvPK6__halfS2_S2_PS0_ffiib,@function
        .size           _Z17layer_norm_kernelILi9EEvPK6__halfS2_S2_PS0_ffiib,(.L_x_176 - _Z17layer_norm_kernelILi9EEvPK6__halfS2_S2_PS0_ffiib)
        .other          _Z17layer_norm_kernelILi9EEvPK6__halfS2_S2_PS0_ffiib,@"STO_CUDA_ENTRY STV_DEFAULT"
_Z17layer_norm_kernelILi9EEvPK6__halfS2_S2_PS0_ffiib:
.text._Z17layer_norm_kernelILi9EEvPK6__halfS2_S2_PS0_ffiib:
        /* <DEDUP_REMOVED lines=12> */
[----:B------:R-:W-:Y:S01]  /*00c0*/  SHF.R.U32.HI R20, RZ, 0x5, R4 ;  /* 0x00000005ff147819 */ /* 0x000fe20000011604 */
[----:B----4-:R-:W-:Y:S01]  /*00d0*/  IMAD.WIDE R2, R5, 0x2, R2 ;  /* 0x0000000205027825 */ /* 0x010fe200078e0202 */
[----:B------:R-:W-:-:S09]  /*00e0*/  LOP3.LUT R5, R4, 0x1f, RZ, 0xc0, !PT ;  /* 0x0000001f04057812 */ /* 0x000fd200078ec0ff */
        /* <DEDUP_REMOVED lines=103> */
[----:B------:R-:W-:-:S02]  /*0760*/  @!P0 FMNMX.FTZ R23, R23, 65504, PT ;  /* 0x477fe00017178809 */ /* 0x000fc40003810000 */
[----:B------:R-:W-:Y:S01]  /*0770*/  @!P0 FMNMX.FTZ R24, R24, 65504, PT ;  /* 0x477fe00018188809 */ /* 0x000fe20003810000 */
[----:B------:R-:W-:Y:S01]  /*0780*/  FADD.FTZ R21, R7, R22 ;  /* 0x0000001607157221 */ /* 0x000fe20000010000 */
[----:B------:R-:W-:Y:S02]  /*0790*/  @!P0 FMNMX.FTZ R2, R23, -65504, !PT ;  /* 0xc77fe00017028809 */ /* 0x000fe40007810000 */
[----:B------:R-:W-:-:S03]  /*07a0*/  @!P0 FMNMX.FTZ R3, R24, -65504, !PT ;  /* 0xc77fe00018038809 */ /* 0x000fc60007810000 */
[--C-:B------:R-:W-:Y:S01]  /*07b0*/  @!P0 FADD.FTZ R22, R21, R2.reuse ;  /* 0x0000000215168221 */ /* 0x100fe20000010000 */
[----:B------:R-:W-:Y:S01]  /*07c0*/  @!P0 IMAD.MOV.U32 R6, RZ, RZ, R2 ;  /* 0x000000ffff068224 */ /* 0x000fe200078e0002 */
[----:B------:R-:W-:Y:S02]  /*07d0*/  @!P0 MOV R4, R3 ;  /* 0x0000000300048202 */ /* 0x000fe40000000f00 */
[----:B------:R-:W-:-:S07]  /*07e0*/  @!P0 FADD.FTZ R21, R3, R22 ;  /* 0x0000001603158221 */ /* 0x000fce0000010000 */
.L_x_85:
[----:B------:R-:W-:Y:S05]  /*07f0*/  BSYNC.RECONVERGENT B0 ;  /* 0x0000000000007941 */ /* 0x000fea0003800200 */
.L_x_84:
[----:B------:R-:W0:Y:S01]  /*0800*/  SHFL.BFLY PT, R22, R21, 0x10, 0x1f ;  /* 0x0e001f0015167f89 */ /* 0x000e2200000e0000 */
[----:B------:R-:W1:Y:S01]  /*0810*/  S2UR UR5, SR_CgaCtaId ;  /* 0x00000000000579c3 */ /* 0x000e620000008800 */
[----:B------:R-:W-:Y:S01]  /*0820*/  ISETP.NE.AND P0, PT, R5, RZ, PT ;  /* 0x000000ff0500720c */ /* 0x000fe20003f05270 */
[----:B------:R-:W-:Y:S01]  /*0830*/  UMOV UR4, 0x400 ;  /* 0x0000040000047882 */ /* 0x000fe20000000000 */
[----:B------:R-:W2:Y:S01]  /*0840*/  S2R R30, SR_TID.X ;  /* 0x00000000001e7919 */ /* 0x000ea20000002100 */
[----:B------:R-:W-:Y:S01]  /*0850*/  BSSY.RECONVERGENT B0, `(.L_x_86) ;  /* 0x0000058000007945 */ /* 0x000fe20003800200 */
[----:B0-----:R-:W-:Y:S01]  /*0860*/  FADD.FTZ R22, R22, R21 ;  /* 0x0000001516167221 */ /* 0x001fe20000010000 */
[----:B-1----:R-:W-:-:S04]  /*0870*/  ULEA UR4, UR5, UR4, 0x18 ;  /* 0x0000000405047291 */ /* 0x002fc8000f8ec0ff */
[----:B------:R-:W0:Y:S02]  /*0880*/  SHFL.BFLY PT, R23, R22, 0x8, 0x1f ;  /* 0x0d001f0016177f89 */ /* 0x000e2400000e0000 */
[----:B------:R-:W-:Y:S02]  /*0890*/  LEA R20, R20, UR4, 0x2 ;  /* 0x0000000414147c11 */ /* 0x000fe4000f8e10ff */
[----:B------:R-:W-:-:S03]  /*08a0*/  LEA R5, R5, UR4, 0x2 ;  /* 0x0000000405057c11 */ /* 0x000fc6000f8e10ff */
[----:B------:R-:W1:Y:S01]  /*08b0*/  LDCU UR4, c[0x0][0x3ac] ;  /* 0x00007580ff0477ac */ /* 0x000e620008000800 */
[----:B0-----:R-:W-:Y:S01]  /*08c0*/  FADD.FTZ R23, R22, R23 ;  /* 0x0000001716177221 */ /* 0x001fe20000010000 */
[----:B-1----:R-:W-:-:S04]  /*08d0*/  ULEA.HI UR4, UR4, UR4, URZ, 0x1 ;  /* 0x0000000404047291 */ /* 0x002fc8000f8f08ff */
[----:B------:R-:W0:Y:S01]  /*08e0*/  SHFL.BFLY PT, R24, R23, 0x4, 0x1f ;  /* 0x0c801f0017187f89 */ /* 0x000e2200000e0000 */
[----:B------:R-:W-:Y:S01]  /*08f0*/  USHF.R.S32.HI UR4, URZ, 0x1, UR4 ;  /* 0x00000001ff047899 */ /* 0x000fe20008011404 */
[----:B0-----:R-:W-:-:S05]  /*0900*/  FADD.FTZ R24, R23, R24 ;  /* 0x0000001817187221 */ /* 0x001fca0000010000 */
[----:B------:R-:W0:Y:S02]  /*0910*/  SHFL.BFLY PT, R25, R24, 0x2, 0x1f ;  /* 0x0c401f0018197f89 */ /* 0x000e2400000e0000 */
[----:B0-----:R-:W-:-:S05]  /*0920*/  FADD.FTZ R25, R24, R25 ;  /* 0x0000001918197221 */ /* 0x001fca0000010000 */
[----:B------:R-:W0:Y:S02]  /*0930*/  SHFL.BFLY PT, R26, R25, 0x1, 0x1f ;  /* 0x0c201f00191a7f89 */ /* 0x000e2400000e0000 */
[----:B0-----:R-:W-:-:S05]  /*0940*/  FADD.FTZ R27, R25, R26 ;  /* 0x0000001a191b7221 */ /* 0x001fca0000010000 */
[----:B------:R0:W-:Y:S01]  /*0950*/  @!P0 STS [R20], R27 ;  /* 0x0000001b14008388 */ /* 0x0001e20000000800 */
[----:B------:R-:W-:Y:S01]  /*0960*/  BAR.SYNC.DEFER_BLOCKING 0x0 ;  /* 0x0000000000007b1d */ /* 0x000fe20000010000 */
[----:B0-----:R-:W-:-:S05]  /*0970*/  IMAD.MOV.U32 R27, RZ, RZ, RZ ;  /* 0x000000ffff1b7224 */ /* 0x001fca00078e00ff */
[----:B------:R-:W0:Y:S04]  /*0980*/  LDS R21, [R5] ;  /* 0x0000000005157984 */ /* 0x000e280000000800 */
[----:B0-----:R-:W0:Y:S02]  /*0990*/  SHFL.BFLY PT, R22, R21, 0x10, 0x1f ;  /* 0x0e001f0015167f89 */ /* 0x001e2400000e0000 */
[----:B0-----:R-:W-:-:S05]  /*09a0*/  FADD.FTZ R22, R21, R22 ;  /* 0x0000001615167221 */ /* 0x001fca0000010000 */
[----:B------:R-:W0:Y:S02]  /*09b0*/  SHFL.BFLY PT, R23, R22, 0x8, 0x1f ;  /* 0x0d001f0016177f89 */ /* 0x000e2400000e0000 */
[----:B0-----:R-:W-:Y:S01]  /*09c0*/  FADD.FTZ R23, R22, R23 ;  /* 0x0000001716177221 */ /* 0x001fe20000010000 */
[----:B--2---:R-:W-:-:S04]  /*09d0*/  IADD3 R22, PT, PT, -R30, UR4, RZ ;  /* 0x000000041e167c10 */ /* 0x004fc8000fffe1ff */
[----:B------:R-:W0:Y:S01]  /*09e0*/  SHFL.BFLY PT, R24, R23, 0x4, 0x1f ;  /* 0x0c801f0017187f89 */ /* 0x000e2200000e0000 */
[----:B------:R-:W-:Y:S01]  /*09f0*/  ISETP.GE.AND P1, PT, R22, 0x1, PT ;  /* 0x000000011600780c */ /* 0x000fe20003f26270 */
[----:B0-----:R-:W-:Y:S01]  /*0a00*/  FADD.FTZ R24, R23, R24 ;  /* 0x0000001817187221 */ /* 0x001fe20000010000 */
[----:B------:R-:W-:-:S04]  /*0a10*/  VIMNMX R23, PT, PT, RZ, R22, !PT ;  /* 0x00000016ff177248 */ /* 0x000fc80007fe0100 */
        /* <DEDUP_REMOVED lines=59> */
.L_x_87:
[----:B------:R-:W-:Y:S05]  /*0dd0*/  BSYNC.RECONVERGENT B0 ;  /* 0x0000000000007941 */ /* 0x000fea0003800200 */
.L_x_86:
[----:B------:R-:W0:Y:S01]  /*0de0*/  SHFL.BFLY PT, R2, R27, 0x10, 0x1f ;  /* 0x0e001f001b027f89 */ /* 0x000e2200000e0000 */
[----:B------:R-:W1:Y:S02]  /*0df0*/  LDCU.U8 UR4, c[0x0][0x3b0] ;  /* 0x00007600ff0477ac */ /* 0x000e640008000000 */
[----:B-1----:R-:W-:-:S04]  /*0e00*/  UPRMT UR4, UR4, 0x8880, URZ ;  /* 0x0000888004047896 */ /* 0x002fc800080000ff */
[----:B------:R-:W-:Y:S01]  /*0e10*/  UISETP.NE.AND UP0, UPT, UR4, URZ, UPT ;  /* 0x000000ff0400728c */ /* 0x000fe2000bf05270 */
        /* <DEDUP_REMOVED lines=10> */
[----:B------:R1:W-:Y:S01]  /*0ec0*/  @!P0 STS [R20], R31 ;  /* 0x0000001f14008388 */ /* 0x0003e20000000800 */
[----:B------:R-:W-:Y:S08]  /*0ed0*/  BAR.SYNC.DEFER_BLOCKING 0x0 ;  /* 0x0000000000007b1d */ /* 0x000ff00000010000 */
[----:B-1----:R-:W1:Y:S01]  /*0ee0*/  LDC.64 R20, c[0x0][0x398] ;  /* 0x0000e600ff147b82 */ /* 0x002e620000000a00 */
[----:B------:R-:W2:Y:S04]  /*0ef0*/  LDS R5, [R5] ;  /* 0x0000000005057984 */ /* 0x000ea80000000800 */
[----:B--2---:R-:W2:Y:S02]  /*0f00*/  SHFL.BFLY PT, R2, R5, 0x10, 0x1f ;  /* 0x0e001f0005027f89 */ /* 0x004ea400000e0000 */
[----:B--2---:R-:W-:-:S02]  /*0f10*/  FADD.FTZ R23, R5, R2 ;  /* 0x0000000205177221 */ /* 0x004fc40000010000 */
[----:B------:R-:W2:Y:S03]  /*0f20*/  S2R R5, SR_TID.X ;  /* 0x0000000000057919 */ /* 0x000ea60000002100 */
[----:B------:R-:W3:Y:S02]  /*0f30*/  SHFL.BFLY PT, R2, R23, 0x8, 0x1f ;  /* 0x0d001f0017027f89 */ /* 0x000ee400000e0000 */
[----:B---3--:R-:W-:-:S05]  /*0f40*/  FADD.FTZ R24, R23, R2 ;  /* 0x0000000217187221 */ /* 0x008fca0000010000 */
[----:B------:R-:W3:Y:S02]  /*0f50*/  SHFL.BFLY PT, R3, R24, 0x4, 0x1f ;  /* 0x0c801f0018037f89 */ /* 0x000ee400000e0000 */
[----:B---3--:R-:W-:-:S05]  /*0f60*/  FADD.FTZ R22, R24, R3 ;  /* 0x0000000318167221 */ /* 0x008fca0000010000 */
[----:B------:R-:W3:Y:S02]  /*0f70*/  SHFL.BFLY PT, R3, R22, 0x2, 0x1f ;  /* 0x0c401f0016037f89 */ /* 0x000ee400000e0000 */
[----:B---3--:R-:W-:Y:S02]  /*0f80*/  FADD.FTZ R25, R22, R3 ;  /* 0x0000000316197221 */ /* 0x008fe40000010000 */
[----:B------:R-:W3:Y:S03]  /*0f90*/  LDC.64 R2, c[0x0][0x3a0] ;  /* 0x0000e800ff027b82 */ /* 0x000ee60000000a00 */
[----:B------:R-:W4:Y:S02]  /*0fa0*/  SHFL.BFLY PT, R26, R25, 0x1, 0x1f ;  /* 0x0c201f00191a7f89 */ /* 0x000f2400000e0000 */
[----:B----4-:R-:W-:-:S04]  /*0fb0*/  FADD.FTZ R23, R25, R26 ;  /* 0x0000001a19177221 */ /* 0x010fc80000010000 */
[----:B---3--:R-:W-:Y:S01]  /*0fc0*/  FFMA.FTZ R3, R23, R3, R2 ;  /* 0x0000000317037223 */ /* 0x008fe20000010002 */
[C---:B0-----:R-:W-:Y:S01]  /*0fd0*/  LEA.HI R2, R27.reuse, R27, RZ, 0x1 ;  /* 0x0000001b1b027211 */ /* 0x041fe200078f08ff */
[----:B------:R-:W-:-:S03]  /*0fe0*/  IMAD R27, R27, UR8, RZ ;  /* 0x000000081b1b7c24 */ /* 0x000fc6000f8e02ff */
[----:B------:R-:W-:Y:S01]  /*0ff0*/  SHF.R.S32.HI R2, RZ, 0x1, R2 ;  /* 0x00000001ff027819 */ /* 0x000fe20000011402 */
[----:B------:R-:W0:Y:S01]  /*1000*/  MUFU.RSQ R3, R3 ;  /* 0x0000000300037308 */ /* 0x000e220000001400 */
[----:B-1----:R-:W-:Y:S01]  /*1010*/  IMAD.WIDE R20, R27, 0x2, R20 ;  /* 0x000000021b147825 */ /* 0x002fe200078e0214 */
[----:B--2---:R-:W-:Y:S06]  /*1020*/  BRA.U UP0, `(.L_x_88) ;  /* 0x0000001500407547 */ /* 0x004fec000b800000 */
[----:B------:R-:W1:Y:S02]  /*1030*/  LDCU.64 UR4, c[0x0][0x390] ;  /* 0x00007200ff0477ac */ /* 0x000e640008000a00 */
[----:B-1----:R-:W-:-:S04]  /*1040*/  UISETP.NE.U32.AND UP0, UPT, UR4, URZ, UPT ;  /* 0x000000ff0400728c */ /* 0x002fc8000bf05070 */
[----:B------:R-:W-:-:S09]  /*1050*/  UISETP.NE.AND.EX UP0, UPT, UR5, URZ, UPT, UP0 ;  /* 0x000000ff0500728c */ /* 0x000fd2000bf05300 */
[----:B------:R-:W-:Y:S05]  /*1060*/  BRA.U !UP0, `(.L_x_89) ;  /* 0x0000000908ac7547 */ /* 0x000fea000b800000 */
[----:B------:R-:W-:-:S13]  /*1070*/  ISETP.GE.AND P0, PT, R5, R2, PT ;  /* 0x000000020500720c */ /* 0x000fda0003f06270 */
[----:B------:R-:W-:Y:S05]  /*1080*/  @P0 EXIT ;  /* 0x000000000000094d */ /* 0x000fea0003800000 */
[----:B------:R-:W-:Y:S02]  /*1090*/  HFMA2 R34, -RZ, RZ, 0, 0 ;  /* 0x00000000ff227431 */ /* 0x000fe400000001ff */
[----:B------:R-:W-:-:S07]  /*10a0*/  IMAD.MOV.U32 R31, RZ, RZ, R5 ;  /* 0x000000ffff1f7224 */ /* 0x000fce00078e0005 */
.L_x_90:
[----:B------:R-:W-:Y:S01]  /*10b0*/  IMAD.SHL.U32 R35, R34, 0x8, RZ ;  /* 0x0000000822237824 */ /* 0x000fe200078e00ff */
[----:B------:R-:W1:Y:S04]  /*10c0*/  LDC.64 R24, c[0x0][0x390] ;  /* 0x0000e400ff187b82 */ /* 0x000e680000000a00 */
[C---:B------:R-:W-:Y:S02]  /*10d0*/  ISETP.EQ.AND P0, PT, R35.reuse, RZ, PT ;  /* 0x000000ff2300720c */ /* 0x040fe40003f02270 */
[C---:B------:R-:W-:Y:S02]  /*10e0*/  ISETP.EQ.AND P1, PT, R35.reuse, 0x8, PT ;  /* 0x000000082300780c */ /* 0x040fe40003f22270 */
[C---:B------:R-:W-:Y:S02]  /*10f0*/  ISETP.EQ.AND P2, PT, R35.reuse, 0x10, PT ;  /* 0x000000102300780c */ /* 0x040fe40003f42270 */
[----:B------:R-:W-:-:S02]  /*1100*/  ISETP.EQ.AND P3, PT, R35, 0x18, PT ;  /* 0x000000182300780c */ /* 0x000fc40003f62270 */
[C---:B------:R-:W-:Y:S02]  /*1110*/  ISETP.EQ.AND P4, PT, R35.reuse, 0x20, PT ;  /* 0x000000202300780c */ /* 0x040fe40003f82270 */
[C---:B------:R-:W-:Y:S02]  /*1120*/  ISETP.EQ.AND P5, PT, R35.reuse, 0x28, PT ;  /* 0x000000282300780c */ /* 0x040fe40003fa2270 */
[C---:B------:R-:W-:Y:S01]  /*1130*/  ISETP.EQ.AND P6, PT, R35.reuse, 0x30, PT ;  /* 0x000000302300780c */ /* 0x040fe20003fc2270 */
[----:B------:R-:W-:Y:S01]  /*1140*/  @P0 IMAD.MOV.U32 R30, RZ, RZ, R29 ;  /* 0x000000ffff1e0224 */ /* 0x000fe200078e001d */
[----:B0-----:R-:W-:Y:S01]  /*1150*/  @P0 MOV R27, R0 ;  /* 0x00000000001b0202 */ /* 0x001fe20000000f00 */
[----:B------:R-:W-:Y:S01]  /*1160*/  @P1 IMAD.MOV.U32 R27, RZ, RZ, R28 ;  /* 0x000000ffff1b1224 */ /* 0x000fe200078e001c */
[----:B------:R-:W-:Y:S01]  /*1170*/  @P1 MOV R30, R19 ;  /* 0x00000013001e1202 */ /* 0x000fe20000000f00 */
[----:B------:R-:W-:Y:S01]  /*1180*/  @P2 IMAD.MOV.U32 R27, RZ, RZ, R18 ;  /* 0x000000ffff1b2224 */ /* 0x000fe200078e0012 */
        /* <DEDUP_REMOVED lines=10> */
[----:B------:R-:W-:-:S04]  /*1230*/  ISETP.EQ.AND P6, PT, R35, 0x38, PT ;  /* 0x000000382300780c */ /* 0x000fc80003fc2270 */
[----:B------:R-:W-:-:S06]  /*1240*/  P2R R22, PR, RZ, 0x40 ;  /* 0x00000040ff167803 */ /* 0x000fcc0000000000 */
[----:B------:R-:W2:Y:S01]  /*1250*/  LDC.64 R22, c[0x0][0x388] ;  /* 0x0000e200ff167b82 */ /* 0x000ea20000000a00 */
[----:B-1----:R-:W-:Y:S02]  /*1260*/  IMAD.WIDE.U32 R24, R31, 0x4, R24 ;  /* 0x000000041f187825 */ /* 0x002fe400078e0018 */
[----:B------:R-:W-:Y:S02]  /*1270*/  @P6 MOV R27, R8 ;  /* 0x00000008001b6202 */ /* 0x000fe40000000f00 */
[----:B------:R-:W-:Y:S01]  /*1280*/  @P6 IMAD.MOV.U32 R30, RZ, RZ, R7 ;  /* 0x000000ffff1e6224 */ /* 0x000fe200078e0007 */
[----:B------:R-:W3:Y:S01]  /*1290*/  LDG.E.CONSTANT R36, desc[UR6][R24.64] ;  /* 0x0000000618247981 */ /* 0x000ee2000c1e9900 */
[----:B------:R-:W-:-:S13]  /*12a0*/  ISETP.EQ.AND P6, PT, R35, 0x40, PT ;  /* 0x000000402300780c */ /* 0x000fda0003fc2270 */
[----:B------:R-:W-:Y:S01]  /*12b0*/  @P6 MOV R27, R6 ;  /* 0x00000006001b6202 */ /* 0x000fe20000000f00 */
[----:B------:R-:W-:Y:S02]  /*12c0*/  @P6 IMAD.MOV.U32 R30, RZ, RZ, R4 ;  /* 0x000000ffff1e6224 */ /* 0x000fe400078e0004 */
[----:B--2---:R-:W-:-:S05]  /*12d0*/  IMAD.WIDE.U32 R22, R31, 0x4, R22 ;  /* 0x000000041f167825 */ /* 0x004fca00078e0016 */
[----:B------:R-:W2:Y:S01]  /*12e0*/  LDG.E.CONSTANT R26, desc[UR6][R22.64] ;  /* 0x00000006161a7981 */ /* 0x000ea2000c1e9900 */
[----:B------:R-:W-:Y:S01]  /*12f0*/  ISETP.NE.AND P6, PT, R34, 0x8, PT ;  /* 0x000000082200780c */ /* 0x000fe20003fc5270 */
[--C-:B--2---:R-:W-:Y:S02]  /*1300*/  HADD2.F32 R32, -RZ, R26.reuse.H0_H0 ;  /* 0x2000001aff207230 */ /* 0x104fe40000004100 */
[----:B------:R-:W-:-:S03]  /*1310*/  HADD2.F32 R33, -RZ, R26.H1_H1 ;  /* 0x3000001aff217230 */ /* 0x000fc60000004100 */
[----:B------:R-:W-:Y:S02]  /*1320*/  FMUL.FTZ R32, R32, R27 ;  /* 0x0000001b20207220 */ /* 0x000fe40000410000 */
[----:B------:R-:W-:Y:S02]  /*1330*/  FMUL.FTZ R26, R33, R30 ;  /* 0x0000001e211a7220 */ /* 0x000fe40000410000 */
[C---:B0-----:R-:W-:Y:S02]  /*1340*/  FMUL.FTZ R32, R3.reuse, R32 ;  /* 0x0000002003207220 */ /* 0x041fe40000410000 */
        /* <DEDUP_REMOVED lines=9> */
[----:B------:R-:W-:Y:S01]  /*13e0*/  ISETP.EQ.AND P6, PT, R35, -0x8, PT ;  /* 0xfffffff82300780c */ /* 0x000fe20003fc2270 */
[----:B------:R-:W2:Y:S03]  /*13f0*/  LDG.E.CONSTANT R36, desc[UR6][R24.64+0x1000] ;  /* 0x0010000618247981 */ /* 0x000ea6000c1e9900 */
[----:B------:R-:W-:Y:S02]  /*1400*/  P2R R30, PR, RZ, 0x40 ;  /* 0x00000040ff1e7803 */ /* 0x000fe40000000000 */
[----:B------:R-:W-:-:S07]  /*1410*/  P2R R30, PR, RZ, 0x1 ;  /* 0x00000001ff1e7803 */ /* 0x000fce0000000000 */
[----:B------:R-:W-:Y:S01]  /*1420*/  @P6 IMAD.MOV.U32 R32, RZ, RZ, R0 ;  /* 0x000000ffff206224 */ /* 0x000fe200078e0000 */
[----:B------:R-:W-:Y:S01]  /*1430*/  @P6 MOV R33, R29 ;  /* 0x0000001d00216202 */ /* 0x000fe20000000f00 */
        /* <DEDUP_REMOVED lines=12> */
[----:B------:R-:W-:Y:S02]  /*1500*/  @P5 MOV R33, R9 ;  /* 0x0000000900215202 */ /* 0x000fe40000000f00 */
        /* <DEDUP_REMOVED lines=19> */
[----:B------:R-:W-:Y:S01]  /*1640*/  P2R R30, PR, RZ, 0x20 ;  /* 0x00000020ff1e7803 */ /* 0x000fe20000000000 */
[----:B------:R-:W2:Y:S01]  /*1650*/  LDG.E.CONSTANT R36, desc[UR6][R24.64+0x2000] ;  /* 0x0020000618247981 */ /* 0x000ea2000c1e9900 */
[C---:B------:R-:W-:Y:S02]  /*1660*/  ISETP.EQ.AND P5, PT, R35.reuse, -0x10, PT ;  /* 0xfffffff02300780c */ /* 0x040fe40003fa2270 */
[----:B------:R-:W-:Y:S02]  /*1670*/  ISETP.EQ.AND P6, PT, R35, -0x8, PT ;  /* 0xfffffff82300780c */ /* 0x000fe40003fc2270 */
[----:B------:R-:W-:-:S09]  /*1680*/  P2R R32, PR, RZ, 0x20 ;  /* 0x00000020ff207803 */ /* 0x000fd20000000000 */
[----:B------:R-:W-:Y:S01]  /*1690*/  @P5 MOV R32, R0 ;  /* 0x0000000000205202 */ /* 0x000fe20000000f00 */
[----:B0-----:R-:W-:Y:S01]  /*16a0*/  @P5 IMAD.MOV.U32 R33, RZ, RZ, R29 ;  /* 0x000000ffff215224 */ /* 0x001fe200078e001d */
[----:B------:R-:W-:Y:S01]  /*16b0*/  ISETP.NE.AND P5, PT, R30, RZ, PT ;  /* 0x000000ff1e00720c */ /* 0x000fe20003fa5270 */
[----:B------:R-:W-:Y:S01]  /*16c0*/  @P6 IMAD.MOV.U32 R33, RZ, RZ, R19 ;  /* 0x000000ffff216224 */ /* 0x000fe200078e0013 */
[----:B------:R-:W3:Y:S01]  /*16d0*/  LDG.E.CONSTANT R30, desc[UR6][R22.64+0x2000] ;  /* 0x00200006161e7981 */ /* 0x000ee2000c1e9900 */
        /* <DEDUP_REMOVED lines=16> */
[----:B------:R-:W-:-:S04]  /*17e0*/  IADD3 R31, PT, PT, R31, 0xc00, RZ ;  /* 0x00000c001f1f7810 */ /* 0x000fc80007ffe0ff */
[----:B------:R-:W-:Y:S01]  /*17f0*/  ISETP.GE.AND P6, PT, R31, R2, PT ;  /* 0x000000021f00720c */ /* 0x000fe20003fc6270 */
        /* <DEDUP_REMOVED lines=9> */
[----:B------:R-:W-:Y:S05]  /*1890*/  @P6 EXIT ;  /* 0x000000000000694d */ /* 0x000fea0003800000 */
[----:B------:R-:W2:Y:S01]  /*18a0*/  LDG.E.CONSTANT R22, desc[UR6][R22.64+0x3000] ;  /* 0x0030000616167981 */ /* 0x000ea2000c1e9900 */
[C---:B------:R-:W-:Y:S02]  /*18b0*/  ISETP.EQ.AND P6, PT, R35.reuse, -0x18, PT ;  /* 0xffffffe82300780c */ /* 0x040fe40003fc2270 */
[----:B------:R-:W-:Y:S01]  /*18c0*/  P2R R32, PR, RZ, 0x20 ;  /* 0x00000020ff207803 */ /* 0x000fe20000000000 */
[----:B------:R1:W3:Y:S01]  /*18d0*/  LDG.E.CONSTANT R25, desc[UR6][R24.64+0x3000] ;  /* 0x0030000618197981 */ /* 0x0002e2000c1e9900 */
[----:B------:R-:W-:-:S09]  /*18e0*/  ISETP.EQ.AND P5, PT, R35, -0x10, PT ;  /* 0xfffffff02300780c */ /* 0x000fd20003fa2270 */
[----:B------:R-:W-:Y:S01]  /*18f0*/  @P6 IMAD.MOV.U32 R30, RZ, RZ, R0 ;  /* 0x000000ffff1e6224 */ /* 0x000fe200078e0000 */
[----:B------:R-:W-:Y:S02]  /*1900*/  @P6 MOV R31, R29 ;  /* 0x0000001d001f6202 */ /* 0x000fe40000000f00 */
[----:B------:R-:W-:Y:S01]  /*1910*/  ISETP.EQ.AND P6, PT, R35, -0x8, PT ;  /* 0xfffffff82300780c */ /* 0x000fe20003fc2270 */
[----:B------:R-:W-:Y:S01]  /*1920*/  @P5 IMAD.MOV.U32 R30, RZ, RZ, R28 ;  /* 0x000000ffff1e5224 */ /* 0x000fe200078e001c */
        /* <DEDUP_REMOVED lines=19> */
[----:B-1----:R-:W-:Y:S02]  /*1a60*/  FMUL.FTZ R24, R23, R30 ;  /* 0x0000001e17187220 */ /* 0x002fe40000410000 */
        /* <DEDUP_REMOVED lines=11> */
.L_x_89:
[----:B------:R-:W-:-:S13]  /*1b20*/  ISETP.GE.AND P0, PT, R5, R2, PT ;  /* 0x000000020500720c */ /* 0x000fda0003f06270 */
[----:B------:R-:W-:Y:S05]  /*1b30*/  @P0 EXIT ;  /* 0x000000000000094d */ /* 0x000fea0003800000 */
[----:B------:R-:W-:Y:S01]  /*1b40*/  IMAD.MOV.U32 R33, RZ, RZ, RZ ;  /* 0x000000ffff217224 */ /* 0x000fe200078e00ff */
[----:B------:R-:W-:-:S07]  /*1b50*/  MOV R27, R5 ;  /* 0x00000005001b7202 */ /* 0x000fce0000000f00 */
.L_x_91:
        /* <DEDUP_REMOVED lines=8> */
[----:B------:R-:W-:Y:S01]  /*1be0*/  ISETP.EQ.AND P6, PT, R32, 0x30, PT ;  /* 0x000000302000780c */ /* 0x000fe20003fc2270 */
[----:B------:R-:W-:Y:S01]  /*1bf0*/  @P0 IMAD.MOV.U32 R26, RZ, RZ, R29 ;  /* 0x000000ffff1a0224 */ /* 0x000fe200078e001d */
[----:B0-----:R-:W-:Y:S01]  /*1c00*/  @P0 MOV R23, R0 ;  /* 0x0000000000170202 */ /* 0x001fe20000000f00 */
        /* <DEDUP_REMOVED lines=11> */
[----:B------:R-:W-:Y:S01]  /*1cc0*/  P2R R22, PR, RZ, 0x40 ;  /* 0x00000040ff167803 */ /* 0x000fe20000000000 */
[----:B-1----:R-:W-:Y:S01]  /*1cd0*/  IMAD.WIDE.U32 R24, R27, 0x4, R24 ;  /* 0x000000041b187825 */ /* 0x002fe200078e0018 */
[----:B------:R-:W-:-:S02]  /*1ce0*/  @P6 MOV R23, R10 ;  /* 0x0000000a00176202 */ /* 0x000fc40000000f00 */
[----:B------:R-:W-:-:S04]  /*1cf0*/  ISETP.EQ.AND P6, PT, R32, 0x38, PT ;  /* 0x000000382000780c */ /* 0x000fc80003fc2270 */
[----:B------:R-:W-:-:S06]  /*1d00*/  P2R R22, PR, RZ, 0x40 ;  /* 0x00000040ff167803 */ /* 0x000fcc0000000000 */
[----:B------:R-:W2:Y:S03]  /*1d10*/  LDG.E.CONSTANT R22, desc[UR6][R24.64] ;  /* 0x0000000618167981 */ /* 0x000ea6000c1e9900 */
[----:B------:R-:W-:Y:S01]  /*1d20*/  @P6 MOV R23, R8 ;  /* 0x0000000800176202 */ /* 0x000fe20000000f00 */
[----:B------:R-:W-:Y:S01]  /*1d30*/  @P6 IMAD.MOV.U32 R26, RZ, RZ, R7 ;  /* 0x000000ffff1a6224 */ /* 0x000fe200078e0007 */
[----:B------:R-:W-:-:S13]  /*1d40*/  ISETP.EQ.AND P6, PT, R32, 0x40, PT ;  /* 0x000000402000780c */ /* 0x000fda0003fc2270 */
[----:B------:R-:W-:Y:S01]  /*1d50*/  @P6 MOV R23, R6 ;  /* 0x0000000600176202 */ /* 0x000fe20000000f00 */
[----:B------:R-:W-:Y:S01]  /*1d60*/  @P6 IMAD.MOV.U32 R26, RZ, RZ, R4 ;  /* 0x000000ffff1a6224 */ /* 0x000fe200078e0004 */
[----:B------:R-:W-:Y:S01]  /*1d70*/  ISETP.NE.AND P6, PT, R33, 0x8, PT ;  /* 0x000000082100780c */ /* 0x000fe20003fc5270 */
[--C-:B--2---:R-:W-:Y:S02]  /*1d80*/  HADD2.F32 R30, -RZ, R22.reuse.H0_H0 ;  /* 0x20000016ff1e7230 */ /* 0x104fe40000004100 */
[----:B------:R-:W-:-:S03]  /*1d90*/  HADD2.F32 R31, -RZ, R22.H1_H1 ;  /* 0x30000016ff1f7230 */ /* 0x000fc60000004100 */
[----:B------:R-:W-:Y:S02]  /*1da0*/  FMUL.FTZ R30, R30, R23 ;  /* 0x000000171e1e7220 */ /* 0x000fe40000410000 */
[----:B------:R-:W-:Y:S02]  /*1db0*/  FMUL.FTZ R22, R31, R26 ;  /* 0x0000001a1f167220 */ /* 0x000fe40000410000 */
[C---:B0-----:R-:W-:Y:S02]  /*1dc0*/  FMUL.FTZ R30, R3.reuse, R30 ;  /* 0x0000001e031e7220 */ /* 0x041fe40000410000 */
[----:B------:R-:W-:Y:S01]  /*1dd0*/  FMUL.FTZ R31, R3, R22 ;  /* 0x00000016031f7220 */ /* 0x000fe20000410000 */
[----:B------:R-:W-:-:S04]  /*1de0*/  IMAD.WIDE.U32 R22, R27, 0x4, R20 ;  /* 0x000000041b167825 */ /* 0x000fc800078e0014 */
[----:B------:R-:W-:-:S05]  /*1df0*/  F2FP.F16.F32.PACK_AB R31, R31, R30 ;  /* 0x0000001e1f1f723e */ /* 0x000fca00000000ff */
[----:B------:R0:W-:Y:S01]  /*1e00*/  STG.E desc[UR6][R22.64], R31 ;  /* 0x0000001f16007986 */ /* 0x0001e2000c101906 */
[----:B------:R-:W-:Y:S05]  /*1e10*/  @!P6 EXIT ;  /* 0x000000000000e94d */ /* 0x000fea0003800000 */
[----:B0-----:R-:W-:-:S04]  /*1e20*/  IADD3 R31, PT, PT, R27, 0x400, RZ ;  /* 0x000004001b1f7810 */ /* 0x001fc80007ffe0ff */
[----:B------:R-:W-:-:S13]  /*1e30*/  ISETP.GE.AND P6, PT, R31, R2, PT ;  /* 0x000000021f00720c */ /* 0x000fda0003fc6270 */
[----:B------:R-:W-:Y:S05]  /*1e40*/  @P6 EXIT ;  /* 0x000000000000694d */ /* 0x000fea0003800000 */
[----:B------:R-:W-:-:S04]  /*1e50*/  ISETP.EQ.AND P6, PT, R32, -0x8, PT ;  /* 0xfffffff82000780c */ /* 0x000fc80003fc2270 */
        /* <DEDUP_REMOVED lines=21> */
[----:B------:R-:W2:Y:S07]  /*1fb0*/  LDG.E.CONSTANT R26, desc[UR6][R24.64+0x1000] ;  /* 0x00100006181a7981 */ /* 0x000eae000c1e9900 */
[----:B------:R-:W-:Y:S01]  /*1fc0*/  @P6 IMAD.MOV.U32 R30, RZ, RZ, R6 ;  /* 0x000000ffff1e6224 */ /* 0x000fe200078e0006 */
[----:B------:R-:W-:Y:S01]  /*1fd0*/  @P6 MOV R31, R4 ;  /* 0x00000004001f6202 */ /* 0x000fe20000000f00 */
[----:B--2---:R-:W-:-:S02]  /*1fe0*/  HADD2.F32 R35, -RZ, R26.H0_H0 ;  /* 0x2000001aff237230 */ /* 0x004fc40000004100 */
[----:B------:R-:W-:-:S03]  /*1ff0*/  HADD2.F32 R26, -RZ, R26.H1_H1 ;  /* 0x3000001aff1a7230 */ /* 0x000fc60000004100 */
[----:B------:R-:W-:Y:S01]  /*2000*/  FMUL.FTZ R30, R35, R30 ;  /* 0x0000001e231e7220 */ /* 0x000fe20000410000 */
[----:B------:R-:W-:Y:S02]  /*2010*/  VIADD R35, R27, 0x800 ;  /* 0x000008001b237836 */ /* 0x000fe40000000000 */
[----:B------:R-:W-:Y:S01]  /*2020*/  FMUL.FTZ R26, R26, R31 ;  /* 0x0000001f1a1a7220 */ /* 0x000fe20000410000 */
[----:B------:R-:W-:Y:S02]  /*2030*/  FMUL.FTZ R30, R3, R30 ;  /* 0x0000001e031e7220 */ /* 0x000fe40000410000 */
[----:B------:R-:W-:Y:S01]  /*2040*/  ISETP.GE.AND P6, PT, R35, R2, PT ;  /* 0x000000022300720c */ /* 0x000fe20003fc6270 */
[----:B------:R-:W-:-:S05]  /*2050*/  FMUL.FTZ R31, R3, R26 ;  /* 0x0000001a031f7220 */ /* 0x000fca0000410000 */
[----:B------:R-:W-:-:S05]  /*2060*/  F2FP.F16.F32.PACK_AB R31, R31, R30 ;  /* 0x0000001e1f1f723e */ /* 0x000fca00000000ff */
[----:B------:R0:W-:Y:S02]  /*2070*/  STG.E desc[UR6][R22.64+0x1000], R31 ;  /* 0x0010001f16007986 */ /* 0x0001e4000c101906 */
[----:B------:R-:W-:Y:S05]  /*2080*/  @P6 EXIT ;  /* 0x000000000000694d */ /* 0x000fea0003800000 */
[----:B------:R-:W-:Y:S02]  /*2090*/  P2R R26, PR, RZ, 0x20 ;  /* 0x00000020ff1a7803 */ /* 0x000fe40000000000 */
[C---:B------:R-:W-:Y:S02]  /*20a0*/  ISETP.EQ.AND P5, PT, R32.reuse, -0x10, PT ;  /* 0xfffffff02000780c */ /* 0x040fe40003fa2270 */
[----:B------:R-:W-:Y:S02]  /*20b0*/  ISETP.EQ.AND P6, PT, R32, -0x8, PT ;  /* 0xfffffff82000780c */ /* 0x000fe40003fc2270 */
[----:B------:R-:W-:-:S09]  /*20c0*/  P2R R30, PR, RZ, 0x20 ;  /* 0x00000020ff1e7803 */ /* 0x000fd20000000000 */
[----:B------:R-:W-:Y:S01]  /*20d0*/  @P5 MOV R30, R0 ;  /* 0x00000000001e5202 */ /* 0x000fe20000000f00 */
[----:B0-----:R-:W-:Y:S01]  /*20e0*/  @P5 IMAD.MOV.U32 R31, RZ, RZ, R29 ;  /* 0x000000ffff1f5224 */ /* 0x001fe200078e001d */
[----:B------:R-:W-:Y:S01]  /*20f0*/  ISETP.NE.AND P5, PT, R26, RZ, PT ;  /* 0x000000ff1a00720c */ /* 0x000fe20003fa5270 */
[----:B------:R-:W-:Y:S01]  /*2100*/  @P6 IMAD.MOV.U32 R31, RZ, RZ, R19 ;  /* 0x000000ffff1f6224 */ /* 0x000fe200078e0013 */
[----:B------:R-:W2:Y:S01]  /*2110*/  LDG.E.CONSTANT R26, desc[UR6][R24.64+0x2000] ;  /* 0x00200006181a7981 */ /* 0x000ea2000c1e9900 */
        /* <DEDUP_REMOVED lines=27> */
[----:B------:R-:W2:Y:S01]  /*22d0*/  LDG.E.CONSTANT R24, desc[UR6][R24.64+0x3000] ;  /* 0x0030000618187981 */ /* 0x000ea2000c1e9900 */
[C---:B------:R-:W-:Y:S02]  /*22e0*/  ISETP.EQ.AND P6, PT, R32.reuse, -0x18, PT ;  /* 0xffffffe82000780c */ /* 0x040fe40003fc2270 */
[----:B------:R-:W-:Y:S02]  /*22f0*/  P2R R30, PR, RZ, 0x20 ;  /* 0x00000020ff1e7803 */ /* 0x000fe40000000000 */
        /* <DEDUP_REMOVED lines=32> */
[----:B------:R-:W-:-:S13]  /*2500*/  ISETP.GE.AND P0, PT, R27, R2, PT ;  /* 0x000000021b00720c */ /* 0x000fda0003f06270 */
[----:B-1----:R-:W-:Y:S05]  /*2510*/  @!P0 BRA `(.L_x_91) ;  /* 0xfffffff400908947 */ /* 0x002fea000383ffff */
[----:B------:R-:W-:Y:S05]  /*2520*/  EXIT ;  /* 0x000000000000794d */ /* 0x000fea0003800000 */
.L_x_88:
[----:B------:R-:W1:Y:S02]  /*2530*/  LDCU.64 UR4, c[0x0][0x390] ;  /* 0x00007200ff0477ac */ /* 0x000e640008000a00 */
[----:B-1----:R-:W-:-:S04]  /*2540*/  UISETP.NE.U32.AND UP0, UPT, UR4, URZ, UPT ;  /* 0x000000ff0400728c */ /* 0x002fc8000bf05070 */
[----:B------:R-:W-:-:S09]  /*2550*/  UISETP.NE.AND.EX UP0, UPT, UR5, URZ, UPT, UP0 ;  /* 0x000000ff0500728c */ /* 0x000fd2000bf05300 */
[----:B------:R-:W-:Y:S05]  /*2560*/  BRA.U !UP0, `(.L_x_92) ;  /* 0x0000000908c47547 */ /* 0x000fea000b800000 */
[----:B------:R-:W-:-:S13]  /*2570*/  ISETP.GE.AND P0, PT, R5, R2, PT ;  /* 0x000000020500720c */ /* 0x000fda0003f06270 */
[----:B------:R-:W-:Y:S05]  /*2580*/  @P0 EXIT ;  /* 0x000000000000094d */ /* 0x000fea0003800000 */
[----:B------:R-:W-:Y:S01]  /*2590*/  IMAD.MOV.U32 R36, RZ, RZ, RZ ;  /* 0x000000ffff247224 */ /* 0x000fe200078e00ff */
[----:B------:R-:W-:-:S07]  /*25a0*/  MOV R31, R5 ;  /* 0x00000005001f7202 */ /* 0x000fce0000000f00 */
.L_x_93:
        /* <DEDUP_REMOVED lines=22> */
[----:B------:R-:W-:-:S02]  /*2710*/  P2R R22, PR, RZ, 0x40 ;  /* 0x00000040ff167803 */ /* 0x000fc40000000000 */
[----:B------:R-:W-:Y:S02]  /*2720*/  @P6 MOV R33, R10 ;  /* 0x0000000a00216202 */ /* 0x000fe40000000f00 */
[----:B------:R-:W-:-:S04]  /*2730*/  ISETP.EQ.AND P6, PT, R37, 0x38, PT ;  /* 0x000000382500780c */ /* 0x000fc80003fc2270 */
[----:B------:R-:W-:-:S06]  /*2740*/  P2R R22, PR, RZ, 0x40 ;  /* 0x00000040ff167803 */ /* 0x000fcc0000000000 */
[----:B------:R-:W2:Y:S01]  /*2750*/  LDC.64 R22, c[0x0][0x388] ;  /* 0x0000e200ff167b82 */ /* 0x000ea20000000a00 */
[C---:B-1----:R-:W-:Y:S02]  /*2760*/  IMAD.WIDE.U32 R24, R31.reuse, 0x4, R24 ;  /* 0x000000041f187825 */ /* 0x042fe400078e0018 */
[----:B------:R-:W-:Y:S02]  /*2770*/  @P6 MOV R33, R8 ;  /* 0x0000000800216202 */ /* 0x000fe40000000f00 */
[----:B0-----:R-:W-:Y:S01]  /*2780*/  IMAD.WIDE.U32 R26, R31, 0x4, R20 ;  /* 0x000000041f1a7825 */ /* 0x001fe200078e0014 */
[----:B------:R-:W3:Y:S03]  /*2790*/  LDG.E.CONSTANT R38, desc[UR6][R24.64] ;  /* 0x0000000618267981 */ /* 0x000ee6000c1e9900 */
[----:B------:R-:W-:Y:S01]  /*27a0*/  @P6 IMAD.MOV.U32 R30, RZ, RZ, R7 ;  /* 0x000000ffff1e6224 */ /* 0x000fe200078e0007 */
[----:B------:R-:W4:Y:S01]  /*27b0*/  LDG.E R39, desc[UR6][R26.64] ;  /* 0x000000061a277981 */ /* 0x000f22000c1e1900 */
[----:B------:R-:W-:Y:S01]  /*27c0*/  ISETP.EQ.AND P6, PT, R37, 0x40, PT ;  /* 0x000000402500780c */ /* 0x000fe20003fc2270 */
[----:B--2---:R-:W-:-:S12]  /*27d0*/  IMAD.WIDE.U32 R22, R31, 0x4, R22 ;  /* 0x000000041f167825 */ /* 0x004fd800078e0016 */
[----:B------:R-:W-:Y:S01]  /*27e0*/  @P6 MOV R33, R6 ;  /* 0x0000000600216202 */ /* 0x000fe20000000f00 */
[----:B------:R-:W-:Y:S01]  /*27f0*/  @P6 IMAD.MOV.U32 R30, RZ, RZ, R4 ;  /* 0x000000ffff1e6224 */ /* 0x000fe200078e0004 */
        /* <DEDUP_REMOVED lines=16> */
[----:B------:R-:W-:Y:S01]  /*2900*/  ISETP.EQ.AND P6, PT, R37, -0x8, PT ;  /* 0xfffffff82500780c */ /* 0x000fe20003fc2270 */
[----:B------:R-:W2:Y:S03]  /*2910*/  LDG.E.CONSTANT R34, desc[UR6][R24.64+0x1000] ;  /* 0x0010000618227981 */ /* 0x000ea6000c1e9900 */
[----:B------:R-:W-:Y:S01]  /*2920*/  P2R R30, PR, RZ, 0x40 ;  /* 0x00000040ff1e7803 */ /* 0x000fe20000000000 */
[----:B0-----:R-:W3:Y:S01]  /*2930*/  LDG.E R39, desc[UR6][R26.64+0x1000] ;  /* 0x001000061a277981 */ /* 0x001ee2000c1e1900 */
        /* <DEDUP_REMOVED lines=32> */
[----:B--2---:R-:W-:-:S04]  /*2b40*/  HFMA2 R34, R32, 1, 1, R34 ;  /* 0x3c003c0020227831 */ /* 0x004fc80000000022 */
[----:B---3--:R-:W-:-:S05]  /*2b50*/  HADD2 R39, R34, R39 ;  /* 0x0000002722277230 */ /* 0x008fca0000000000 */
[----:B------:R0:W-:Y:S03]  /*2b60*/  STG.E desc[UR6][R26.64+0x1000], R39 ;  /* 0x001000271a007986 */ /* 0x0001e6000c101906 */
[----:B------:R-:W-:Y:S05]  /*2b70*/  @P6 EXIT ;  /* 0x000000000000694d */ /* 0x000fea0003800000 */
[----:B------:R-:W-:Y:S01]  /*2b80*/  P2R R30, PR, RZ, 0x20 ;  /* 0x00000020ff1e7803 */ /* 0x000fe20000000000 */
[----:B------:R-:W2:Y:S01]  /*2b90*/  LDG.E.CONSTANT R34, desc[UR6][R24.64+0x2000] ;  /* 0x0020000618227981 */ /* 0x000ea2000c1e9900 */
[C---:B------:R-:W-:Y:S02]  /*2ba0*/  ISETP.EQ.AND P5, PT, R37.reuse, -0x10, PT ;  /* 0xfffffff02500780c */ /* 0x040fe40003fa2270 */
[----:B------:R-:W-:Y:S01]  /*2bb0*/  ISETP.EQ.AND P6, PT, R37, -0x8, PT ;  /* 0xfffffff82500780c */ /* 0x000fe20003fc2270 */
[----:B0-----:R-:W3:Y:S01]  /*2bc0*/  LDG.E R39, desc[UR6][R26.64+0x2000] ;  /* 0x002000061a277981 */ /* 0x001ee2000c1e1900 */
[----:B------:R-:W-:-:S09]  /*2bd0*/  P2R R32, PR, RZ, 0x20 ;  /* 0x00000020ff207803 */ /* 0x000fd20000000000 */
[----:B------:R-:W-:Y:S01]  /*2be0*/  @P5 MOV R32, R0 ;  /* 0x0000000000205202 */ /* 0x000fe20000000f00 */
[----:B------:R-:W-:Y:S01]  /*2bf0*/  @P5 IMAD.MOV.U32 R33, RZ, RZ, R29 ;  /* 0x000000ffff215224 */ /* 0x000fe200078e001d */
[----:B------:R-:W-:Y:S01]  /*2c00*/  ISETP.NE.AND P5, PT, R30, RZ, PT ;  /* 0x000000ff1e00720c */ /* 0x000fe20003fa5270 */
[----:B------:R-:W-:Y:S01]  /*2c10*/  @P6 IMAD.MOV.U32 R33, RZ, RZ, R19 ;  /* 0x000000ffff216224 */ /* 0x000fe200078e0013 */
[----:B------:R-:W4:Y:S01]  /*2c20*/  LDG.E.CONSTANT R30, desc[UR6][R22.64+0x2000] ;  /* 0x00200006161e7981 */ /* 0x000f22000c1e9900 */
        /* <DEDUP_REMOVED lines=28> */
[----:B------:R-:W-:Y:S05]  /*2df0*/  @P6 EXIT ;  /* 0x000000000000694d */ /* 0x000fea0003800000 */
[----:B------:R-:W2:Y:S01]  /*2e00*/  LDG.E.CONSTANT R22, desc[UR6][R22.64+0x3000] ;  /* 0x0030000616167981 */ /* 0x000ea2000c1e9900 */
[----:B------:R-:W-:-:S03]  /*2e10*/  ISETP.EQ.AND P6, PT, R37, -0x18, PT ;  /* 0xffffffe82500780c */ /* 0x000fc60003fc2270 */
[----:B------:R1:W3:Y:S04]  /*2e20*/  LDG.E.CONSTANT R25, desc[UR6][R24.64+0x3000] ;  /* 0x0030000618197981 */ /* 0x0002e8000c1e9900 */
[----:B------:R-:W4:Y:S06]  /*2e30*/  LDG.E R32, desc[UR6][R26.64+0x3000] ;  /* 0x003000061a207981 */ /* 0x000f2c000c1e1900 */
[----:B------:R-:W-:Y:S01]  /*2e40*/  @P6 IMAD.MOV.U32 R30, RZ, RZ, R0 ;  /* 0x000000ffff1e6224 */ /* 0x000fe200078e0000 */
[----:B------:R-:W-:-:S02]  /*2e50*/  @P6 MOV R31, R29 ;  /* 0x0000001d001f6202 */ /* 0x000fc40000000f00 */
[----:B------:R-:W-:-:S13]  /*2e60*/  ISETP.EQ.AND P6, PT, R37, -0x10, PT ;  /* 0xfffffff02500780c */ /* 0x000fda0003fc2270 */
[----:B------:R-:W-:Y:S01]  /*2e70*/  @P6 IMAD.MOV.U32 R30, RZ, RZ, R28 ;  /* 0x000000ffff1e6224 */ /* 0x000fe200078e001c */
[----:B------:R-:W-:Y:S02]  /*2e80*/  @P6 MOV R31, R19 ;  /* 0x00000013001f6202 */ /* 0x000fe40000000f00 */
[----:B------:R-:W-:-:S13]  /*2e90*/  ISETP.EQ.AND P6, PT, R37, -0x8, PT ;  /* 0xfffffff82500780c */ /* 0x000fda0003fc2270 */
        /* <DEDUP_REMOVED lines=30> */
.L_x_92:
[----:B------:R-:W-:-:S13]  /*3080*/  ISETP.GE.AND P0, PT, R5, R2, PT ;  /* 0x000000020500720c */ /* 0x000fda0003f06270 */
[----:B------:R-:W-:Y:S05]  /*3090*/  @P0 EXIT ;  /* 0x000000000000094d */ /* 0x000fea0003800000 */
[----:B------:R-:W-:Y:S01]  /*30a0*/  IMAD.MOV.U32 R35, RZ, RZ, RZ ;  /* 0x000000ffff237224 */ /* 0x000fe200078e00ff */
[----:B------:R-:W-:-:S07]  /*30b0*/  MOV R27, R5 ;  /* 0x00000005001b7202 */ /* 0x000fce0000000f00 */
.L_x_94:
[----:B------:R-:W-:-:S05]  /*30c0*/  IMAD.SHL.U32 R34, R35, 0x8, RZ ;  /* 0x0000000823227824 */ /* 0x000fca00078e00ff */
[C---:B------:R-:W-:Y:S02]  /*30d0*/  ISETP.EQ.AND P0, PT, R34.reuse, RZ, PT ;  /* 0x000000ff2200720c */ /* 0x040fe40003f02270 */
[C---:B------:R-:W-:Y:S02]  /*30e0*/  ISETP.EQ.AND P1, PT, R34.reuse, 0x8, PT ;  /* 0x000000082200780c */ /* 0x040fe40003f22270 */
[C---:B------:R-:W-:Y:S02]  /*30f0*/  ISETP.EQ.AND P2, PT, R34.reuse, 0x10, PT ;  /* 0x000000102200780c */ /* 0x040fe40003f42270 */
[C---:B------:R-:W-:Y:S02]  /*3100*/  ISETP.EQ.AND P3, PT, R34.reuse, 0x18, PT ;  /* 0x000000182200780c */ /* 0x040fe40003f62270 */
[C---:B------:R-:W-:Y:S02]  /*3110*/  ISETP.EQ.AND P4, PT, R34.reuse, 0x20, PT ;  /* 0x000000202200780c */ /* 0x040fe40003f82270 */
[----:B------:R-:W-:-:S02]  /*3120*/  ISETP.EQ.AND P5, PT, R34, 0x28, PT ;  /* 0x000000282200780c */ /* 0x000fc40003fa2270 */
[----:B------:R-:W-:Y:S01]  /*3130*/  ISETP.EQ.AND P6, PT, R34, 0x30, PT ;  /* 0x000000302200780c */ /* 0x000fe20003fc2270 */
[----:B0-----:R-:W-:Y:S01]  /*3140*/  @P0 IMAD.MOV.U32 R31, RZ, RZ, R29 ;  /* 0x000000ffff1f0224 */ /* 0x001fe200078e001d */
        /* <DEDUP_REMOVED lines=16> */
[----:B------:R-:W1:Y:S01]  /*3250*/  LDC.64 R22, c[0x0][0x388] ;  /* 0x0000e200ff167b82 */ /* 0x000e620000000a00 */
[----:B------:R-:W-:Y:S02]  /*3260*/  IMAD.WIDE.U32 R24, R27, 0x4, R20 ;  /* 0x000000041b187825 */ /* 0x000fe400078e0014 */
[----:B------:R-:W-:Y:S02]  /*3270*/  @P6 MOV R30, R8 ;  /* 0x00000008001e6202 */ /* 0x000fe40000000f00 */
[----:B------:R-:W-:Y:S01]  /*3280*/  @P6 IMAD.MOV.U32 R31, RZ, RZ, R7 ;  /* 0x000000ffff1f6224 */ /* 0x000fe200078e0007 */
[----:B------:R-:W2:Y:S01]  /*3290*/  LDG.E R32, desc[UR6][R24.64] ;  /* 0x0000000618207981 */ /* 0x000ea2000c1e1900 */
[----:B------:R-:W-:-:S13]  /*32a0*/  ISETP.EQ.AND P6, PT, R34, 0x40, PT ;  /* 0x000000402200780c */ /* 0x000fda0003fc2270 */
[----:B------:R-:W-:Y:S01]  /*32b0*/  @P6 MOV R30, R6 ;  /* 0x00000006001e6202 */ /* 0x000fe20000000f00 */
[----:B------:R-:W-:Y:S02]  /*32c0*/  @P6 IMAD.MOV.U32 R31, RZ, RZ, R4 ;  /* 0x000000ffff1f6224 */ /* 0x000fe400078e0004 */
[----:B-1----:R-:W-:-:S05]  /*32d0*/  IMAD.WIDE.U32 R22, R27, 0x4, R22 ;  /* 0x000000041b167825 */ /* 0x002fca00078e0016 */
[----:B------:R-:W3:Y:S01]  /*32e0*/  LDG.E.CONSTANT R26, desc[UR6][R22.64] ;  /* 0x00000006161a7981 */ /* 0x000ee2000c1e9900 */
[----:B------:R-:W-:Y:S01]  /*32f0*/  ISETP.NE.AND P6, PT, R35, 0x8, PT ;  /* 0x000000082300780c */ /* 0x000fe20003fc5270 */
[--C-:B---3--:R-:W-:Y:S02]  /*3300*/  HADD2.F32 R33, -RZ, R26.reuse.H0_H0 ;  /* 0x2000001aff217230 */ /* 0x108fe40000004100 */
[----:B------:R-:W-:-:S03]  /*3310*/  HADD2.F32 R26, -RZ, R26.H1_H1 ;  /* 0x3000001aff1a7230 */ /* 0x000fc60000004100 */
[----:B------:R-:W-:Y:S02]  /*3320*/  FMUL.FTZ R30, R33, R30 ;  /* 0x0000001e211e7220 */ /* 0x000fe40000410000 */
[----:B------:R-:W-:Y:S02]  /*3330*/  FMUL.FTZ R26, R26, R31 ;  /* 0x0000001f1a1a7220 */ /* 0x000fe40000410000 */
[C---:B0-----:R-:W-:Y:S02]  /*3340*/  FMUL.FTZ R30, R3.reuse, R30 ;  /* 0x0000001e031e7220 */ /* 0x041fe40000410000 */
[----:B------:R-:W-:-:S05]  /*3350*/  FMUL.FTZ R31, R3, R26 ;  /* 0x0000001a031f7220 */ /* 0x000fca0000410000 */
[----:B------:R-:W-:-:S05]  /*3360*/  F2FP.F16.F32.PACK_AB R31, R31, R30 ;  /* 0x0000001e1f1f723e */ /* 0x000fca00000000ff */
[----:B--2---:R-:W-:-:S05]  /*3370*/  HFMA2 R31, R31, 1, 1, R32 ;  /* 0x3c003c001f1f7831 */ /* 0x004fca0000000020 */
[----:B------:R0:W-:Y:S01]  /*3380*/  STG.E desc[UR6][R24.64], R31 ;  /* 0x0000001f18007986 */ /* 0x0001e2000c101906 */
[----:B------:R-:W-:Y:S05]  /*3390*/  @!P6 EXIT ;  /* 0x000000000000e94d */ /* 0x000fea0003800000 */
[----:B0-----:R-:W-:-:S04]  /*33a0*/  IADD3 R31, PT, PT, R27, 0x400, RZ ;  /* 0x000004001b1f7810 */ /* 0x001fc80007ffe0ff */
[----:B------:R-:W-:-:S13]  /*33b0*/  ISETP.GE.AND P6, PT, R31, R2, PT ;  /* 0x000000021f00720c */ /* 0x000fda0003fc6270 */
[----:B------:R-:W-:Y:S05]  /*33c0*/  @P6 EXIT ;  /* 0x000000000000694d */ /* 0x000fea0003800000 */
[----:B------:R-:W-:Y:S01]  /*33d0*/  ISETP.EQ.AND P6, PT, R34, -0x8, PT ;  /* 0xfffffff82200780c */ /* 0x000fe20003fc2270 */
[----:B------:R-:W2:Y:S03]  /*33e0*/  LDG.E R32, desc[UR6][R24.64+0x1000] ;  /* 0x0010000618207981 */ /* 0x000ea6000c1e1900 */
        /* <DEDUP_REMOVED lines=37> */
[----:B------:R-:W2:Y:S01]  /*3640*/  LDG.E R32, desc[UR6][R24.64+0x2000] ;  /* 0x0020000618207981 */ /* 0x000ea2000c1e1900 */
        /* <DEDUP_REMOVED lines=37> */
[----:B------:R-:W-:Y:S02]  /*38a0*/  P2R R30, PR, RZ, 0x20 ;  /* 0x00000020ff1e7803 */ /* 0x000fe40000000000 */
[C---:B------:R-:W-:Y:S02]  /*38b0*/  ISETP.EQ.AND P6, PT, R34.reuse, -0x18, PT ;  /* 0xffffffe82200780c */ /* 0x040fe40003fc2270 */
[----:B------:R-:W-:-:S11]  /*38c0*/  ISETP.EQ.AND P5, PT, R34, -0x10, PT ;  /* 0xfffffff02200780c */ /* 0x000fd60003fa2270 */
[----:B------:R-:W-:Y:S01]  /*38d0*/  @P6 IMAD.MOV.U32 R26, RZ, RZ, R0 ;  /* 0x000000ffff1a6224 */ /* 0x000fe200078e0000 */
[----:B------:R-:W-:Y:S01]  /*38e0*/  @P6 MOV R27, R29 ;  /* 0x0000001d001b6202 */ /* 0x000fe20000000f00 */
[----:B------:R-:W-:Y:S01]  /*38f0*/  @P5 IMAD.MOV.U32 R26, RZ, RZ, R28 ;  /* 0x000000ffff1a5224 */ /* 0x000fe200078e001c */
[----:B------:R-:W-:Y:S02]  /*3900*/  @P5 MOV R27, R19 ;  /* 0x00000013001b5202 */ /* 0x000fe40000000f00 */
[----:B------:R-:W-:Y:S02]  /*3910*/  ISETP.NE.AND P5, PT, R30, RZ, PT ;  /* 0x000000ff1e00720c */ /* 0x000fe40003fa5270 */
[----:B------:R-:W3:Y:S01]  /*3920*/  LDG.E R30, desc[UR6][R24.64+0x3000] ;  /* 0x00300006181e7981 */ /* 0x000ee2000c1e1900 */
        /* <DEDUP_REMOVED lines=30> */
.L_x_95:
        /* <DEDUP_REMOVED lines=15> */
.L_x_176:


//--------------------- .text._Z17layer_norm_kernelILi8EEvPK6__halfS2_S2_PS0_ffiib --------------------------
	.section	.text._Z17layer_norm_kernelILi8EEvPK6__halfS2_S2_PS0_ffiib,"ax",@progbits
	.align	128
        .global         _Z17layer_norm_kernelILi8EEvPK6__halfS2_S2_PS0_ffiib
        .type           _Z17layer_norm_kernelILi8EEvPK6__halfS2_S2_PS0_ffiib,@function
        .size           _Z17layer_norm_kernelILi8EEvPK6__halfS2_S2_PS0_ffiib,(.L_x_177 - _Z17layer_norm_kernelILi8EEvPK6__halfS2_S2_PS0_ffiib)
        .other          _Z17layer_norm_kernelILi8EEvPK6__halfS2_S2_PS0_ffiib,@"STO_CUDA_ENTRY STV_DEFAULT"
_Z17layer_norm_kernelILi8EEvPK6__halfS2_S2_PS0_ffiib:
.text._Z17layer_norm_kernelILi8EEvPK6__halfS2_S2_PS0_ffiib:
        /* <DEDUP_REMOVED lines=117> */
.L_x_97:
[----:B------:R-:W-:Y:S05]  /*0750*/  BSYNC.RECONVERGENT B0 ;  /* 0x0000000000007941 */ /* 0x000fea0003800200 */
.L_x_96:
[----:B------:R-:W0:Y:S01]  /*0760*/  SHFL.BFLY PT, R25, R20, 0x10, 0x1f ;  /* 0x0e001f0014197f89 */ /* 0x000e2200000e0000 */
[----:B------:R-:W1:Y:S01]  /*0770*/  S2UR UR5, SR_CgaCtaId ;  /* 0x00000000000579c3 */ /* 0x000e620000008800 */
[----:B------:R-:W-:Y:S01]  /*0780*/  UMOV UR4, 0x400 ;  /* 0x0000040000047882 */ /* 0x000fe20000000000 */
[----:B------:R-:W-:Y:S01]  /*0790*/  ISETP.NE.AND P0, PT, R18, RZ, PT ;  /* 0x000000ff1200720c */ /* 0x000fe20003f05270 */
[----:B------:R-:W-:Y:S01]  /*07a0*/  BSSY.RECONVERGENT B0, `(.L_x_98) ;  /* 0x000004f000007945 */ /* 0x000fe20003800200 */
[----:B------:R-:W-:Y:S01]  /*07b0*/  IADD3 R31, PT, PT, -R2, UR9, RZ ;  /* 0x00000009021f7c10 */ /* 0x000fe2000fffe1ff */
[----:B------:R-:W-:-:S03]  /*07c0*/  HFMA2 R33, -RZ, RZ, 0, 0 ;  /* 0x00000000ff217431 */ /* 0x000fc600000001ff */
[----:B------:R-:W-:Y:S02]  /*07d0*/  ISETP.GE.AND P1, PT, R31, 0x1, PT ;  /* 0x000000011f00780c */ /* 0x000fe40003f26270 */
[----:B------:R-:W-:Y:S01]  /*07e0*/  VIMNMX R31, PT, PT, RZ, R31, !PT ;  /* 0x0000001fff1f7248 */ /* 0x000fe20007fe0100 */
        /* <DEDUP_REMOVED lines=12> */
[----:B------:R-:W-:Y:S01]  /*08b0*/  @!P0 STS [R19], R30 ;  /* 0x0000001e13008388 */ /* 0x000fe20000000800 */
[----:B------:R-:W-:Y:S06]  /*08c0*/  BAR.SYNC.DEFER_BLOCKING 0x0 ;  /* 0x0000000000007b1d */ /* 0x000fec0000010000 */
        /* <DEDUP_REMOVED lines=60> */
.L_x_99:
[----:B------:R-:W-:Y:S05]  /*0c90*/  BSYNC.RECONVERGENT B0 ;  /* 0x0000000000007941 */ /* 0x000fea0003800200 */
.L_x_98:
[----:B------:R-:W0:Y:S01]  /*0ca0*/  SHFL.BFLY PT, R20, R33, 0x10, 0x1f ;  /* 0x0e001f0021147f89 */ /* 0x000e2200000e0000 */
[----:B------:R-:W1:Y:S01]  /*0cb0*/  LDC.64 R26, c[0x0][0x3a0] ;  /* 0x0000e800ff1a7b82 */ /* 0x000e620000000a00 */
[----:B------:R-:W2:Y:S02]  /*0cc0*/  LDCU.U8 UR4, c[0x0][0x3b0] ;  /* 0x00007600ff0477ac */ /* 0x000ea40008000000 */
[----:B--2---:R-:W-:Y:S01]  /*0cd0*/  UPRMT UR4, UR4, 0x8880, URZ ;  /* 0x0000888004047896 */ /* 0x004fe200080000ff */
[----:B0-----:R-:W-:-:S03]  /*0ce0*/  FADD.FTZ R20, R20, R33 ;  /* 0x0000002114147221 */ /* 0x001fc60000010000 */
        /* <DEDUP_REMOVED lines=21> */
[----:B0-----:R-:W-:-:S04]  /*0e40*/  FADD.FTZ R19, R22, R19 ;  /* 0x0000001316137221 */ /* 0x001fc80000010000 */
[----:B-1----:R-:W-:-:S04]  /*0e50*/  FFMA.FTZ R19, R19, R27, R26 ;  /* 0x0000001b13137223 */ /* 0x002fc8000001001a */
        /* <DEDUP_REMOVED lines=10> */
.L_x_102:
[----:B01----:R-:W0:Y:S08]  /*0f00*/  LDC.64 R18, c[0x0][0x388] ;  /* 0x0000e200ff127b82 */ /* 0x003e300000000a00 */
[----:B------:R-:W2:Y:S01]  /*0f10*/  LDC.64 R20, c[0x0][0x390] ;  /* 0x0000e400ff147b82 */ /* 0x000ea20000000a00 */
[----:B0-----:R-:W-:-:S05]  /*0f20*/  IMAD.WIDE.U32 R18, R27, 0x4, R18 ;  /* 0x000000041b127825 */ /* 0x001fca00078e0012 */
[----:B------:R-:W3:Y:S01]  /*0f30*/  LDG.E.CONSTANT R22, desc[UR12][R18.64] ;  /* 0x0000000c12167981 */ /* 0x000ee2000c1e9900 */
[----:B--2---:R-:W-:-:S05]  /*0f40*/  IMAD.WIDE.U32 R20, R27, 0x4, R20 ;  /* 0x000000041b147825 */ /* 0x004fca00078e0014 */
[----:B------:R-:W2:Y:S01]  /*0f50*/  LDG.E.CONSTANT R31, desc[UR12][R20.64] ;  /* 0x0000000c141f7981 */ /* 0x000ea2000c1e9900 */
[----:B------:R-:W-:-:S05]  /*0f60*/  IMAD.SHL.U32 R26, R25, 0x8, RZ ;  /* 0x00000008191a7824 */ /* 0x000fca00078e00ff */
[C---:B------:R-:W-:Y:S02]  /*0f70*/  ISETP.EQ.AND P0, PT, R26.reuse, RZ, PT ;  /* 0x000000ff1a00720c */ /* 0x040fe40003f02270 */
[C---:B------:R-:W-:Y:S02]  /*0f80*/  ISETP.EQ.AND P1, PT, R26.reuse, 0x10, PT ;  /* 0x000000101a00780c */ /* 0x040fe40003f22270 */
[C---:B------:R-:W-:Y:S02]  /*0f90*/  ISETP.EQ.AND P2, PT, R26.reuse, 0x20, PT ;  /* 0x000000201a00780c */ /* 0x040fe40003f42270 */
[----:B------:R-:W-:-:S07]  /*0fa0*/  ISETP.EQ.AND P4, PT, R26, 0x30, PT ;  /* 0x000000301a00780c */ /* 0x000fce0003f82270 */
[----:B------:R-:W-:Y:S02]  /*0fb0*/  @P0 MOV R28, R3 ;  /* 0x00000003001c0202 */ /* 0x000fe40000000f00 */
[----:B------:R-:W-:Y:S02]  /*0fc0*/  @P1 MOV R28, R7 ;  /* 0x00000007001c1202 */ /* 0x000fe40000000f00 */
[----:B------:R-:W-:Y:S01]  /*0fd0*/  @P0 MOV R23, R0 ;  /* 0x0000000000170202 */ /* 0x000fe20000000f00 */
[----:B------:R-:W-:Y:S01]  /*0fe0*/  @P2 IMAD.MOV.U32 R28, RZ, RZ, R11 ;  /* 0x000000ffff1c2224 */ /* 0x000fe200078e000b */
[----:B------:R-:W-:Y:S01]  /*0ff0*/  @P4 MOV R28, R15 ;  /* 0x0000000f001c4202 */ /* 0x000fe20000000f00 */
[----:B------:R-:W-:Y:S01]  /*1000*/  @P1 IMAD.MOV.U32 R23, RZ, RZ, R6 ;  /* 0x000000ffff171224 */ /* 0x000fe200078e0006 */
[----:B------:R-:W-:Y:S02]  /*1010*/  @P2 MOV R23, R10 ;  /* 0x0000000a00172202 */ /* 0x000fe40000000f00 */
[----:B------:R-:W-:Y:S01]  /*1020*/  @P4 MOV R23, R14 ;  /* 0x0000000e00174202 */ /* 0x000fe20000000f00 */
[----:B---3--:R-:W-:-:S02]  /*1030*/  HADD2.F32 R29, -RZ, R22.H1_H1 ;  /* 0x30000016ff1d7230 */ /* 0x008fc40000004100 */
[----:B------:R-:W-:-:S03]  /*1040*/  HADD2.F32 R30, -RZ, R22.H0_H0 ;  /* 0x20000016ff1e7230 */ /* 0x000fc60000004100 */
[----:B------:R-:W-:Y:S02]  /*1050*/  FMUL.FTZ R29, R29, R28 ;  /* 0x0000001c1d1d7220 */ /* 0x000fe40000410000 */
[----:B------:R-:W-:Y:S01]  /*1060*/  FMUL.FTZ R23, R30, R23 ;  /* 0x000000171e177220 */ /* 0x000fe20000410000 */
[----:B------:R-:W-:Y:S02]  /*1070*/  IMAD.MOV.U32 R30, RZ, RZ, 0x4 ;  /* 0x00000004ff1e7424 */ /* 0x000fe400078e00ff */
[C---:B-1----:R-:W-:Y:S01]  /*1080*/  FMUL.FTZ R22, R24.reuse, R29 ;  /* 0x0000001d18167220 */ /* 0x042fe20000410000 */
[----:B------:R-:W-:Y:S01]  /*1090*/  IADD3 R29, PT, PT, R27, 0x400, RZ ;  /* 0x000004001b1d7810 */ /* 0x000fe20007ffe0ff */
[----:B------:R-:W-:-:S03]  /*10a0*/  FMUL.FTZ R23, R24, R23 ;  /* 0x0000001718177220 */ /* 0x000fc60000410000 */
[----:B------:R-:W-:Y:S02]  /*10b0*/  ISETP.GE.AND P3, PT, R29, UR9, PT ;  /* 0x000000091d007c0c */ /* 0x000fe4000bf66270 */
[----:B------:R-:W-:Y:S01]  /*10c0*/  F2FP.F16.F32.PACK_AB R28, R22, R23 ;  /* 0x00000017161c723e */ /* 0x000fe200000000ff */
[----:B------:R-:W-:-:S04]  /*10d0*/  IMAD.WIDE.U32 R22, R27, R30, UR6 ;  /* 0x000000061b167e25 */ /* 0x000fc8000f8e001e */
[----:B--2---:R-:W-:-:S05]  /*10e0*/  HFMA2 R31, R28, 1, 1, R31 ;  /* 0x3c003c001c1f7831 */ /* 0x004fca000000001f */
[----:B------:R0:W-:Y:S01]  /*10f0*/  STG.E desc[UR12][R22.64], R31 ;  /* 0x0000001f16007986 */ /* 0x0001e2000c10190c */
[----:B------:R-:W-:Y:S05]  /*1100*/  @P3 EXIT ;  /* 0x000000000000394d */ /* 0x000fea0003800000 */
[----:B------:R-:W2:Y:S04]  /*1110*/  LDG.E.CONSTANT R28, desc[UR12][R18.64+0x1000] ;  /* 0x0010000c121c7981 */ /* 0x000ea8000c1e9900 */
[----:B------:R-:W3:Y:S01]  /*1120*/  LDG.E.CONSTANT R33, desc[UR12][R20.64+0x1000] ;  /* 0x0010000c14217981 */ /* 0x000ee2000c1e9900 */
[----:B------:R-:W-:Y:S01]  /*1130*/  @P0 MOV R29, R4 ;  /* 0x00000004001d0202 */ /* 0x000fe20000000f00 */
[----:B------:R-:W-:Y:S01]  /*1140*/  @P0 IMAD.MOV.U32 R30, RZ, RZ, R5 ;  /* 0x000000ffff1e0224 */ /* 0x000fe200078e0005 */
[----:B------:R-:W-:Y:S01]  /*1150*/  @P1 MOV R29, R8 ;  /* 0x00000008001d1202 */ /* 0x000fe20000000f00 */
[----:B------:R-:W-:Y:S01]  /*1160*/  @P2 IMAD.MOV.U32 R29, RZ, RZ, R12 ;  /* 0x000000ffff1d2224 */ /* 0x000fe200078e000c */
[----:B------:R-:W-:Y:S02]  /*1170*/  @P1 MOV R30, R9 ;  /* 0x00000009001e1202 */ /* 0x000fe40000000f00 */
[----:B------:R-:W-:Y:S01]  /*1180*/  @P2 MOV R30, R13 ;  /* 0x0000000d001e2202 */ /* 0x000fe20000000f00 */
[----:B------:R-:W-:Y:S01]  /*1190*/  @P4 IMAD.MOV.U32 R30, RZ, RZ, R17 ;  /* 0x000000ffff1e4224 */ /* 0x000fe200078e0011 */
[----:B------:R-:W-:Y:S01]  /*11a0*/  @P4 MOV R29, R16 ;  /* 0x00000010001d4202 */ /* 0x000fe20000000f00 */
[----:B--2---:R-:W-:-:S02]  /*11b0*/  HADD2.F32 R32, -RZ, R28.H0_H0 ;  /* 0x2000001cff207230 */ /* 0x004fc40000004100 */
[----:B0-----:R-:W-:-:S03]  /*11c0*/  HADD2.F32 R31, -RZ, R28.H1_H1 ;  /* 0x3000001cff1f7230 */ /* 0x001fc60000004100 */
[----:B------:R-:W-:Y:S02]  /*11d0*/  FMUL.FTZ R29, R32, R29 ;  /* 0x0000001d201d7220 */ /* 0x000fe40000410000 */
[----:B------:R-:W-:Y:S01]  /*11e0*/  FMUL.FTZ R31, R31, R30 ;  /* 0x0000001e1f1f7220 */ /* 0x000fe20000410000 */
[----:B------:R-:W-:Y:S01]  /*11f0*/  IADD3 R30, PT, PT, R27, 0x800, RZ ;  /* 0x000008001b1e7810 */ /* 0x000fe20007ffe0ff */
[C---:B------:R-:W-:Y:S02]  /*1200*/  FMUL.FTZ R29, R24.reuse, R29 ;  /* 0x0000001d181d7220 */ /* 0x040fe40000410000 */
[----:B------:R-:W-:Y:S01]  /*1210*/  FMUL.FTZ R28, R24, R31 ;  /* 0x0000001f181c7220 */ /* 0x000fe20000410000 */
[----:B------:R-:W-:-:S04]  /*1220*/  ISETP.GE.AND P3, PT, R30, UR9, PT ;  /* 0x000000091e007c0c */ /* 0x000fc8000bf66270 */
[----:B------:R-:W-:-:S05]  /*1230*/  F2FP.F16.F32.PACK_AB R28, R28, R29 ;  /* 0x0000001d1c1c723e */ /* 0x000fca00000000ff */
[----:B---3--:R-:W-:-:S05]  /*1240*/  HFMA2 R33, R28, 1, 1, R33 ;  /* 0x3c003c001c217831 */ /* 0x008fca0000000021 */
        /* <DEDUP_REMOVED lines=26> */
[----:B------:R-:W3:Y:S01]  /*13f0*/  LDG.E.CONSTANT R20, desc[UR12][R20.64+0x3000] ;  /* 0x0030000c14147981 */ /* 0x000ee2000c1e9900 */
[----:B------:R-:W-:Y:S01]  /*1400*/  @P4 IMAD.MOV.U32 R26, RZ, RZ, R4 ;  /* 0x000000ffff1a4224 */ /* 0x000fe200078e0004 */
[----:B-1----:R-:W-:Y:S01]  /*1410*/  @P4 MOV R27, R5 ;  /* 0x00000005001b4202 */ /* 0x002fe20000000f00 */
[----:B------:R-:W-:Y:S01]  /*1420*/  VIADD R25, R25, 0x4 ;  /* 0x0000000419197836 */ /* 0x000fe20000000000 */
        /* <DEDUP_REMOVED lines=22> */
.L_x_101:
[----:B------:R-:W-:-:S13]  /*1590*/  ISETP.GE.AND P0, PT, R2, UR9, PT ;  /* 0x0000000902007c0c */ /* 0x000fda000bf06270 */
[----:B------:R-:W-:Y:S05]  /*15a0*/  @P0 EXIT ;  /* 0x000000000000094d */ /* 0x000fea0003800000 */
[----:B------:R-:W-:Y:S02]  /*15b0*/  MOV R22, RZ ;  /* 0x000000ff00167202 */ /* 0x000fe40000000f00 */
[----:B------:R-:W-:-:S07]  /*15c0*/  MOV R23, R2 ;  /* 0x0000000200177202 */ /* 0x000fce0000000f00 */
.L_x_103:
[----:B0-----:R-:W0:Y:S02]  /*15d0*/  LDC.64 R18, c[0x0][0x388] ;  /* 0x0000e200ff127b82 */ /* 0x001e240000000a00 */
[----:B0-----:R-:W-:-:S05]  /*15e0*/  IMAD.WIDE.U32 R18, R23, 0x4, R18 ;  /* 0x0000000417127825 */ /* 0x001fca00078e0012 */
        /* <DEDUP_REMOVED lines=8> */
[----:B------:R-:W-:Y:S02]  /*1670*/  @P2 MOV R21, R10 ;  /* 0x0000000a00152202 */ /* 0x000fe40000000f00 */
[----:B------:R-:W-:Y:S02]  /*1680*/  @P4 MOV R21, R14 ;  /* 0x0000000e00154202 */ /* 0x000fe40000000f00 */
[----:B------:R-:W-:Y:S01]  /*1690*/  @P0 MOV R26, R3 ;  /* 0x00000003001a0202 */ /* 0x000fe20000000f00 */
[----:B------:R-:W-:Y:S01]  /*16a0*/  @P1 IMAD.MOV.U32 R26, RZ, RZ, R7 ;  /* 0x000000ffff1a1224 */ /* 0x000fe200078e0007 */
[----:B------:R-:W-:Y:S01]  /*16b0*/  @P2 MOV R26, R11 ;  /* 0x0000000b001a2202 */ /* 0x000fe20000000f00 */
[----:B------:R-:W-:-:S02]  /*16c0*/  @P4 IMAD.MOV.U32 R26, RZ, RZ, R15 ;  /* 0x000000ffff1a4224 */ /* 0x000fc400078e000f */
[--C-:B--2---:R-:W-:Y:S02]  /*16d0*/  HADD2.F32 R28, -RZ, R20.reuse.H0_H0 ;  /* 0x20000014ff1c7230 */ /* 0x104fe40000004100 */
[----:B------:R-:W-:Y:S02]  /*16e0*/  HADD2.F32 R27, -RZ, R20.H1_H1 ;  /* 0x30000014ff1b7230 */ /* 0x000fe40000004100 */
[----:B------:R-:W-:Y:S02]  /*16f0*/  HFMA2 R20, -RZ, RZ, 0, 2.384185791015625e-07 ;  /* 0x00000004ff147431 */ /* 0x000fe400000001ff */
[----:B------:R-:W-:Y:S01]  /*1700*/  FMUL.FTZ R21, R28, R21 ;  /* 0x000000151c157220 */ /* 0x000fe20000410000 */
[----:B------:R-:W-:Y:S01]  /*1710*/  IADD3 R28, PT, PT, R23, 0x400, RZ ;  /* 0x00000400171c7810 */ /* 0x000fe20007ffe0ff */
[----:B------:R-:W-:Y:S02]  /*1720*/  FMUL.FTZ R27, R27, R26 ;  /* 0x0000001a1b1b7220 */ /* 0x000fe40000410000 */
[----:B-1----:R-:W-:Y:S01]  /*1730*/  FMUL.FTZ R26, R24, R21 ;  /* 0x00000015181a7220 */ /* 0x002fe20000410000 */
[----:B------:R-:W-:Y:S01]  /*1740*/  ISETP.GE.AND P3, PT, R28, UR9, PT ;  /* 0x000000091c007c0c */ /* 0x000fe2000bf66270 */
[----:B------:R-:W-:Y:S01]  /*1750*/  FMUL.FTZ R27, R24, R27 ;  /* 0x0000001b181b7220 */ /* 0x000fe20000410000 */
[----:B------:R-:W-:-:S04]  /*1760*/  IMAD.WIDE.U32 R20, R23, R20, UR6 ;  /* 0x0000000617147e25 */ /* 0x000fc8000f8e0014 */
[----:B------:R-:W-:-:S05]  /*1770*/  F2FP.F16.F32.PACK_AB R27, R27, R26 ;  /* 0x0000001a1b1b723e */ /* 0x000fca00000000ff */
[----:B------:R0:W-:Y:S02]  /*1780*/  STG.E desc[UR12][R20.64], R27 ;  /* 0x0000001b14007986 */ /* 0x0001e4000c10190c */
[----:B------:R-:W-:Y:S05]  /*1790*/  @P3 EXIT ;  /* 0x000000000000394d */ /* 0x000fea0003800000 */
[----:B------:R-:W2:Y:S01]  /*17a0*/  LDG.E.CONSTANT R26, desc[UR12][R18.64+0x1000] ;  /* 0x0010000c121a7981 */ /* 0x000ea2000c1e9900 */
[----:B------:R-:W-:Y:S01]  /*17b0*/  @P0 IMAD.MOV.U32 R28, RZ, RZ, R5 ;  /* 0x000000ffff1c0224 */ /* 0x000fe200078e0005 */
[----:B------:R-:W-:Y:S01]  /*17c0*/  @P1 MOV R28, R9 ;  /* 0x00000009001c1202 */ /* 0x000fe20000000f00 */
[----:B------:R-:W-:Y:S01]  /*17d0*/  @P2 IMAD.MOV.U32 R28, RZ, RZ, R13 ;  /* 0x000000ffff1c2224 */ /* 0x000fe200078e000d */
[----:B0-----:R-:W-:Y:S02]  /*17e0*/  @P0 MOV R27, R4 ;  /* 0x00000004001b0202 */ /* 0x001fe40000000f00 */
[----:B------:R-:W-:Y:S02]  /*17f0*/  @P4 MOV R28, R17 ;  /* 0x00000011001c4202 */ /* 0x000fe40000000f00 */
[----:B------:R-:W-:Y:S02]  /*1800*/  @P1 MOV R27, R8 ;  /* 0x00000008001b1202 */ /* 0x000fe40000000f00 */
[----:B------:R-:W-:-:S02]  /*1810*/  @P2 MOV R27, R12 ;  /* 0x0000000c001b2202 */ /* 0x000fc40000000f00 */
[----:B------:R-:W-:Y:S01]  /*1820*/  @P4 MOV R27, R16 ;  /* 0x00000010001b4202 */ /* 0x000fe20000000f00 */
[--C-:B--2---:R-:W-:Y:S02]  /*1830*/  HADD2.F32 R29, -RZ, R26.reuse.H1_H1 ;  /* 0x3000001aff1d7230 */ /* 0x104fe40000004100 */
[----:B------:R-:W-:-:S03]  /*1840*/  HADD2.F32 R30, -RZ, R26.H0_H0 ;  /* 0x2000001aff1e7230 */ /* 0x000fc60000004100 */
[----:B------:R-:W-:Y:S01]  /*1850*/  FMUL.FTZ R29, R29, R28 ;  /* 0x0000001c1d1d7220 */ /* 0x000fe20000410000 */
[----:B------:R-:W-:Y:S01]  /*1860*/  IADD3 R28, PT, PT, R23, 0x800, RZ ;  /* 0x00000800171c7810 */ /* 0x000fe20007ffe0ff */
[----:B------:R-:W-:Y:S02]  /*1870*/  FMUL.FTZ R27, R30, R27 ;  /* 0x0000001b1e1b7220 */ /* 0x000fe40000410000 */
[----:B------:R-:W-:Y:S01]  /*1880*/  FMUL.FTZ R26, R24, R29 ;  /* 0x0000001d181a7220 */ /* 0x000fe20000410000 */
[----:B------:R-:W-:Y:S01]  /*1890*/  ISETP.GE.AND P3, PT, R28, UR9, PT ;  /* 0x000000091c007c0c */ /* 0x000fe2000bf66270 */
[----:B------:R-:W-:-:S05]  /*18a0*/  FMUL.FTZ R27, R24, R27 ;  /* 0x0000001b181b7220 */ /* 0x000fca0000410000 */
[----:B------:R-:W-:-:S05]  /*18b0*/  F2FP.F16.F32.PACK_AB R27, R26, R27 ;  /* 0x0000001b1a1b723e */ /* 0x000fca00000000ff */
[----:B------:R0:W-:Y:S02]  /*18c0*/  STG.E desc[UR12][R20.64+0x1000], R27 ;  /* 0x0010001b14007986 */ /* 0x0001e4000c10190c */
[----:B------:R-:W-:Y:S05]  /*18d0*/  @P3 EXIT ;  /* 0x000000000000394d */ /* 0x000fea0003800000 */
[----:B------:R-:W2:Y:S01]  /*18e0*/  LDG.E.CONSTANT R26, desc[UR12][R18.64+0x2000] ;  /* 0x0020000c121a7981 */ /* 0x000ea2000c1e9900 */
[----:B------:R-:W-:Y:S01]  /*18f0*/  ISETP.EQ.AND P4, PT, R25, -0x10, PT ;  /* 0xfffffff01900780c */ /* 0x000fe20003f82270 */
[----:B------:R-:W-:-:S05]  /*1900*/  VIADD R23, R23, 0xc00 ;  /* 0x00000c0017177836 */ /* 0x000fca0000000000 */
[----:B------:R-:W-:-:S07]  /*1910*/  ISETP.GE.AND P3, PT, R23, UR9, PT ;  /* 0x0000000917007c0c */ /* 0x000fce000bf66270 */
[----:B------:R-:W-:Y:S01]  /*1920*/  @P4 IMAD.MOV.U32 R25, RZ, RZ, R0 ;  /* 0x000000ffff194224 */ /* 0x000fe200078e0000 */
[----:B0-----:R-:W-:Y:S02]  /*1930*/  @P4 MOV R27, R3 ;  /* 0x00000003001b4202 */ /* 0x001fe40000000f00 */
[----:B------:R-:W-:Y:S01]  /*1940*/  @P0 MOV R25, R6 ;  /* 0x0000000600190202 */ /* 0x000fe20000000f00 */
[----:B------:R-:W-:Y:S01]  /*1950*/  @P1 IMAD.MOV.U32 R25, RZ, RZ, R10 ;  /* 0x000000ffff191224 */ /* 0x000fe200078e000a */
[----:B------:R-:W-:Y:S02]  /*1960*/  @P0 MOV R27, R7 ;  /* 0x00000007001b0202 */ /* 0x000fe40000000f00 */
        /* <DEDUP_REMOVED lines=13> */
[----:B------:R-:W-:Y:S02]  /*1a40*/  @P4 MOV R23, R4 ;  /* 0x0000000400174202 */ /* 0x000fe40000000f00 */
[----:B------:R-:W-:Y:S02]  /*1a50*/  @P0 MOV R23, R8 ;  /* 0x0000000800170202 */ /* 0x000fe40000000f00 */
[----:B0-----:R-:W-:Y:S01]  /*1a60*/  @P4 MOV R25, R5 ;  /* 0x0000000500194202 */ /* 0x001fe20000000f00 */
[----:B------:R-:W-:Y:S01]  /*1a70*/  @P0 IMAD.MOV.U32 R25, RZ, RZ, R9 ;  /* 0x000000ffff190224 */ /* 0x000fe200078e0009 */
[----:B------:R-:W-:Y:S02]  /*1a80*/  @P1 MOV R23, R12 ;  /* 0x0000000c00171202 */ /* 0x000fe40000000f00 */
[----:B------:R-:W-:Y:S02]  /*1a90*/  @P2 MOV R23, R16 ;  /* 0x0000001000172202 */ /* 0x000fe40000000f00 */
[----:B------:R-:W-:Y:S01]  /*1aa0*/  @P1 MOV R25, R13 ;  /* 0x0000000d00191202 */ /* 0x000fe20000000f00 */
[----:B------:R-:W-:Y:S01]  /*1ab0*/  @P2 IMAD.MOV.U32 R25, RZ, RZ, R17 ;  /* 0x000000ffff192224 */ /* 0x000fe200078e0011 */
        /* <DEDUP_REMOVED lines=16> */
.L_x_100:
[----:B------:R-:W2:Y:S02]  /*1bc0*/  LDCU.64 UR4, c[0x0][0x390] ;  /* 0x00007200ff0477ac */ /* 0x000ea40008000a00 */
[----:B--2---:R-:W-:-:S04]  /*1bd0*/  UISETP.NE.U32.AND UP0, UPT, UR4, URZ, UPT ;  /* 0x000000ff0400728c */ /* 0x004fc8000bf05070 */
[----:B------:R-:W-:-:S09]  /*1be0*/  UISETP.NE.AND.EX UP0, UPT, UR5, URZ, UPT, UP0 ;  /* 0x000000ff0500728c */ /* 0x000fd2000bf05300 */
[----:B------:R-:W-:Y:S05]  /*1bf0*/  BRA.U !UP0, `(.L_x_104) ;  /* 0x0000000508c87547 */ /* 0x000fea000b800000 */
[----:B------:R-:W-:-:S07]  /*1c00*/  HFMA2 R25, -RZ, RZ, 0, 0 ;  /* 0x00000000ff197431 */ /* 0x000fce00000001ff */
.L_x_105:
[----:B------:R-:W-:-:S05]  /*1c10*/  IMAD.SHL.U32 R27, R25, 0x400, RZ ;  /* 0x00000400191b7824 */ /* 0x000fca00078e00ff */
[----:B------:R-:W-:-:S04]  /*1c20*/  LOP3.LUT R27, R2, R27, RZ, 0xfc, !PT ;  /* 0x0000001b021b7212 */ /* 0x000fc800078efcff */
[----:B------:R-:W-:-:S13]  /*1c30*/  ISETP.GE.AND P0, PT, R27, UR9, PT ;  /* 0x000000091b007c0c */ /* 0x000fda000bf06270 */
[----:B0-2---:R-:W-:Y:S05]  /*1c40*/  @P0 EXIT ;  /* 0x000000000000094d */ /* 0x005fea0003800000 */
[----:B0-----:R-:W0:Y:S08]  /*1c50*/  LDC.64 R18, c[0x0][0x388] ;  /* 0x0000e200ff127b82 */ /* 0x001e300000000a00 */
[----:B------:R-:W2:Y:S01]  /*1c60*/  LDC.64 R20, c[0x0][0x390] ;  /* 0x0000e400ff147b82 */ /* 0x000ea20000000a00 */
[----:B0-----:R-:W-:-:S05]  /*1c70*/  IMAD.WIDE.U32 R18, R27, 0x4, R18 ;  /* 0x000000041b127825 */ /* 0x001fca00078e0012 */
[----:B------:R-:W3:Y:S01]  /*1c80*/  LDG.E.CONSTANT R28, desc[UR12][R18.64] ;  /* 0x0000000c121c7981 */ /* 0x000ee2000c1e9900 */
[----:B------:R-:W-:Y:S01]  /*1c90*/  MOV R22, 0x4 ;  /* 0x0000000400167802 */ /* 0x000fe20000000f00 */
        /* <DEDUP_REMOVED lines=8> */
[----:B------:R-:W-:-:S07]  /*1d20*/  ISETP.EQ.AND P4, PT, R26, 0x30, PT ;  /* 0x000000301a00780c */ /* 0x000fce0003f82270 */
        /* <DEDUP_REMOVED lines=8> */
[----:B---3--:R-:W-:-:S02]  /*1db0*/  HADD2.F32 R32, -RZ, R28.H0_H0 ;  /* 0x2000001cff207230 */ /* 0x008fc40000004100 */
[----:B------:R-:W-:-:S03]  /*1dc0*/  HADD2.F32 R31, -RZ, R28.H1_H1 ;  /* 0x3000001cff1f7230 */ /* 0x000fc60000004100 */
[----:B------:R-:W-:Y:S02]  /*1dd0*/  FMUL.FTZ R29, R32, R29 ;  /* 0x0000001d201d7220 */ /* 0x000fe40000410000 */
[----:B------:R-:W-:Y:S02]  /*1de0*/  FMUL.FTZ R31, R31, R30 ;  /* 0x0000001e1f1f7220 */ /* 0x000fe40000410000 */
[C---:B-1----:R-:W-:Y:S02]  /*1df0*/  FMUL.FTZ R29, R24.reuse, R29 ;  /* 0x0000001d181d7220 */ /* 0x042fe40000410000 */
[----:B------:R-:W-:-:S05]  /*1e00*/  FMUL.FTZ R28, R24, R31 ;  /* 0x0000001f181c7220 */ /* 0x000fca0000410000 */
[----:B------:R-:W-:Y:S02]  /*1e10*/  F2FP.F16.F32.PACK_AB R28, R28, R29 ;  /* 0x0000001d1c1c723e */ /* 0x000fe400000000ff */
[----:B------:R-:W-:-:S03]  /*1e20*/  IADD3 R29, PT, PT, R27, 0x400, RZ ;  /* 0x000004001b1d7810 */ /* 0x000fc60007ffe0ff */
[----:B--2---:R-:W-:Y:S01]  /*1e30*/  HFMA2 R33, R28, 1, 1, R33 ;  /* 0x3c003c001c217831 */ /* 0x004fe20000000021 */
[----:B------:R-:W-:-:S03]  /*1e40*/  ISETP.GE.AND P3, PT, R29, UR9, PT ;  /* 0x000000091d007c0c */ /* 0x000fc6000bf66270 */
[----:B----4-:R-:W-:-:S05]  /*1e50*/  HADD2 R33, R33, R34 ;  /* 0x0000002221217230 */ /* 0x010fca0000000000 */
[----:B------:R0:W-:Y:S05]  /*1e60*/  STG.E desc[UR12][R22.64], R33 ;  /* 0x0000002116007986 */ /* 0x0001ea000c10190c */
[----:B------:R-:W-:Y:S05]  /*1e70*/  @P3 EXIT ;  /* 0x000000000000394d */ /* 0x000fea0003800000 */
[----:B------:R-:W2:Y:S04]  /*1e80*/  LDG.E.CONSTANT R28, desc[UR12][R18.64+0x1000] ;  /* 0x0010000c121c7981 */ /* 0x000ea8000c1e9900 */
[----:B0-----:R-:W3:Y:S04]  /*1e90*/  LDG.E.CONSTANT R33, desc[UR12][R20.64+0x1000] ;  /* 0x0010000c14217981 */ /* 0x001ee8000c1e9900 */
[----:B------:R-:W4:Y:S01]  /*1ea0*/  LDG.E R34, desc[UR12][R22.64+0x1000] ;  /* 0x0010000c16227981 */ /* 0x000f22000c1e1900 */
        /* <DEDUP_REMOVED lines=14> */
[----:B------:R-:W-:Y:S01]  /*1f90*/  F2FP.F16.F32.PACK_AB R28, R28, R29 ;  /* 0x0000001d1c1c723e */ /* 0x000fe200000000ff */
[----:B------:R-:W-:-:S04]  /*1fa0*/  VIADD R29, R27, 0x800 ;  /* 0x000008001b1d7836 */ /* 0x000fc80000000000 */
[----:B---3--:R-:W-:Y:S01]  /*1fb0*/  HFMA2 R33, R28, 1, 1, R33 ;  /* 0x3c003c001c217831 */ /* 0x008fe20000000021 */
[----:B------:R-:W-:-:S03]  /*1fc0*/  ISETP.GE.AND P3, PT, R29, UR9, PT ;  /* 0x000000091d007c0c */ /* 0x000fc6000bf66270 */
[----:B----4-:R-:W-:-:S05]  /*1fd0*/  HADD2 R33, R33, R34 ;  /* 0x0000002221217230 */ /* 0x010fca0000000000 */
[----:B------:R0:W-:Y:S05]  /*1fe0*/  STG.E desc[UR12][R22.64+0x1000], R33 ;  /* 0x0010002116007986 */ /* 0x0001ea000c10190c */
[----:B------:R-:W-:Y:S05]  /*1ff0*/  @P3 EXIT ;  /* 0x000000000000394d */ /* 0x000fea0003800000 */
[----:B------:R-:W2:Y:S04]  /*2000*/  LDG.E.CONSTANT R28, desc[UR12][R18.64+0x2000] ;  /* 0x0020000c121c7981 */ /* 0x000ea8000c1e9900 */
[----:B------:R-:W3:Y:S04]  /*2010*/  LDG.E.CONSTANT R30, desc[UR12][R20.64+0x2000] ;  /* 0x0020000c141e7981 */ /* 0x000ee8000c1e9900 */
[----:B0-----:R-:W4:Y:S01]  /*2020*/  LDG.E R33, desc[UR12][R22.64+0x2000] ;  /* 0x0020000c16217981 */ /* 0x001f22000c1e1900 */
        /* <DEDUP_REMOVED lines=47> */
.L_x_104:
[----:B------:R-:W-:-:S13]  /*2320*/  ISETP.GE.AND P0, PT, R2, UR9, PT ;  /* 0x0000000902007c0c */ /* 0x000fda000bf06270 */
[----:B------:R-:W-:Y:S05]  /*2330*/  @P0 EXIT ;  /* 0x000000000000094d */ /* 0x000fea0003800000 */
[----:B------:R-:W-:Y:S01]  /*2340*/  MOV R22, RZ ;  /* 0x000000ff00167202 */ /* 0x000fe20000000f00 */
[----:B------:R-:W-:-:S07]  /*2350*/  IMAD.MOV.U32 R23, RZ, RZ, R2 ;  /* 0x000000ffff177224 */ /* 0x000fce00078e0002 */
.L_x_106:
[----:B--2---:R-:W2:Y:S01]  /*2360*/  LDC.64 R20, c[0x0][0x388] ;  /* 0x0000e200ff147b82 */ /* 0x004ea20000000a00 */
[----:B01----:R-:W-:Y:S02]  /*2370*/  HFMA2 R18, -RZ, RZ, 0, 2.384185791015625e-07 ;  /* 0x00000004ff127431 */ /* 0x003fe400000001ff */
[----:B--2---:R-:W-:-:S05]  /*2380*/  IMAD.WIDE.U32 R20, R23, 0x4, R20 ;  /* 0x0000000417147825 */ /* 0x004fca00078e0014 */
[----:B------:R-:W2:Y:S01]  /*2390*/  LDG.E.CONSTANT R26, desc[UR12][R20.64] ;  /* 0x0000000c141a7981 */ /* 0x000ea2000c1e9900 */
[----:B0-----:R-:W-:-:S05]  /*23a0*/  IMAD.WIDE.U32 R18, R23, R18, UR6 ;  /* 0x0000000617127e25 */ /* 0x001fca000f8e0012 */
[----:B------:R-:W3:Y:S01]  /*23b0*/  LDG.E R31, desc[UR12][R18.64] ;  /* 0x0000000c121f7981 */ /* 0x000ee2000c1e1900 */
        /* <DEDUP_REMOVED lines=32> */
[----:B------:R-:W-:Y:S02]  /*25c0*/  @P2 MOV R28, R13 ;  /* 0x0000000d001c2202 */ /* 0x000fe40000000f00 */
[----:B------:R-:W-:Y:S02]  /*25d0*/  @P4 MOV R27, R16 ;  /* 0x00000010001b4202 */ /* 0x000fe40000000f00 */
[----:B------:R-:W-:Y:S01]  /*25e0*/  @P4 MOV R28, R17 ;  /* 0x00000011001c4202 */ /* 0x000fe20000000f00 */
[--C-:B--2---:R-:W-:Y:S02]  /*25f0*/  HADD2.F32 R30, -RZ, R26.reuse.H0_H0 ;  /* 0x2000001aff1e7230 */ /* 0x104fe40000004100 */
[----:B------:R-:W-:-:S03]  /*2600*/  HADD2.F32 R29, -RZ, R26.H1_H1 ;  /* 0x3000001aff1d7230 */ /* 0x000fc60000004100 */
[----:B------:R-:W-:Y:S02]  /*2610*/  FMUL.FTZ R27, R30, R27 ;  /* 0x0000001b1e1b7220 */ /* 0x000fe40000410000 */
[----:B------:R-:W-:Y:S01]  /*2620*/  FMUL.FTZ R29, R29, R28 ;  /* 0x0000001c1d1d7220 */ /* 0x000fe20000410000 */
[----:B------:R-:W-:Y:S02]  /*2630*/  VIADD R28, R23, 0x800 ;  /* 0x00000800171c7836 */ /* 0x000fe40000000000 */
[C---:B------:R-:W-:Y:S01]  /*2640*/  FMUL.FTZ R27, R24.reuse, R27 ;  /* 0x0000001b181b7220 */ /* 0x040fe20000410000 */
[----:B------:R-:W-:Y:S02]  /*2650*/  FMUL.FTZ R26, R24, R29 ;  /* 0x0000001d181a7220 */ /* 0x000fe40000410000 */
[----:B------:R-:W-:-:S03]  /*2660*/  ISETP.GE.AND P3, PT, R28, UR9, PT ;  /* 0x000000091c007c0c */ /* 0x000fc6000bf66270 */
[----:B------:R-:W-:-:S05]  /*2670*/  F2FP.F16.F32.PACK_AB R26, R26, R27 ;  /* 0x0000001b1a1a723e */ /* 0x000fca00000000ff */
[----:B---3--:R-:W-:-:S05]  /*2680*/  HFMA2 R31, R26, 1, 1, R31 ;  /* 0x3c003c001a1f7831 */ /* 0x008fca000000001f */
[----:B------:R0:W-:Y:S01]  /*2690*/  STG.E desc[UR12][R18.64+0x1000], R31 ;  /* 0x0010001f12007986 */ /* 0x0001e2000c10190c */
        /* <DEDUP_REMOVED lines=51> */
.L_x_107:
        /* <DEDUP_REMOVED lines=11> */
.L_x_177:


//--------------------- .text._Z17layer_norm_kernelILi7EEvPK6__halfS2_S2_PS0_ffiib --------------------------
	.section	.text._Z17layer_norm_kernelILi7EEvPK6__halfS2_S2_PS0_ffiib,"ax",@progbits
	.align	128
        .global         _Z17layer_norm_kernelILi7EEvPK6__halfS2_S2_PS0_ffiib
        .type           _Z17layer_norm_kernelILi7EEvPK6__halfS2_S2_PS0_ffiib,@function
        .size           _Z17layer_norm_kernelILi7EEvPK6__halfS2_S2_PS0_ffiib,(.L_x_178 - _Z17layer_norm_kernelILi7EEvPK6__halfS2_S2_PS0_ffiib)
        .other          _Z17layer_norm_kernelILi7EEvPK6__halfS2_S2_PS0_ffiib,@"STO_CUDA_ENTRY STV_DEFAULT"
_Z17layer_norm_kernelILi7EEvPK6__halfS2_S2_PS0_ffiib:
.text._Z17layer_norm_kernelILi7EEvPK6__halfS2_S2_PS0_ffiib:
[----:B------:R-:W-:Y:S08]  /*0000*/  LDC R1, c[0x0][0x37c] ;  /* 0x0000df00ff017b82 */ /* 0x000ff00000000800 */
[----:B------:R-:W0:Y:S01]  /*0010*/  LDC R5, c[0x0][0x3ac] ;  /* 0x0000eb00ff057b82 */ /* 0x000e220000000800 */
[----:B------:R-:W1:Y:S01]  /*0020*/  S2R R25, SR_TID.X ;  /* 0x0000000000197919 */ /* 0x000e620000002100 */
[----:B------:R-:W2:Y:S01]  /*0030*/  LDCU.64 UR6, c[0x0][0x358] ;  /* 0x00006b00ff0677ac */ /* 0x000ea20008000a00 */
[----:B------:R-:W-:Y:S01]  /*0040*/  BSSY.RECONVERGENT B0, `(.L_x_108) ;  /* 0x0000060000007945 */ /* 0x000fe20003800200 */
[----:B------:R-:W-:-:S04]  /*0050*/  HFMA2 R19, -RZ, RZ, 0, 0 ;  /* 0x00000000ff137431 */ /* 0x000fc800000001ff */
[----:B------:R-:W3:Y:S08]  /*0060*/  S2UR UR4, SR_CTAID.X ;  /* 0x00000000000479c3 */ /* 0x000ef00000002500 */
[----:B------:R-:W4:Y:S08]  /*0070*/  LDC.64 R2, c[0x0][0x380] ;  /* 0x0000e000ff027b82 */ /* 0x000f300000000a00 */
[----:B------:R-:W5:Y:S01]  /*0080*/  LDC.64 R16, c[0x0][0x398] ;  /* 0x0000e600ff107b82 */ /* 0x000f620000000a00 */
[----:B0-----:R-:W-:-:S04]  /*0090*/  LEA.HI R24, R5, R5, RZ, 0x1 ;  /* 0x0000000505187211 */ /* 0x001fc800078f08ff */
[----:B------:R-:W-:Y:S01]  /*00a0*/  SHF.R.S32.HI R24, RZ, 0x1, R24 ;  /* 0x00000001ff187819 */ /* 0x000fe20000011418 */
[----:B---3--:R-:W-:-:S03]  /*00b0*/  IMAD R5, R5, UR4, RZ ;  /* 0x0000000405057c24 */ /* 0x008fc6000f8e02ff */
[----:B-1----:R-:W-:Y:S02]  /*00c0*/  ISETP.GT.AND P0, PT, R24, R25, PT ;  /* 0x000000191800720c */ /* 0x002fe40003f04270 */
[----:B------:R-:W-:Y:S01]  /*00d0*/  LOP3.LUT R20, R25, 0x1f, RZ, 0xc0, !PT ;  /* 0x0000001f19147812 */ /* 0x000fe200078ec0ff */
[----:B----4-:R-:W-:-:S04]  /*00e0*/  IMAD.WIDE R2, R5, 0x2, R2 ;  /* 0x0000000205027825 */ /* 0x010fc800078e0202 */
[----:B-----5:R-:W-:-:S06]  /*00f0*/  IMAD.WIDE R16, R5, 0x2, R16 ;  /* 0x0000000205107825 */ /* 0x020fcc00078e0210 */
        /* <DEDUP_REMOVED lines=62> */
[----:B------:R-:W-:Y:S01]  /*04e0*/  LOP3.LUT R21, R25, 0x1800, RZ, 0xfc, !PT ;  /* 0x0000180019157812 */ /* 0x000fe200078efcff */
[----:B------:R-:W2:Y:S03]  /*04f0*/  LDG.E.CONSTANT R4, desc[UR6][R2.64+0x5000] ;  /* 0x0050000602047981 */ /* 0x000ea6000c1e9900 */
[----:B------:R-:W-:-:S13]  /*0500*/  ISETP.GE.U32.AND P0, PT, R21, R24, PT ;  /* 0x000000181500720c */ /* 0x000fda0003f06070 */
        /* <DEDUP_REMOVED lines=19> */
.L_x_109:
[----:B------:R-:W-:Y:S05]  /*0640*/  BSYNC.RECONVERGENT B0 ;  /* 0x0000000000007941 */ /* 0x000fea0003800200 */
.L_x_108:
[----:B------:R-:W0:Y:S01]  /*0650*/  SHFL.BFLY PT, R22, R19, 0x10, 0x1f ;  /* 0x0e001f0013167f89 */ /* 0x000e2200000e0000 */
[----:B------:R-:W1:Y:S01]  /*0660*/  S2UR UR5, SR_CgaCtaId ;  /* 0x00000000000579c3 */ /* 0x000e620000008800 */
[----:B------:R-:W-:Y:S01]  /*0670*/  ISETP.NE.AND P0, PT, R20, RZ, PT ;  /* 0x000000ff1400720c */ /* 0x000fe20003f05270 */
[----:B------:R-:W-:Y:S01]  /*0680*/  UMOV UR4, 0x400 ;  /* 0x0000040000047882 */ /* 0x000fe20000000000 */
[----:B------:R-:W-:Y:S01]  /*0690*/  BSSY.RECONVERGENT B0, `(.L_x_110) ;  /* 0x000004b000007945 */ /* 0x000fe20003800200 */
[----:B0-----:R-:W-:Y:S01]  /*06a0*/  FADD.FTZ R22, R22, R19 ;  /* 0x0000001316167221 */ /* 0x001fe20000010000 */
[----:B-1----:R-:W-:Y:S01]  /*06b0*/  ULEA UR4, UR5, UR4, 0x18 ;  /* 0x0000000405047291 */ /* 0x002fe2000f8ec0ff */
[----:B------:R-:W-:-:S03]  /*06c0*/  SHF.R.U32.HI R19, RZ, 0x5, R25 ;  /* 0x00000005ff137819 */ /* 0x000fc60000011619 */
        /* <DEDUP_REMOVED lines=18> */
[----:B0-----:R-:W-:Y:S01]  /*07f0*/  FADD.FTZ R27, R26, R23 ;  /* 0x000000171a1b7221 */ /* 0x001fe20000010000 */
[----:B------:R-:W-:-:S04]  /*0800*/  IMAD.IADD R23, R24, 0x1, -R25 ;  /* 0x0000000118177824 */ /* 0x000fc800078e0a19 */
[----:B------:R-:W0:Y:S01]  /*0810*/  SHFL.BFLY PT, R28, R27, 0x2, 0x1f ;  /* 0x0c401f001b1c7f89 */ /* 0x000e2200000e0000 */
[----:B------:R-:W-:Y:S01]  /*0820*/  ISETP.GE.AND P1, PT, R23, 0x1, PT ;  /* 0x000000011700780c */ /* 0x000fe20003f26270 */
[----:B------:R-:W-:Y:S02]  /*0830*/  HFMA2 R23, -RZ, RZ, 0, 0 ;  /* 0x00000000ff177431 */ /* 0x000fe400000001ff */
[----:B0-----:R-:W-:-:S05]  /*0840*/  FADD.FTZ R28, R27, R28 ;  /* 0x0000001c1b1c7221 */ /* 0x001fca0000010000 */
[----:B------:R-:W0:Y:S02]  /*0850*/  SHFL.BFLY PT, R19, R28, 0x1, 0x1f ;  /* 0x0c201f001c137f89 */ /* 0x000e2400000e0000 */
[----:B0-----:R-:W-:-:S03]  /*0860*/  FADD.FTZ R19, R28, R19 ;  /* 0x000000131c137221 */ /* 0x001fc60000010000 */
[----:B------:R-:W-:Y:S05]  /*0870*/  @!P1 BRA `(.L_x_111) ;  /* 0x0000000000b09947 */ /* 0x000fea0003800000 */
[----:B------:R-:W0:Y:S01]  /*0880*/  LDC R22, c[0x0][0x3a4] ;  /* 0x0000e900ff167b82 */ /* 0x000e220000000800 */
[----:B------:R-:W-:-:S05]  /*0890*/  IMAD.IADD R21, R24, 0x1, -R25 ;  /* 0x0000000118157824 */ /* 0x000fca00078e0a19 */
[----:B------:R-:W-:-:S04]  /*08a0*/  VIMNMX R21, PT, PT, RZ, R21, !PT ;  /* 0x00000015ff157248 */ /* 0x000fc80007fe0100 */
        /* <DEDUP_REMOVED lines=41> */
.L_x_111:
[----:B------:R-:W-:Y:S05]  /*0b40*/  BSYNC.RECONVERGENT B0 ;  /* 0x0000000000007941 */ /* 0x000fea0003800200 */
.L_x_110:
[----:B------:R-:W0:Y:S01]  /*0b50*/  SHFL.BFLY PT, R2, R23, 0x10, 0x1f ;  /* 0x0e001f0017027f89 */ /* 0x000e2200000e0000 */
[----:B------:R-:W1:Y:S01]  /*0b60*/  S2UR UR5, SR_CgaCtaId ;  /* 0x00000000000579c3 */ /* 0x000e620000008800 */
[----:B------:R-:W-:Y:S01]  /*0b70*/  UMOV UR4, 0x400 ;  /* 0x0000040000047882 */ /* 0x000fe20000000000 */
[----:B0-----:R-:W-:Y:S01]  /*0b80*/  FADD.FTZ R2, R2, R23 ;  /* 0x0000001702027221 */ /* 0x001fe20000010000 */
[----:B-1----:R-:W-:Y:S01]  /*0b90*/  ULEA UR4, UR5, UR4, 0x18 ;  /* 0x0000000405047291 */ /* 0x002fe2000f8ec0ff */
[----:B------:R-:W-:-:S03]  /*0ba0*/  SHF.R.U32.HI R23, RZ, 0x5, R25 ;  /* 0x00000005ff177819 */ /* 0x000fc60000011619 */
[----:B------:R-:W0:Y:S02]  /*0bb0*/  SHFL.BFLY PT, R19, R2, 0x8, 0x1f ;  /* 0x0d001f0002137f89 */ /* 0x000e2400000e0000 */
[----:B------:R-:W-:-:S05]  /*0bc0*/  LEA R27, R23, UR4, 0x2 ;  /* 0x00000004171b7c11 */ /* 0x000fca000f8e10ff */
[----:B------:R-:W1:Y:S01]  /*0bd0*/  LDCU.U8 UR4, c[0x0][0x3b0] ;  /* 0x00007600ff0477ac */ /* 0x000e620008000000 */
[----:B0-----:R-:W-:Y:S01]  /*0be0*/  FADD.FTZ R19, R2, R19 ;  /* 0x0000001302137221 */ /* 0x001fe20000010000 */
[----:B-1----:R-:W-:-:S04]  /*0bf0*/  UPRMT UR4, UR4, 0x8880, URZ ;  /* 0x0000888004047896 */ /* 0x002fc800080000ff */
[----:B------:R-:W0:Y:S01]  /*0c00*/  SHFL.BFLY PT, R18, R19, 0x4, 0x1f ;  /* 0x0c801f0013127f89 */ /* 0x000e2200000e0000 */
[----:B------:R-:W-:Y:S01]  /*0c10*/  UISETP.NE.AND UP0, UPT, UR4, URZ, UPT ;  /* 0x000000ff0400728c */ /* 0x000fe2000bf05270 */
        /* <DEDUP_REMOVED lines=26> */
[----:B------:R-:W-:-:S13]  /*0dc0*/  ISETP.GE.AND P0, PT, R25, R24, PT ;  /* 0x000000181900720c */ /* 0x000fda0003f06270 */
[----:B------:R-:W-:Y:S05]  /*0dd0*/  @P0 EXIT ;  /* 0x000000000000094d */ /* 0x000fea0003800000 */
[----:B------:R-:W-:Y:S01]  /*0de0*/  IMAD.MOV.U32 R29, RZ, RZ, RZ ;  /* 0x000000ffff1d7224 */ /* 0x000fe200078e00ff */
[----:B------:R-:W-:-:S07]  /*0df0*/  MOV R27, R25 ;  /* 0x00000019001b7202 */ /* 0x000fce0000000f00 */
.L_x_114:
[----:B0-----:R-:W0:Y:S08]  /*0e00*/  LDC.64 R18, c[0x0][0x388] ;  /* 0x0000e200ff127b82 */ /* 0x001e300000000a00 */
        /* <DEDUP_REMOVED lines=27> */
[----:B---3--:R-:W-:-:S02]  /*0fc0*/  HADD2.F32 R31, -RZ, R22.H1_H1 ;  /* 0x30000016ff1f7230 */ /* 0x008fc40000004100 */
[----:B------:R-:W-:-:S03]  /*0fd0*/  HADD2.F32 R32, -RZ, R22.H0_H0 ;  /* 0x20000016ff207230 */ /* 0x000fc60000004100 */
[----:B------:R-:W-:Y:S02]  /*0fe0*/  FMUL.FTZ R31, R31, R30 ;  /* 0x0000001e1f1f7220 */ /* 0x000fe40000410000 */
[----:B------:R-:W-:Y:S02]  /*0ff0*/  FMUL.FTZ R23, R32, R23 ;  /* 0x0000001720177220 */ /* 0x000fe40000410000 */
[C---:B-1----:R-:W-:Y:S01]  /*1000*/  FMUL.FTZ R22, R2.reuse, R31 ;  /* 0x0000001f02167220 */ /* 0x042fe20000410000 */
[----:B------:R-:W-:Y:S01]  /*1010*/  IADD3 R31, PT, PT, R27, 0x400, RZ ;  /* 0x000004001b1f7810 */ /* 0x000fe20007ffe0ff */
[----:B------:R-:W-:-:S03]  /*1020*/  FMUL.FTZ R23, R2, R23 ;  /* 0x0000001702177220 */ /* 0x000fc60000410000 */
[----:B------:R-:W-:Y:S02]  /*1030*/  ISETP.GE.AND P0, PT, R31, R24, PT ;  /* 0x000000181f00720c */ /* 0x000fe40003f06270 */
[----:B------:R-:W-:Y:S01]  /*1040*/  F2FP.F16.F32.PACK_AB R30, R22, R23 ;  /* 0x00000017161e723e */ /* 0x000fe200000000ff */
[----:B------:R-:W-:-:S04]  /*1050*/  IMAD.WIDE.U32 R22, R27, 0x4, R16 ;  /* 0x000000041b167825 */ /* 0x000fc800078e0010 */
[----:B--2---:R-:W-:-:S05]  /*1060*/  HFMA2 R31, R30, 1, 1, R28 ;  /* 0x3c003c001e1f7831 */ /* 0x004fca000000001c */
[----:B------:R0:W-:Y:S01]  /*1070*/  STG.E desc[UR6][R22.64], R31 ;  /* 0x0000001f16007986 */ /* 0x0001e2000c101906 */
[----:B------:R-:W-:Y:S05]  /*1080*/  @P0 EXIT ;  /* 0x000000000000094d */ /* 0x000fea0003800000 */
[----:B------:R-:W2:Y:S04]  /*1090*/  LDG.E.CONSTANT R30, desc[UR6][R18.64+0x1000] ;  /* 0x00100006121e7981 */ /* 0x000ea8000c1e9900 */
[----:B------:R-:W3:Y:S01]  /*10a0*/  LDG.E.CONSTANT R28, desc[UR6][R20.64+0x1000] ;  /* 0x00100006141c7981 */ /* 0x000ee2000c1e9900 */
[----:B------:R-:W-:-:S13]  /*10b0*/  ISETP.EQ.AND P0, PT, R26, -0x8, PT ;  /* 0xfffffff81a00780c */ /* 0x000fda0003f02270 */
[----:B------:R-:W-:Y:S01]  /*10c0*/  @P0 MOV R32, R15 ;  /* 0x0000000f00200202 */ /* 0x000fe20000000f00 */
        /* <DEDUP_REMOVED lines=13> */
[--C-:B--2---:R-:W-:Y:S02]  /*11a0*/  HADD2.F32 R34, -RZ, R30.reuse.H0_H0 ;  /* 0x2000001eff227230 */ /* 0x104fe40000004100 */
        /* <DEDUP_REMOVED lines=8> */
[----:B---3--:R-:W-:-:S05]  /*1230*/  HFMA2 R31, R30, 1, 1, R28 ;  /* 0x3c003c001e1f7831 */ /* 0x008fca000000001c */
[----:B------:R0:W-:Y:S07]  /*1240*/  STG.E desc[UR6][R22.64+0x1000], R31 ;  /* 0x0010001f16007986 */ /* 0x0001ee000c101906 */
[----:B------:R-:W-:Y:S05]  /*1250*/  @P6 EXIT ;  /* 0x000000000000694d */ /* 0x000fea0003800000 */
[----:B------:R-:W2:Y:S04]  /*1260*/  LDG.E.CONSTANT R30, desc[UR6][R18.64+0x2000] ;  /* 0x00200006121e7981 */ /* 0x000ea8000c1e9900 */
[----:B------:R-:W3:Y:S01]  /*1270*/  LDG.E.CONSTANT R28, desc[UR6][R20.64+0x2000] ;  /* 0x00200006141c7981 */ /* 0x000ee2000c1e9900 */
[----:B------:R-:W-:-:S13]  /*1280*/  ISETP.EQ.AND P6, PT, R26, -0x10, PT ;  /* 0xfffffff01a00780c */ /* 0x000fda0003fc2270 */
        /* <DEDUP_REMOVED lines=28> */
[----:B------:R-:W2:Y:S04]  /*1450*/  LDG.E.CONSTANT R18, desc[UR6][R18.64+0x3000] ;  /* 0x0030000612127981 */ /* 0x000ea8000c1e9900 */
[----:B------:R1:W3:Y:S01]  /*1460*/  LDG.E.CONSTANT R20, desc[UR6][R20.64+0x3000] ;  /* 0x0030000614147981 */ /* 0x0002e2000c1e9900 */
[----:B------:R-:W-:Y:S01]  /*1470*/  ISETP.EQ.AND P1, PT, R26, -0x18, PT ;  /* 0xffffffe81a00780c */ /* 0x000fe20003f22270 */
[----:B------:R-:W-:-:S12]  /*1480*/  VIADD R29, R29, 0x4 ;  /* 0x000000041d1d7836 */ /* 0x000fd80000000000 */
        /* <DEDUP_REMOVED lines=17> */
[----:B-1----:R-:W-:Y:S02]  /*15a0*/  FMUL.FTZ R21, R18, R27 ;  /* 0x0000001b12157220 */ /* 0x002fe40000410000 */
        /* <DEDUP_REMOVED lines=8> */
[----:B--2---:R-:W-:Y:S05]  /*1630*/  @!P0 BRA `(.L_x_114) ;  /* 0xfffffff400f08947 */ /* 0x004fea000383ffff */
[----:B------:R-:W-:Y:S05]  /*1640*/  EXIT ;  /* 0x000000000000794d */ /* 0x000fea0003800000 */
.L_x_113:
[----:B------:R-:W-:-:S13]  /*1650*/  ISETP.GE.AND P0, PT, R25, R24, PT ;  /* 0x000000181900720c */ /* 0x000fda0003f06270 */
[----:B------:R-:W-:Y:S05]  /*1660*/  @P0 EXIT ;  /* 0x000000000000094d */ /* 0x000fea0003800000 */
[----:B------:R-:W-:Y:S01]  /*1670*/  IMAD.MOV.U32 R29, RZ, RZ, RZ ;  /* 0x000000ffff1d7224 */ /* 0x000fe200078e00ff */
[----:B------:R-:W-:-:S07]  /*1680*/  MOV R23, R25 ;  /* 0x0000001900177202 */ /* 0x000fce0000000f00 */
.L_x_115:
[----:B------:R-:W2:Y:S02]  /*1690*/  LDC.64 R20, c[0x0][0x388] ;  /* 0x0000e200ff147b82 */ /* 0x000ea40000000a00 */
[----:B--2---:R-:W-:-:S05]  /*16a0*/  IMAD.WIDE.U32 R20, R23, 0x4, R20 ;  /* 0x0000000417147825 */ /* 0x004fca00078e0014 */
[----:B0-----:R-:W2:Y:S01]  /*16b0*/  LDG.E.CONSTANT R18, desc[UR6][R20.64] ;  /* 0x0000000614127981 */ /* 0x001ea2000c1e9900 */
[----:B------:R-:W-:Y:S01]  /*16c0*/  IMAD.SHL.U32 R22, R29, 0x8, RZ ;  /* 0x000000081d167824 */ /* 0x000fe200078e00ff */
[----:B------:R-:W-:-:S04]  /*16d0*/  IADD3 R31, PT, PT, R23, 0x400, RZ ;  /* 0x00000400171f7810 */ /* 0x000fc80007ffe0ff */
        /* <DEDUP_REMOVED lines=21> */
[----:B------:R-:W-:Y:S01]  /*1830*/  ISETP.GE.AND P0, PT, R31, R24, PT ;  /* 0x000000181f00720c */ /* 0x000fe20003f06270 */
[--C-:B--2---:R-:W-:Y:S02]  /*1840*/  HADD2.F32 R28, -RZ, R18.reuse.H0_H0 ;  /* 0x20000012ff1c7230 */ /* 0x104fe40000004100 */
[----:B------:R-:W-:-:S03]  /*1850*/  HADD2.F32 R27, -RZ, R18.H1_H1 ;  /* 0x30000012ff1b7230 */ /* 0x000fc60000004100 */
[----:B------:R-:W-:Y:S02]  /*1860*/  FMUL.FTZ R19, R28, R19 ;  /* 0x000000131c137220 */ /* 0x000fe40000410000 */
[----:B------:R-:W-:Y:S02]  /*1870*/  FMUL.FTZ R27, R27, R26 ;  /* 0x0000001a1b1b7220 */ /* 0x000fe40000410000 */
[----:B-1----:R-:W-:Y:S01]  /*1880*/  FMUL.FTZ R26, R2, R19 ;  /* 0x00000013021a7220 */ /* 0x002fe20000410000 */
[----:B------:R-:W-:-:S04]  /*1890*/  IMAD.WIDE.U32 R18, R23, 0x4, R16 ;  /* 0x0000000417127825 */ /* 0x000fc800078e0010 */
[----:B------:R-:W-:-:S05]  /*18a0*/  FMUL.FTZ R27, R2, R27 ;  /* 0x0000001b021b7220 */ /* 0x000fca0000410000 */
[----:B------:R-:W-:-:S05]  /*18b0*/  F2FP.F16.F32.PACK_AB R27, R27, R26 ;  /* 0x0000001a1b1b723e */ /* 0x000fca00000000ff */
[----:B------:R0:W-:Y:S01]  /*18c0*/  STG.E desc[UR6][R18.64], R27 ;  /* 0x0000001b12007986 */ /* 0x0001e2000c101906 */
[----:B------:R-:W-:Y:S05]  /*18d0*/  @P0 EXIT ;  /* 0x000000000000094d */ /* 0x000fea0003800000 */
[----:B------:R-:W2:Y:S01]  /*18e0*/  LDG.E.CONSTANT R26, desc[UR6][R20.64+0x1000] ;  /* 0x00100006141a7981 */ /* 0x000ea2000c1e9900 */
[----:B------:R-:W-:Y:S02]  /*18f0*/  ISETP.EQ.AND P0, PT, R22, -0x8, PT ;  /* 0xfffffff81600780c */ /* 0x000fe40003f02270 */
[----:B------:R-:W-:-:S11]  /*1900*/  IADD3 R33, PT, PT, R23, 0x800, RZ ;  /* 0x0000080017217810 */ /* 0x000fd60007ffe0ff */
[----:B------:R-:W-:Y:S01]  /*1910*/  @P0 MOV R28, R15 ;  /* 0x0000000f001c0202 */ /* 0x000fe20000000f00 */
[----:B0-----:R-:W-:Y:S01]  /*1920*/  @P0 IMAD.MOV.U32 R27, RZ, RZ, R0 ;  /* 0x000000ffff1b0224 */ /* 0x001fe200078e0000 */
[----:B------:R-:W-:Y:S01]  /*1930*/  @P5 MOV R27, R14 ;  /* 0x0000000e001b5202 */ /* 0x000fe20000000f00 */
[----:B------:R-:W-:Y:S01]  /*1940*/  @P5 IMAD.MOV.U32 R28, RZ, RZ, R13 ;  /* 0x000000ffff1c5224 */ /* 0x000fe200078e000d */
        /* <DEDUP_REMOVED lines=21> */
[----:B------:R-:W-:-:S13]  /*1aa0*/  ISETP.EQ.AND P6, PT, R22, -0x10, PT ;  /* 0xfffffff01600780c */ /* 0x000fda0003fc2270 */
        /* <DEDUP_REMOVED lines=28> */
[----:B------:R-:W-:Y:S02]  /*1c70*/  ISETP.EQ.AND P1, PT, R22, -0x18, PT ;  /* 0xffffffe81600780c */ /* 0x000fe40003f22270 */
[----:B------:R-:W-:-:S11]  /*1c80*/  IADD3 R29, PT, PT, R29, 0x4, RZ ;  /* 0x000000041d1d7810 */ /* 0x000fd60007ffe0ff */
        /* <DEDUP_REMOVED lines=21> */
[----:B------:R-:W-:-:S04]  /*1de0*/  IMAD.SHL.U32 R20, R29, 0x400, RZ ;  /* 0x000004001d147824 */ /* 0x000fc800078e00ff */
[----:B------:R2:W-:Y:S01]  /*1df0*/  STG.E desc[UR6][R18.64+0x3000], R21 ;  /* 0x0030001512007986 */ /* 0x0005e2000c101906 */
[----:B------:R-:W-:-:S04]  /*1e00*/  LOP3.LUT R23, R25, R20, RZ, 0xfc, !PT ;  /* 0x0000001419177212 */ /* 0x000fc800078efcff */
[----:B------:R-:W-:-:S13]  /*1e10*/  ISETP.GE.AND P0, PT, R23, R24, PT ;  /* 0x000000181700720c */ /* 0x000fda0003f06270 */
[----:B--2---:R-:W-:Y:S05]  /*1e20*/  @!P0 BRA `(.L_x_115) ;  /* 0xfffffff800188947 */ /* 0x004fea000383ffff */
[----:B------:R-:W-:Y:S05]  /*1e30*/  EXIT ;  /* 0x000000000000794d */ /* 0x000fea0003800000 */
.L_x_112:
[----:B------:R-:W2:Y:S02]  /*1e40*/  LDCU.64 UR4, c[0x0][0x390] ;  /* 0x00007200ff0477ac */ /* 0x000ea40008000a00 */
[----:B--2---:R-:W-:-:S04]  /*1e50*/  UISETP.NE.U32.AND UP0, UPT, UR4, URZ, UPT ;  /* 0x000000ff0400728c */ /* 0x004fc8000bf05070 */
[----:B------:R-:W-:-:S09]  /*1e60*/  UISETP.NE.AND.EX UP0, UPT, UR5, URZ, UPT, UP0 ;  /* 0x000000ff0500728c */ /* 0x000fd2000bf05300 */
[----:B------:R-:W-:Y:S05]  /*1e70*/  BRA.U !UP0, `(.L_x_116) ;  /* 0x0000000908447547 */ /* 0x000fea000b800000 */
[----:B------:R-:W-:-:S13]  /*1e80*/  ISETP.GE.AND P0, PT, R25, R24, PT ;  /* 0x000000181900720c */ /* 0x000fda0003f06270 */
[----:B------:R-:W-:Y:S05]  /*1e90*/  @P0 EXIT ;  /* 0x000000000000094d */ /* 0x000fea0003800000 */
[----:B------:R-:W-:Y:S01]  /*1ea0*/  HFMA2 R30, -RZ, RZ, 0, 0 ;  /* 0x00000000ff1e7431 */ /* 0x000fe200000001ff */
[----:B------:R-:W-:-:S07]  /*1eb0*/  MOV R27, R25 ;  /* 0x00000019001b7202 */ /* 0x000fce0000000f00 */
.L_x_117:
[----:B0-----:R-:W0:Y:S08]  /*1ec0*/  LDC.64 R18, c[0x0][0x388] ;  /* 0x0000e200ff127b82 */ /* 0x001e300000000a00 */
[----:B------:R-:W2:Y:S01]  /*1ed0*/  LDC.64 R20, c[0x0][0x390] ;  /* 0x0000e400ff147b82 */ /* 0x000ea20000000a00 */
[----:B0-----:R-:W-:-:S05]  /*1ee0*/  IMAD.WIDE.U32 R18, R27, 0x4, R18 ;  /* 0x000000041b127825 */ /* 0x001fca00078e0012 */
[----:B------:R-:W3:Y:S01]  /*1ef0*/  LDG.E.CONSTANT R31, desc[UR6][R18.64] ;  /* 0x00000006121f7981 */ /* 0x000ee2000c1e9900 */
[----:B------:R-:W-:-:S04]  /*1f00*/  IMAD.WIDE.U32 R22, R27, 0x4, R16 ;  /* 0x000000041b167825 */ /* 0x000fc800078e0010 */
[----:B--2---:R-:W-:Y:S01]  /*1f10*/  IMAD.WIDE.U32 R20, R27, 0x4, R20 ;  /* 0x000000041b147825 */ /* 0x004fe200078e0014 */
[----:B------:R-:W2:Y:S04]  /*1f20*/  LDG.E R29, desc[UR6][R22.64] ;  /* 0x00000006161d7981 */ /* 0x000ea8000c1e1900 */
[----:B------:R-:W4:Y:S01]  /*1f30*/  LDG.E.CONSTANT R28, desc[UR6][R20.64] ;  /* 0x00000006141c7981 */ /* 0x000f22000c1e9900 */
[----:B------:R-:W-:-:S05]  /*1f40*/  IMAD.SHL.U32 R26, R30, 0x8, RZ ;  /* 0x000000081e1a7824 */ /* 0x000fca00078e00ff */
[C---:B------:R-:W-:Y:S02]  /*1f50*/  ISETP.EQ.AND P5, PT, R26.reuse, RZ, PT ;  /* 0x000000ff1a00720c */ /* 0x040fe40003fa2270 */
[C---:B------:R-:W-:Y:S02]  /*1f60*/  ISETP.EQ.AND P4, PT, R26.reuse, 0x8, PT ;  /* 0x000000081a00780c */ /* 0x040fe40003f82270 */
[C---:B------:R-:W-:Y:S02]  /*1f70*/  ISETP.EQ.AND P3, PT, R26.reuse, 0x10, PT ;  /* 0x000000101a00780c */ /* 0x040fe40003f62270 */
[C---:B------:R-:W-:Y:S02]  /*1f80*/  ISETP.EQ.AND P2, PT, R26.reuse, 0x18, PT ;  /* 0x000000181a00780c */ /* 0x040fe40003f42270 */
[C---:B------:R-:W-:Y:S02]  /*1f90*/  ISETP.EQ.AND P1, PT, R26.reuse, 0x20, PT ;  /* 0x000000201a00780c */ /* 0x040fe40003f22270 */
[----:B------:R-:W-:-:S02]  /*1fa0*/  ISETP.EQ.AND P6, PT, R26, 0x28, PT ;  /* 0x000000281a00780c */ /* 0x000fc40003fc2270 */
[----:B------:R-:W-:Y:S02]  /*1fb0*/  ISETP.EQ.AND P0, PT, R26, 0x30, PT ;  /* 0x000000301a00780c */ /* 0x000fe40003f02270 */
        /* <DEDUP_REMOVED lines=14> */
[--C-:B---3--:R-:W-:Y:S02]  /*20a0*/  HADD2.F32 R35, -RZ, R31.reuse.H0_H0 ;  /* 0x2000001fff237230 */ /* 0x108fe40000004100 */
[----:B------:R-:W-:-:S03]  /*20b0*/  HADD2.F32 R34, -RZ, R31.H1_H1 ;  /* 0x3000001fff227230 */ /* 0x000fc60000004100 */
[----:B------:R-:W-:Y:S02]  /*20c0*/  FMUL.FTZ R35, R35, R32 ;  /* 0x0000002023237220 */ /* 0x000fe40000410000 */
[----:B------:R-:W-:Y:S02]  /*20d0*/  FMUL.FTZ R31, R34, R33 ;  /* 0x00000021221f7220 */ /* 0x000fe40000410000 */
[C---:B-1----:R-:W-:Y:S02]  /*20e0*/  FMUL.FTZ R35, R2.reuse, R35 ;  /* 0x0000002302237220 */ /* 0x042fe40000410000 */
[----:B------:R-:W-:Y:S01]  /*20f0*/  FMUL.FTZ R32, R2, R31 ;  /* 0x0000001f02207220 */ /* 0x000fe20000410000 */
[----:B------:R-:W-:-:S04]  /*2100*/  VIADD R31, R27, 0x400 ;  /* 0x000004001b1f7836 */ /* 0x000fc80000000000 */
[----:B------:R-:W-:Y:S02]  /*2110*/  F2FP.F16.F32.PACK_AB R32, R32, R35 ;  /* 0x000000232020723e */ /* 0x000fe400000000ff */
[----:B------:R-:W-:-:S03]  /*2120*/  ISETP.GE.AND P0, PT, R31, R24, PT ;  /* 0x000000181f00720c */ /* 0x000fc60003f06270 */
[----:B----4-:R-:W-:-:S04]  /*2130*/  HFMA2 R28, R32, 1, 1, R28 ;  /* 0x3c003c00201c7831 */ /* 0x010fc8000000001c */
[----:B--2---:R-:W-:-:S05]  /*2140*/  HADD2 R29, R28, R29 ;  /* 0x0000001d1c1d7230 */ /* 0x004fca0000000000 */
[----:B------:R0:W-:Y:S01]  /*2150*/  STG.E desc[UR6][R22.64], R29 ;  /* 0x0000001d16007986 */ /* 0x0001e2000c101906 */
[----:B------:R-:W-:Y:S05]  /*2160*/  @P0 EXIT ;  /* 0x000000000000094d */ /* 0x000fea0003800000 */
[----:B------:R-:W2:Y:S04]  /*2170*/  LDG.E.CONSTANT R31, desc[UR6][R18.64+0x1000] ;  /* 0x00100006121f7981 */ /* 0x000ea8000c1e9900 */
[----:B------:R-:W3:Y:S04]  /*2180*/  LDG.E.CONSTANT R28, desc[UR6][R20.64+0x1000] ;  /* 0x00100006141c7981 */ /* 0x000ee8000c1e9900 */
[----:B0-----:R-:W4:Y:S01]  /*2190*/  LDG.E R29, desc[UR6][R22.64+0x1000] ;  /* 0x00100006161d7981 */ /* 0x001f22000c1e1900 */
[----:B------:R-:W-:-:S13]  /*21a0*/  ISETP.EQ.AND P0, PT, R26, -0x8, PT ;  /* 0xfffffff81a00780c */ /* 0x000fda0003f02270 */
        /* <DEDUP_REMOVED lines=27> */
[----:B------:R-:W2:Y:S04]  /*2360*/  LDG.E.CONSTANT R31, desc[UR6][R18.64+0x2000] ;  /* 0x00200006121f7981 */ /* 0x000ea8000c1e9900 */
[----:B0-----:R-:W3:Y:S04]  /*2370*/  LDG.E.CONSTANT R29, desc[UR6][R20.64+0x2000] ;  /* 0x00200006141d7981 */ /* 0x001ee8000c1e9900 */
[----:B------:R-:W4:Y:S01]  /*2380*/  LDG.E R28, desc[UR6][R22.64+0x2000] ;  /* 0x00200006161c7981 */ /* 0x000f22000c1e1900 */
        /* <DEDUP_REMOVED lines=27> */
[----:B------:R-:W-:-:S05]  /*2540*/  VIADD R27, R27, 0xc00 ;  /* 0x00000c001b1b7836 */ /* 0x000fca0000000000 */
[----:B------:R-:W-:-:S13]  /*2550*/  ISETP.GE.AND P1, PT, R27, R24, PT ;  /* 0x000000181b00720c */ /* 0x000fda0003f26270 */
[----:B------:R-:W-:Y:S05]  /*2560*/  @P1 EXIT ;  /* 0x000000000000194d */ /* 0x000fea0003800000 */
[----:B------:R-:W2:Y:S04]  /*2570*/  LDG.E.CONSTANT R18, desc[UR6][R18.64+0x3000] ;  /* 0x0030000612127981 */ /* 0x000ea8000c1e9900 */
[----:B------:R1:W3:Y:S04]  /*2580*/  LDG.E.CONSTANT R20, desc[UR6][R20.64+0x3000] ;  /* 0x0030000614147981 */ /* 0x0002e8000c1e9900 */
[----:B0-----:R-:W4:Y:S01]  /*2590*/  LDG.E R29, desc[UR6][R22.64+0x3000] ;  /* 0x00300006161d7981 */ /* 0x001f22000c1e1900 */
[----:B------:R-:W-:Y:S01]  /*25a0*/  ISETP.EQ.AND P1, PT, R26, -0x18, PT ;  /* 0xffffffe81a00780c */ /* 0x000fe20003f22270 */
[----:B------:R-:W-:-:S12]  /*25b0*/  VIADD R30, R30, 0x4 ;  /* 0x000000041e1e7836 */ /* 0x000fd80000000000 */
        /* <DEDUP_REMOVED lines=17> */
[----:B-1----:R-:W-:Y:S02]  /*26d0*/  FMUL.FTZ R21, R18, R27 ;  /* 0x0000001b12157220 */ /* 0x002fe40000410000 */
        /* <DEDUP_REMOVED lines=9> */
[----:B--2---:R-:W-:Y:S05]  /*2770*/  @!P0 BRA `(.L_x_117) ;  /* 0xfffffff400d08947 */ /* 0x004fea000383ffff */
[----:B------:R-:W-:Y:S05]  /*2780*/  EXIT ;  /* 0x000000000000794d */ /* 0x000fea0003800000 */
.L_x_116:
[----:B------:R-:W-:-:S13]  /*2790*/  ISETP.GE.AND P0, PT, R25, R24, PT ;  /* 0x000000181900720c */ /* 0x000fda0003f06270 */
[----:B------:R-:W-:Y:S05]  /*27a0*/  @P0 EXIT ;  /* 0x000000000000094d */ /* 0x000fea0003800000 */
[----:B------:R-:W-:Y:S01]  /*27b0*/  MOV R32, RZ ;  /* 0x000000ff00207202 */ /* 0x000fe20000000f00 */
[----:B------:R-:W-:-:S07]  /*27c0*/  IMAD.MOV.U32 R23, RZ, RZ, R25 ;  /* 0x000000ffff177224 */ /* 0x000fce00078e0019 */
.L_x_118:
[----:B------:R-:W2:Y:S01]  /*27d0*/  LDC.64 R20, c[0x0][0x388] ;  /* 0x0000e200ff147b82 */ /* 0x000ea20000000a00 */
[----:B0-----:R-:W-:-:S05]  /*27e0*/  IMAD.WIDE.U32 R18, R23, 0x4, R16 ;  /* 0x0000000417127825 */ /* 0x001fca00078e0010 */
[----:B------:R-:W3:Y:S01]  /*27f0*/  LDG.E R26, desc[UR6][R18.64] ;  /* 0x00000006121a7981 */ /* 0x000ee2000c1e1900 */
[----:B--2---:R-:W-:-:S05]  /*2800*/  IMAD.WIDE.U32 R20, R23, 0x4, R20 ;  /* 0x0000000417147825 */ /* 0x004fca00078e0014 */
[----:B------:R-:W2:Y:S01]  /*2810*/  LDG.E.CONSTANT R27, desc[UR6][R20.64] ;  /* 0x00000006141b7981 */ /* 0x000ea2000c1e9900 */
[----:B------:R-:W-:-:S04]  /*2820*/  SHF.L.U32 R22, R32, 0x3, RZ ;  /* 0x0000000320167819 */ /* 0x000fc800000006ff */
        /* <DEDUP_REMOVED lines=19> */
[----:B------:R-:W-:Y:S01]  /*2960*/  @P0 IMAD.MOV.U32 R29, RZ, RZ, R5 ;  /* 0x000000ffff1d0224 */ /* 0x000fe200078e0005 */
[----:B------:R-:W-:Y:S01]  /*2970*/  @P0 MOV R28, R6 ;  /* 0x00000006001c0202 */ /* 0x000fe20000000f00 */
[--C-:B--2---:R-:W-:Y:S02]  /*2980*/  HADD2.F32 R30, -RZ, R27.reuse.H1_H1 ;  /* 0x3000001bff1e7230 */ /* 0x104fe40000004100 */
[----:B------:R-:W-:-:S03]  /*2990*/  HADD2.F32 R31, -RZ, R27.H0_H0 ;  /* 0x2000001bff1f7230 */ /* 0x000fc60000004100 */
[----:B------:R-:W-:Y:S02]  /*29a0*/  FMUL.FTZ R27, R30, R29 ;  /* 0x0000001d1e1b7220 */ /* 0x000fe40000410000 */
[----:B------:R-:W-:Y:S02]  /*29b0*/  FMUL.FTZ R31, R31, R28 ;  /* 0x0000001c1f1f7220 */ /* 0x000fe40000410000 */
[C---:B-1----:R-:W-:Y:S01]  /*29c0*/  FMUL.FTZ R28, R2.reuse, R27 ;  /* 0x0000001b021c7220 */ /* 0x042fe20000410000 */
[----:B------:R-:W-:Y:S01]  /*29d0*/  IADD3 R27, PT, PT, R23, 0x400, RZ ;  /* 0x00000400171b7810 */ /* 0x000fe20007ffe0ff */
[----:B------:R-:W-:-:S03]  /*29e0*/  FMUL.FTZ R31, R2, R31 ;  /* 0x0000001f021f7220 */ /* 0x000fc60000410000 */
[----:B------:R-:W-:Y:S02]  /*29f0*/  ISETP.GE.AND P0, PT, R27, R24, PT ;  /* 0x000000181b00720c */ /* 0x000fe40003f06270 */
[----:B------:R-:W-:-:S05]  /*2a00*/  F2FP.F16.F32.PACK_AB R28, R28, R31 ;  /* 0x0000001f1c1c723e */ /* 0x000fca00000000ff */
[----:B---3--:R-:W-:-:S05]  /*2a10*/  HFMA2 R27, R28, 1, 1, R26 ;  /* 0x3c003c001c1b7831 */ /* 0x008fca000000001a */
[----:B------:R0:W-:Y:S01]  /*2a20*/  STG.E desc[UR6][R18.64], R27 ;  /* 0x0000001b12007986 */ /* 0x0001e2000c101906 */
[----:B------:R-:W-:Y:S05]  /*2a30*/  @P0 EXIT ;  /* 0x000000000000094d */ /* 0x000fea0003800000 */
[----:B0-----:R-:W2:Y:S04]  /*2a40*/  LDG.E.CONSTANT R27, desc[UR6][R20.64+0x1000] ;  /* 0x00100006141b7981 */ /* 0x001ea8000c1e9900 */
[----:B------:R-:W3:Y:S01]  /*2a50*/  LDG.E R26, desc[UR6][R18.64+0x1000] ;  /* 0x00100006121a7981 */ /* 0x000ee2000c1e1900 */
[----:B------:R-:W-:-:S13]  /*2a60*/  ISETP.EQ.AND P0, PT, R22, -0x8, PT ;  /* 0xfffffff81600780c */ /* 0x000fda0003f02270 */
        /* <DEDUP_REMOVED lines=18> */
[C---:B------:R-:W-:Y:S01]  /*2b90*/  FMUL.FTZ R28, R2.reuse, R27 ;  /* 0x0000001b021c7220 */ /* 0x040fe20000410000 */
[----:B------:R-:W-:Y:S01]  /*2ba0*/  IADD3 R27, PT, PT, R23, 0x800, RZ ;  /* 0x00000800171b7810 */ /* 0x000fe20007ffe0ff */
[----:B------:R-:W-:-:S03]  /*2bb0*/  FMUL.FTZ R31, R2, R31 ;  /* 0x0000001f021f7220 */ /* 0x000fc60000410000 */
[----:B------:R-:W-:Y:S02]  /*2bc0*/  ISETP.GE.AND P6, PT, R27, R24, PT ;  /* 0x000000181b00720c */ /* 0x000fe40003fc6270 */
[----:B------:R-:W-:-:S05]  /*2bd0*/  F2FP.F16.F32.PACK_AB R28, R28, R31 ;  /* 0x0000001f1c1c723e */ /* 0x000fca00000000ff */
[----:B---3--:R-:W-:-:S05]  /*2be0*/  HFMA2 R27, R28, 1, 1, R26 ;  /* 0x3c003c001c1b7831 */ /* 0x008fca000000001a */
[----:B------:R0:W-:Y:S01]  /*2bf0*/  STG.E desc[UR6][R18.64+0x1000], R27 ;  /* 0x0010001b12007986 */ /* 0x0001e2000c101906 */
[----:B------:R-:W-:Y:S05]  /*2c00*/  @P6 EXIT ;  /* 0x000000000000694d */ /* 0x000fea0003800000 */
[----:B------:R-:W2:Y:S04]  /*2c10*/  LDG.E.CONSTANT R26, desc[UR6][R20.64+0x2000] ;  /* 0x00200006141a7981 */ /* 0x000ea8000c1e9900 */
[----:B------:R-:W3:Y:S01]  /*2c20*/  LDG.E R31, desc[UR6][R18.64+0x2000] ;  /* 0x00200006121f7981 */ /* 0x000ee2000c1e1900 */
[----:B------:R-:W-:-:S13]  /*2c30*/  ISETP.EQ.AND P6, PT, R22, -0x10, PT ;  /* 0xfffffff01600780c */ /* 0x000fda0003fc2270 */
[----:B0-----:R-:W-:Y:S01]  /*2c40*/  @P6 MOV R27, R0 ;  /* 0x00000000001b6202 */ /* 0x001fe20000000f00 */
        /* <DEDUP_REMOVED lines=28> */
[----:B------:R-:W3:Y:S01]  /*2e10*/  LDG.E R26, desc[UR6][R18.64+0x3000] ;  /* 0x00300006121a7981 */ /* 0x000ee2000c1e1900 */
        /* <DEDUP_REMOVED lines=30> */
.L_x_119:
        /* <DEDUP_REMOVED lines=16> */
.L_x_178:


//--------------------- .text._Z17layer_norm_kernelILi6EEvPK6__halfS2_S2_PS0_ffiib --------------------------
	.section	.text._Z17layer_norm_kernelILi6EEvPK6__halfS2_S2_PS0_ffiib,"ax",@progbits
	.align	128
        .global         _Z17layer_norm_kernelILi6EEvPK6__halfS2_S2_PS0_ffiib
        .type           _Z17layer_norm_kernelILi6EEvPK6__halfS2_S2_PS0_ffiib,@function
        .size           _Z17layer_norm_kernelILi6EEvPK6__halfS2_S2_PS0_ffiib,(.L_x_179 - _Z17layer_norm_kernelILi6EEvPK6__halfS2_S2_PS0_ffiib)
        .other          _Z17layer_norm_kernelILi6EEvPK6__halfS2_S2_PS0_ffiib,@"STO_CUDA_ENTRY STV_DEFAULT"
_Z17layer_norm_kernelILi6EEvPK6__halfS2_S2_PS0_ffiib:
.text._Z17layer_norm_kernelILi6EEvPK6__halfS2_S2_PS0_ffiib:
        /* <DEDUP_REMOVED lines=15> */
[----:B-----5:R-:W-:Y:S01]  /*00f0*/  IMAD.WIDE R2, R7, 0x2, R2 ;  /* 0x0000000207027825 */ /* 0x020fe200078e0202 */
[----:B------:R-:W-:-:S05]  /*0100*/  SHF.R.U32.HI R7, RZ, 0x5, R18 ;  /* 0x00000005ff077819 */ /* 0x000fca0000011612 */
        /* <DEDUP_REMOVED lines=53> */
[----:B------:R-:W3:Y:S01]  /*0460*/  @!P0 LDG.E.CONSTANT R22, desc[UR6][R4.64+0x5000] ;  /* 0x0050000604168981 */ /* 0x000ee2000c1e9900 */
[--C-:B--2---:R-:W-:Y:S02]  /*0470*/  HADD2.F32 R19, -RZ, R9.reuse.H0_H0 ;  /* 0x20000009ff137230 */ /* 0x104fe40000004100 */
[----:B------:R-:W-:-:S03]  /*0480*/  HADD2.F32 R9, -RZ, R9.H1_H1 ;  /* 0x30000009ff097230 */ /* 0x000fc60000004100 */
[----:B------:R-:W-:Y:S02]  /*0490*/  FMNMX.FTZ R19, R19, 65504, PT ;  /* 0x477fe00013137809 */ /* 0x000fe40003810000 */
[----:B------:R-:W-:Y:S02]  /*04a0*/  FMNMX.FTZ R9, R9, 65504, PT ;  /* 0x477fe00009097809 */ /* 0x000fe40003810000 */
[----:B------:R-:W-:Y:S01]  /*04b0*/  FMNMX.FTZ R23, R19, -65504, !PT ;  /* 0xc77fe00013177809 */ /* 0x000fe20007810000 */
[--C-:B---3--:R-:W-:Y:S02]  /*04c0*/  @!P0 HADD2.F32 R24, -RZ, R22.reuse.H0_H0 ;  /* 0x20000016ff188230 */ /* 0x108fe40000004100 */
[----:B------:R-:W-:Y:S01]  /*04d0*/  @!P0 HADD2.F32 R19, -RZ, R22.H1_H1 ;  /* 0x30000016ff138230 */ /* 0x000fe20000004100 */
[----:B------:R-:W-:Y:S01]  /*04e0*/  FMNMX.FTZ R22, R9, -65504, !PT ;  /* 0xc77fe00009167809 */ /* 0x000fe20007810000 */
[----:B------:R-:W-:Y:S01]  /*04f0*/  FADD.FTZ R9, R8, R23 ;  /* 0x0000001708097221 */ /* 0x000fe20000010000 */
[----:B------:R-:W-:-:S02]  /*0500*/  @!P0 FMNMX.FTZ R24, R24, 65504, PT ;  /* 0x477fe00018188809 */ /* 0x000fc40003810000 */
[----:B------:R-:W-:Y:S01]  /*0510*/  @!P0 FMNMX.FTZ R19, R19, 65504, PT ;  /* 0x477fe00013138809 */ /* 0x000fe20003810000 */
[----:B------:R-:W-:Y:S01]  /*0520*/  FADD.FTZ R8, R22, R9 ;  /* 0x0000000916087221 */ /* 0x000fe20000010000 */
[----:B------:R-:W-:Y:S02]  /*0530*/  @!P0 FMNMX.FTZ R5, R24, -65504, !PT ;  /* 0xc77fe00018058809 */ /* 0x000fe40007810000 */
[----:B------:R-:W-:-:S03]  /*0540*/  @!P0 FMNMX.FTZ R4, R19, -65504, !PT ;  /* 0xc77fe00013048809 */ /* 0x000fc60007810000 */
[----:B------:R-:W-:Y:S01]  /*0550*/  @!P0 FADD.FTZ R9, R8, R5 ;  /* 0x0000000508098221 */ /* 0x000fe20000010000 */
[----:B------:R-:W-:Y:S02]  /*0560*/  @!P0 MOV R21, R5 ;  /* 0x0000000500158202 */ /* 0x000fe40000000f00 */
[----:B------:R-:W-:Y:S01]  /*0570*/  @!P0 MOV R20, R4 ;  /* 0x0000000400148202 */ /* 0x000fe20000000f00 */
[----:B------:R-:W-:-:S07]  /*0580*/  @!P0 FADD.FTZ R8, R4, R9 ;  /* 0x0000000904088221 */ /* 0x000fce0000010000 */
.L_x_121:
[----:B------:R-:W-:Y:S05]  /*0590*/  BSYNC.RECONVERGENT B0 ;  /* 0x0000000000007941 */ /* 0x000fea0003800200 */
.L_x_120:
[----:B------:R-:W0:Y:S01]  /*05a0*/  SHFL.BFLY PT, R9, R8, 0x10, 0x1f ;  /* 0x0e001f0008097f89 */ /* 0x000e2200000e0000 */
[----:B------:R-:W1:Y:S01]  /*05b0*/  S2UR UR5, SR_CgaCtaId ;  /* 0x00000000000579c3 */ /* 0x000e620000008800 */
[----:B------:R-:W-:Y:S01]  /*05c0*/  ISETP.NE.AND P0, PT, R6, RZ, PT ;  /* 0x000000ff0600720c */ /* 0x000fe20003f05270 */
[----:B------:R-:W-:Y:S01]  /*05d0*/  UMOV UR4, 0x400 ;  /* 0x0000040000047882 */ /* 0x000fe20000000000 */
[----:B------:R-:W-:Y:S01]  /*05e0*/  IADD3 R27, PT, PT, R17, -R18, RZ ;  /* 0x80000012111b7210 */ /* 0x000fe20007ffe0ff */
[----:B------:R-:W-:Y:S03]  /*05f0*/  BSSY.RECONVERGENT B0, `(.L_x_122) ;  /* 0x0000042000007945 */ /* 0x000fe60003800200 */
        /* <DEDUP_REMOVED lines=65> */
.L_x_123:
[----:B------:R-:W-:Y:S05]  /*0a10*/  BSYNC.RECONVERGENT B0 ;  /* 0x0000000000007941 */ /* 0x000fea0003800200 */
.L_x_122:
        /* <DEDUP_REMOVED lines=38> */
.L_x_126:
[----:B0-2---:R-:W0:Y:S08]  /*0c80*/  LDC.64 R4, c[0x0][0x388] ;  /* 0x0000e200ff047b82 */ /* 0x005e300000000a00 */
[----:B------:R-:W2:Y:S01]  /*0c90*/  LDC.64 R6, c[0x0][0x390] ;  /* 0x0000e400ff067b82 */ /* 0x000ea20000000a00 */
[----:B0-----:R-:W-:-:S05]  /*0ca0*/  IMAD.WIDE.U32 R4, R25, 0x4, R4 ;  /* 0x0000000419047825 */ /* 0x001fca00078e0004 */
[----:B------:R-:W3:Y:S01]  /*0cb0*/  LDG.E.CONSTANT R8, desc[UR6][R4.64] ;  /* 0x0000000604087981 */ /* 0x000ee2000c1e9900 */
[----:B--2---:R-:W-:-:S05]  /*0cc0*/  IMAD.WIDE.U32 R6, R25, 0x4, R6 ;  /* 0x0000000419067825 */ /* 0x004fca00078e0006 */
[----:B------:R-:W2:Y:S01]  /*0cd0*/  LDG.E.CONSTANT R26, desc[UR6][R6.64] ;  /* 0x00000006061a7981 */ /* 0x000ea2000c1e9900 */
[----:B------:R-:W-:-:S04]  /*0ce0*/  SHF.L.U32 R24, R29, 0x3, RZ ;  /* 0x000000031d187819 */ /* 0x000fc800000006ff */
[C---:B------:R-:W-:Y:S02]  /*0cf0*/  ISETP.EQ.AND P0, PT, R24.reuse, RZ, PT ;  /* 0x000000ff1800720c */ /* 0x040fe40003f02270 */
[C---:B------:R-:W-:Y:S02]  /*0d00*/  ISETP.EQ.AND P1, PT, R24.reuse, 0x10, PT ;  /* 0x000000101800780c */ /* 0x040fe40003f22270 */
[----:B------:R-:W-:-:S09]  /*0d10*/  ISETP.EQ.AND P3, PT, R24, 0x20, PT ;  /* 0x000000201800780c */ /* 0x000fd20003f62270 */
[----:B------:R-:W-:Y:S01]  /*0d20*/  @P0 MOV R27, R16 ;  /* 0x00000010001b0202 */ /* 0x000fe20000000f00 */
[----:B------:R-:W-:Y:S01]  /*0d30*/  @P0 IMAD.MOV.U32 R9, RZ, RZ, R0 ;  /* 0x000000ffff090224 */ /* 0x000fe200078e0000 */
[----:B------:R-:W-:Y:S02]  /*0d40*/  @P1 MOV R27, R12 ;  /* 0x0000000c001b1202 */ /* 0x000fe40000000f00 */
[----:B------:R-:W-:Y:S01]  /*0d50*/  @P1 MOV R9, R13 ;  /* 0x0000000d00091202 */ /* 0x000fe20000000f00 */
[----:B------:R-:W-:Y:S01]  /*0d60*/  @P3 IMAD.MOV.U32 R27, RZ, RZ, R22 ;  /* 0x000000ffff1b3224 */ /* 0x000fe200078e0016 */
[----:B------:R-:W-:Y:S01]  /*0d70*/  @P3 MOV R9, R23 ;  /* 0x0000001700093202 */ /* 0x000fe20000000f00 */
[--C-:B---3--:R-:W-:Y:S02]  /*0d80*/  HADD2.F32 R28, -RZ, R8.reuse.H0_H0 ;  /* 0x20000008ff1c7230 */ /* 0x108fe40000004100 */
[----:B------:R-:W-:-:S03]  /*0d90*/  HADD2.F32 R8, -RZ, R8.H1_H1 ;  /* 0x30000008ff087230 */ /* 0x000fc60000004100 */
[----:B------:R-:W-:Y:S02]  /*0da0*/  FMUL.FTZ R28, R28, R9 ;  /* 0x000000091c1c7220 */ /* 0x000fe40000410000 */
[----:B------:R-:W-:Y:S02]  /*0db0*/  FMUL.FTZ R8, R8, R27 ;  /* 0x0000001b08087220 */ /* 0x000fe40000410000 */
[C---:B-1----:R-:W-:Y:S02]  /*0dc0*/  FMUL.FTZ R28, R19.reuse, R28 ;  /* 0x0000001c131c7220 */ /* 0x042fe40000410000 */
[----:B------:R-:W-:Y:S01]  /*0dd0*/  FMUL.FTZ R9, R19, R8 ;  /* 0x0000000813097220 */ /* 0x000fe20000410000 */
[----:B------:R-:W-:-:S04]  /*0de0*/  IADD3 R8, PT, PT, R25, 0x400, RZ ;  /* 0x0000040019087810 */ /* 0x000fc80007ffe0ff */
        /* <DEDUP_REMOVED lines=29> */
[----:B------:R-:W3:Y:S01]  /*0fc0*/  LDG.E.CONSTANT R28, desc[UR6][R6.64+0x2000] ;  /* 0x00200006061c7981 */ /* 0x000ee2000c1e9900 */
[----:B------:R-:W-:-:S13]  /*0fd0*/  ISETP.EQ.AND P3, PT, R24, -0x10, PT ;  /* 0xfffffff01800780c */ /* 0x000fda0003f62270 */
[----:B------:R-:W-:Y:S01]  /*0fe0*/  @P3 MOV R24, R0 ;  /* 0x0000000000183202 */ /* 0x000fe20000000f00 */
[----:B0-----:R-:W-:Y:S01]  /*0ff0*/  @P3 IMAD.MOV.U32 R27, RZ, RZ, R16 ;  /* 0x000000ffff1b3224 */ /* 0x001fe200078e0010 */
        /* <DEDUP_REMOVED lines=13> */
[----:B------:R-:W-:-:S04]  /*10d0*/  ISETP.GE.AND P2, PT, R24, R17, PT ;  /* 0x000000111800720c */ /* 0x000fc80003f46270 */
[----:B------:R0:W-:Y:S09]  /*10e0*/  STG.E desc[UR6][R8.64+0x2000], R27 ;  /* 0x0020001b08007986 */ /* 0x0001f2000c101906 */
[----:B------:R-:W-:Y:S05]  /*10f0*/  @P2 EXIT ;  /* 0x000000000000294d */ /* 0x000fea0003800000 */
[----:B------:R-:W0:Y:S04]  /*1100*/  LDG.E.CONSTANT R4, desc[UR6][R4.64+0x3000] ;  /* 0x0030000604047981 */ /* 0x000e28000c1e9900 */
[----:B------:R-:W2:Y:S01]  /*1110*/  LDG.E.CONSTANT R6, desc[UR6][R6.64+0x3000] ;  /* 0x0030000606067981 */ /* 0x000ea2000c1e9900 */
[----:B------:R-:W-:Y:S02]  /*1120*/  @P3 MOV R25, R14 ;  /* 0x0000000e00193202 */ /* 0x000fe40000000f00 */
[----:B------:R-:W-:Y:S02]  /*1130*/  @P3 MOV R24, R15 ;  /* 0x0000000f00183202 */ /* 0x000fe40000000f00 */
        /* <DEDUP_REMOVED lines=14> */
[----:B------:R-:W-:-:S03]  /*1220*/  ISETP.GE.AND P0, PT, R25, R17, PT ;  /* 0x000000111900720c */ /* 0x000fc60003f06270 */
[----:B--2---:R-:W-:-:S05]  /*1230*/  HFMA2 R5, R5, 1, 1, R6 ;  /* 0x3c003c0005057831 */ /* 0x004fca0000000006 */
[----:B------:R2:W-:Y:S05]  /*1240*/  STG.E desc[UR6][R8.64+0x3000], R5 ;  /* 0x0030000508007986 */ /* 0x0005ea000c101906 */
[----:B------:R-:W-:Y:S05]  /*1250*/  @!P0 BRA `(.L_x_126) ;  /* 0xfffffff800888947 */ /* 0x000fea000383ffff */
[----:B------:R-:W-:Y:S05]  /*1260*/  EXIT ;  /* 0x000000000000794d */ /* 0x000fea0003800000 */
.L_x_125:
[----:B------:R-:W-:-:S13]  /*1270*/  ISETP.GE.AND P0, PT, R18, R17, PT ;  /* 0x000000111200720c */ /* 0x000fda0003f06270 */
[----:B------:R-:W-:Y:S05]  /*1280*/  @P0 EXIT ;  /* 0x000000000000094d */ /* 0x000fea0003800000 */
[----:B------:R-:W-:Y:S01]  /*1290*/  MOV R27, RZ ;  /* 0x000000ff001b7202 */ /* 0x000fe20000000f00 */
[----:B------:R-:W-:-:S07]  /*12a0*/  IMAD.MOV.U32 R9, RZ, RZ, R18 ;  /* 0x000000ffff097224 */ /* 0x000fce00078e0012 */
.L_x_127:
[----:B0-2---:R-:W0:Y:S02]  /*12b0*/  LDC.64 R4, c[0x0][0x388] ;  /* 0x0000e200ff047b82 */ /* 0x005e240000000a00 */
[----:B0-----:R-:W-:-:S05]  /*12c0*/  IMAD.WIDE.U32 R4, R9, 0x4, R4 ;  /* 0x0000000409047825 */ /* 0x001fca00078e0004 */
[----:B------:R-:W2:Y:S01]  /*12d0*/  LDG.E.CONSTANT R6, desc[UR6][R4.64] ;  /* 0x0000000604067981 */ /* 0x000ea2000c1e9900 */
[----:B------:R-:W-:-:S04]  /*12e0*/  SHF.L.U32 R8, R27, 0x3, RZ ;  /* 0x000000031b087819 */ /* 0x000fc800000006ff */
[C---:B------:R-:W-:Y:S02]  /*12f0*/  ISETP.EQ.AND P0, PT, R8.reuse, RZ, PT ;  /* 0x000000ff0800720c */ /* 0x040fe40003f02270 */
[C---:B------:R-:W-:Y:S02]  /*1300*/  ISETP.EQ.AND P1, PT, R8.reuse, 0x10, PT ;  /* 0x000000100800780c */ /* 0x040fe40003f22270 */
[----:B------:R-:W-:-:S09]  /*1310*/  ISETP.EQ.AND P3, PT, R8, 0x20, PT ;  /* 0x000000200800780c */ /* 0x000fd20003f62270 */
[----:B------:R-:W-:Y:S02]  /*1320*/  @P0 MOV R24, R16 ;  /* 0x0000001000180202 */ /* 0x000fe40000000f00 */
[----:B------:R-:W-:Y:S01]  /*1330*/  @P1 IMAD.MOV.U32 R24, RZ, RZ, R12 ;  /* 0x000000ffff181224 */ /* 0x000fe200078e000c */
[----:B------:R-:W-:Y:S02]  /*1340*/  @P0 MOV R7, R0 ;  /* 0x0000000000070202 */ /* 0x000fe40000000f00 */
[----:B------:R-:W-:Y:S02]  /*1350*/  @P3 MOV R24, R22 ;  /* 0x0000001600183202 */ /* 0x000fe40000000f00 */
[----:B------:R-:W-:Y:S02]  /*1360*/  @P1 MOV R7, R13 ;  /* 0x0000000d00071202 */ /* 0x000fe40000000f00 */
[----:B------:R-:W-:Y:S01]  /*1370*/  @P3 MOV R7, R23 ;  /* 0x0000001700073202 */ /* 0x000fe20000000f00 */
[----:B--2---:R-:W-:-:S02]  /*1380*/  HADD2.F32 R25, -RZ, R6.H1_H1 ;  /* 0x30000006ff197230 */ /* 0x004fc40000004100 */
[----:B------:R-:W-:-:S03]  /*1390*/  HADD2.F32 R26, -RZ, R6.H0_H0 ;  /* 0x20000006ff1a7230 */ /* 0x000fc60000004100 */
[----:B------:R-:W-:Y:S01]  /*13a0*/  FMUL.FTZ R6, R25, R24 ;  /* 0x0000001819067220 */ /* 0x000fe20000410000 */
[----:B------:R-:W-:Y:S01]  /*13b0*/  IADD3 R24, PT, PT, R9, 0x400, RZ ;  /* 0x0000040009187810 */ /* 0x000fe20007ffe0ff */
[----:B------:R-:W-:Y:S02]  /*13c0*/  FMUL.FTZ R26, R26, R7 ;  /* 0x000000071a1a7220 */ /* 0x000fe40000410000 */
[C---:B-1----:R-:W-:Y:S01]  /*13d0*/  FMUL.FTZ R25, R19.reuse, R6 ;  /* 0x0000000613197220 */ /* 0x042fe20000410000 */
[----:B------:R-:W-:Y:S01]  /*13e0*/  ISETP.GE.AND P2, PT, R24, R17, PT ;  /* 0x000000111800720c */ /* 0x000fe20003f46270 */
[----:B------:R-:W-:Y:S01]  /*13f0*/  FMUL.FTZ R26, R19, R26 ;  /* 0x0000001a131a7220 */ /* 0x000fe20000410000 */
[----:B------:R-:W-:-:S04]  /*1400*/  IMAD.WIDE.U32 R6, R9, 0x4, R2 ;  /* 0x0000000409067825 */ /* 0x000fc800078e0002 */
[----:B------:R-:W-:-:S05]  /*1410*/  F2FP.F16.F32.PACK_AB R25, R25, R26 ;  /* 0x0000001a1919723e */ /* 0x000fca00000000ff */
[----:B------:R0:W-:Y:S02]  /*1420*/  STG.E desc[UR6][R6.64], R25 ;  /* 0x0000001906007986 */ /* 0x0001e4000c101906 */
[----:B------:R-:W-:Y:S05]  /*1430*/  @P2 EXIT ;  /* 0x000000000000294d */ /* 0x000fea0003800000 */
[----:B------:R-:W2:Y:S01]  /*1440*/  LDG.E.CONSTANT R24, desc[UR6][R4.64+0x1000] ;  /* 0x0010000604187981 */ /* 0x000ea2000c1e9900 */
[----:B0-----:R-:W-:Y:S01]  /*1450*/  @P0 MOV R25, R15 ;  /* 0x0000000f00190202 */ /* 0x001fe20000000f00 */
[----:B------:R-:W-:Y:S01]  /*1460*/  @P0 IMAD.MOV.U32 R26, RZ, RZ, R14 ;  /* 0x000000ffff1a0224 */ /* 0x000fe200078e000e */
[----:B------:R-:W-:Y:S02]  /*1470*/  @P1 MOV R25, R11 ;  /* 0x0000000b00191202 */ /* 0x000fe40000000f00 */
[----:B------:R-:W-:Y:S02]  /*1480*/  @P1 MOV R26, R10 ;  /* 0x0000000a001a1202 */ /* 0x000fe40000000f00 */
[----:B------:R-:W-:Y:S02]  /*1490*/  @P3 MOV R25, R21 ;  /* 0x0000001500193202 */ /* 0x000fe40000000f00 */
[----:B------:R-:W-:Y:S02]  /*14a0*/  @P3 MOV R26, R20 ;  /* 0x00000014001a3202 */ /* 0x000fe40000000f00 */
        /* <DEDUP_REMOVED lines=11> */
[----:B------:R-:W-:-:S13]  /*1560*/  ISETP.GE.AND P2, PT, R24, R17, PT ;  /* 0x000000111800720c */ /* 0x000fda0003f46270 */
[----:B------:R-:W-:Y:S05]  /*1570*/  @P2 EXIT ;  /* 0x000000000000294d */ /* 0x000fea0003800000 */
[----:B------:R-:W2:Y:S01]  /*1580*/  LDG.E.CONSTANT R24, desc[UR6][R4.64+0x2000] ;  /* 0x0020000604187981 */ /* 0x000ea2000c1e9900 */
[----:B------:R-:W-:-:S13]  /*1590*/  ISETP.EQ.AND P3, PT, R8, -0x10, PT ;  /* 0xfffffff00800780c */ /* 0x000fda0003f62270 */
[----:B0-----:R-:W-:Y:S02]  /*15a0*/  @P3 MOV R25, R16 ;  /* 0x0000001000193202 */ /* 0x001fe40000000f00 */
[----:B------:R-:W-:Y:S02]  /*15b0*/  @P3 MOV R8, R0 ;  /* 0x0000000000083202 */ /* 0x000fe40000000f00 */
        /* <DEDUP_REMOVED lines=16> */
[----:B------:R-:W-:Y:S01]  /*16c0*/  @P3 MOV R8, R15 ;  /* 0x0000000f00083202 */ /* 0x000fe20000000f00 */
[----:B------:R-:W-:Y:S01]  /*16d0*/  @P0 IMAD.MOV.U32 R8, RZ, RZ, R11 ;  /* 0x000000ffff080224 */ /* 0x000fe200078e000b */
[----:B------:R-:W-:Y:S02]  /*16e0*/  @P3 MOV R9, R14 ;  /* 0x0000000e00093202 */ /* 0x000fe40000000f00 */
[----:B------:R-:W-:Y:S02]  /*16f0*/  @P0 MOV R9, R10 ;  /* 0x0000000a00090202 */ /* 0x000fe40000000f00 */
[----:B------:R-:W-:Y:S02]  /*1700*/  @P1 MOV R8, R21 ;  /* 0x0000001500081202 */ /* 0x000fe40000000f00 */
[----:B------:R-:W-:Y:S02]  /*1710*/  @P1 MOV R9, R20 ;  /* 0x0000001400091202 */ /* 0x000fe40000000f00 */
[----:B------:R-:W-:Y:S01]  /*1720*/  IADD3 R27, PT, PT, R27, 0x4, RZ ;  /* 0x000000041b1b7810 */ /* 0x000fe20007ffe0ff */
[----:B--2---:R-:W-:-:S02]  /*1730*/  HADD2.F32 R25, -RZ, R4.H0_H0 ;  /* 0x20000004ff197230 */ /* 0x004fc40000004100 */
[----:B------:R-:W-:-:S03]  /*1740*/  HADD2.F32 R24, -RZ, R4.H1_H1 ;  /* 0x30000004ff187230 */ /* 0x000fc60000004100 */
[----:B------:R-:W-:Y:S02]  /*1750*/  FMUL.FTZ R8, R25, R8 ;  /* 0x0000000819087220 */ /* 0x000fe40000410000 */
[----:B------:R-:W-:Y:S01]  /*1760*/  FMUL.FTZ R24, R24, R9 ;  /* 0x0000000918187220 */ /* 0x000fe20000410000 */
[----:B------:R-:W-:Y:S02]  /*1770*/  IMAD.SHL.U32 R9, R27, 0x400, RZ ;  /* 0x000004001b097824 */ /* 0x000fe400078e00ff */
[C---:B------:R-:W-:Y:S01]  /*1780*/  FMUL.FTZ R8, R19.reuse, R8 ;  /* 0x0000000813087220 */ /* 0x040fe20000410000 */
[----:B------:R-:W-:Y:S02]  /*1790*/  FMUL.FTZ R5, R19, R24 ;  /* 0x0000001813057220 */ /* 0x000fe40000410000 */
[----:B------:R-:W-:-:S03]  /*17a0*/  LOP3.LUT R9, R18, R9, RZ, 0xfc, !PT ;  /* 0x0000000912097212 */ /* 0x000fc600078efcff */
[----:B------:R-:W-:Y:S02]  /*17b0*/  F2FP.F16.F32.PACK_AB R5, R5, R8 ;  /* 0x000000080505723e */ /* 0x000fe400000000ff */
[----:B------:R-:W-:-:S03]  /*17c0*/  ISETP.GE.AND P0, PT, R9, R17, PT ;  /* 0x000000110900720c */ /* 0x000fc60003f06270 */
[----:B------:R2:W-:Y:S10]  /*17d0*/  STG.E desc[UR6][R6.64+0x3000], R5 ;  /* 0x0030000506007986 */ /* 0x0005f4000c101906 */
[----:B------:R-:W-:Y:S05]  /*17e0*/  @!P0 BRA `(.L_x_127) ;  /* 0xfffffff800b08947 */ /* 0x000fea000383ffff */
[----:B------:R-:W-:Y:S05]  /*17f0*/  EXIT ;  /* 0x000000000000794d */ /* 0x000fea0003800000 */
.L_x_124:
        /* <DEDUP_REMOVED lines=8> */
.L_x_129:
[----:B0-----:R-:W0:Y:S08]  /*1880*/  LDC.64 R4, c[0x0][0x388] ;  /* 0x0000e200ff047b82 */ /* 0x001e300000000a00 */
[----:B--2---:R-:W2:Y:S01]  /*1890*/  LDC.64 R6, c[0x0][0x390] ;  /* 0x0000e400ff067b82 */ /* 0x004ea20000000a00 */
[----:B0-----:R-:W-:-:S05]  /*18a0*/  IMAD.WIDE.U32 R4, R25, 0x4, R4 ;  /* 0x0000000419047825 */ /* 0x001fca00078e0004 */
[----:B------:R-:W3:Y:S01]  /*18b0*/  LDG.E.CONSTANT R28, desc[UR6][R4.64] ;  /* 0x00000006041c7981 */ /* 0x000ee2000c1e9900 */
[----:B------:R-:W-:-:S04]  /*18c0*/  IMAD.WIDE.U32 R8, R25, 0x4, R2 ;  /* 0x0000000419087825 */ /* 0x000fc800078e0002 */
[----:B--2---:R-:W-:Y:S01]  /*18d0*/  IMAD.WIDE.U32 R6, R25, 0x4, R6 ;  /* 0x0000000419067825 */ /* 0x004fe200078e0006 */
[----:B------:R-:W2:Y:S04]  /*18e0*/  LDG.E R26, desc[UR6][R8.64] ;  /* 0x00000006081a7981 */ /* 0x000ea8000c1e1900 */
[----:B------:R-:W4:Y:S01]  /*18f0*/  LDG.E.CONSTANT R27, desc[UR6][R6.64] ;  /* 0x00000006061b7981 */ /* 0x000f22000c1e9900 */
[----:B------:R-:W-:-:S04]  /*1900*/  SHF.L.U32 R24, R29, 0x3, RZ ;  /* 0x000000031d187819 */ /* 0x000fc800000006ff */
[C---:B------:R-:W-:Y:S02]  /*1910*/  ISETP.EQ.AND P0, PT, R24.reuse, RZ, PT ;  /* 0x000000ff1800720c */ /* 0x040fe40003f02270 */
[C---:B------:R-:W-:Y:S02]  /*1920*/  ISETP.EQ.AND P1, PT, R24.reuse, 0x10, PT ;  /* 0x000000101800780c */ /* 0x040fe40003f22270 */
[----:B------:R-:W-:-:S09]  /*1930*/  ISETP.EQ.AND P3, PT, R24, 0x20, PT ;  /* 0x000000201800780c */ /* 0x000fd20003f62270 */
[----:B------:R-:W-:Y:S01]  /*1940*/  @P0 MOV R30, R0 ;  /* 0x00000000001e0202 */ /* 0x000fe20000000f00 */
[----:B------:R-:W-:Y:S01]  /*1950*/  @P0 IMAD.MOV.U32 R31, RZ, RZ, R16 ;  /* 0x000000ffff1f0224 */ /* 0x000fe200078e0010 */
[----:B------:R-:W-:Y:S02]  /*1960*/  @P1 MOV R30, R13 ;  /* 0x0000000d001e1202 */ /* 0x000fe40000000f00 */
        /* <DEDUP_REMOVED lines=10> */
[----:B------:R-:W-:Y:S02]  /*1a10*/  F2FP.F16.F32.PACK_AB R30, R31, R30 ;  /* 0x0000001e1f1e723e */ /* 0x000fe400000000ff */
[----:B------:R-:W-:-:S03]  /*1a20*/  ISETP.GE.AND P2, PT, R28, R17, PT ;  /* 0x000000111c00720c */ /* 0x000fc60003f46270 */
[----:B----4-:R-:W-:-:S04]  /*1a30*/  HFMA2 R27, R30, 1, 1, R27 ;  /* 0x3c003c001e1b7831 */ /* 0x010fc8000000001b */
[----:B--2---:R-:W-:-:S05]  /*1a40*/  HADD2 R27, R27, R26 ;  /* 0x0000001a1b1b7230 */ /* 0x004fca0000000000 */
[----:B------:R0:W-:Y:S01]  /*1a50*/  STG.E desc[UR6][R8.64], R27 ;  /* 0x0000001b08007986 */ /* 0x0001e2000c101906 */
[----:B------:R-:W-:Y:S05]  /*1a60*/  @P2 EXIT ;  /* 0x000000000000294d */ /* 0x000fea0003800000 */
[----:B------:R-:W2:Y:S04]  /*1a70*/  LDG.E.CONSTANT R28, desc[UR6][R4.64+0x1000] ;  /* 0x00100006041c7981 */ /* 0x000ea8000c1e9900 */
[----:B0-----:R-:W3:Y:S04]  /*1a80*/  LDG.E.CONSTANT R27, desc[UR6][R6.64+0x1000] ;  /* 0x00100006061b7981 */ /* 0x001ee8000c1e9900 */
[----:B------:R-:W4:Y:S01]  /*1a90*/  LDG.E R26, desc[UR6][R8.64+0x1000] ;  /* 0x00100006081a7981 */ /* 0x000f22000c1e1900 */
[----:B------:R-:W-:Y:S01]  /*1aa0*/  @P0 IMAD.MOV.U32 R30, RZ, RZ, R15 ;  /* 0x000000ffff1e0224 */ /* 0x000fe200078e000f */
[----:B------:R-:W-:-:S02]  /*1ab0*/  @P0 MOV R31, R14 ;  /* 0x0000000e001f0202 */ /* 0x000fc40000000f00 */
[----:B------:R-:W-:Y:S02]  /*1ac0*/  @P1 MOV R30, R11 ;  /* 0x0000000b001e1202 */ /* 0x000fe40000000f00 */
        /* <DEDUP_REMOVED lines=19> */
[----:B0-----:R-:W3:Y:S04]  /*1c00*/  LDG.E.CONSTANT R27, desc[UR6][R6.64+0x2000] ;  /* 0x00200006061b7981 */ /* 0x001ee8000c1e9900 */
[----:B------:R-:W4:Y:S01]  /*1c10*/  LDG.E R26, desc[UR6][R8.64+0x2000] ;  /* 0x00200006081a7981 */ /* 0x000f22000c1e1900 */
[----:B------:R-:W-:-:S13]  /*1c20*/  ISETP.EQ.AND P3, PT, R24, -0x10, PT ;  /* 0xfffffff01800780c */ /* 0x000fda0003f62270 */
[----:B------:R-:W-:Y:S02]  /*1c30*/  @P3 MOV R24, R0 ;  /* 0x0000000000183202 */ /* 0x000fe40000000f00 */
        /* <DEDUP_REMOVED lines=15> */
[----:B------:R-:W-:-:S04]  /*1d30*/  ISETP.GE.AND P2, PT, R24, R17, PT ;  /* 0x000000111800720c */ /* 0x000fc80003f46270 */
[----:B------:R0:W-:Y:S09]  /*1d40*/  STG.E desc[UR6][R8.64+0x2000], R27 ;  /* 0x0020001b08007986 */ /* 0x0001f2000c101906 */
[----:B------:R-:W-:Y:S05]  /*1d50*/  @P2 EXIT ;  /* 0x000000000000294d */ /* 0x000fea0003800000 */
[----:B------:R-:W0:Y:S04]  /*1d60*/  LDG.E.CONSTANT R4, desc[UR6][R4.64+0x3000] ;  /* 0x0030000604047981 */ /* 0x000e28000c1e9900 */
[----:B------:R-:W2:Y:S04]  /*1d70*/  LDG.E.CONSTANT R6, desc[UR6][R6.64+0x3000] ;  /* 0x0030000606067981 */ /* 0x000ea8000c1e9900 */
[----:B------:R-:W3:Y:S01]  /*1d80*/  LDG.E R31, desc[UR6][R8.64+0x3000] ;  /* 0x00300006081f7981 */ /* 0x000ee2000c1e1900 */
[----:B------:R-:W-:Y:S02]  /*1d90*/  @P3 MOV R25, R14 ;  /* 0x0000000e00193202 */ /* 0x000fe40000000f00 */
[----:B------:R-:W-:-:S02]  /*1da0*/  @P3 MOV R24, R15 ;  /* 0x0000000f00183202 */ /* 0x000fc40000000f00 */
[----:B------:R-:W-:Y:S02]  /*1db0*/  @P0 MOV R25, R10 ;  /* 0x0000000a00190202 */ /* 0x000fe40000000f00 */
[----:B------:R-:W-:Y:S01]  /*1dc0*/  @P0 MOV R24, R11 ;  /* 0x0000000b00180202 */ /* 0x000fe20000000f00 */
[----:B------:R-:W-:Y:S01]  /*1dd0*/  @P1 IMAD.MOV.U32 R24, RZ, RZ, R21 ;  /* 0x000000ffff181224 */ /* 0x000fe200078e0015 */
[----:B------:R-:W-:Y:S02]  /*1de0*/  @P1 MOV R25, R20 ;  /* 0x0000001400191202 */ /* 0x000fe40000000f00 */
        /* <DEDUP_REMOVED lines=11> */
[----:B--2---:R-:W-:-:S04]  /*1ea0*/  HFMA2 R6, R4, 1, 1, R6 ;  /* 0x3c003c0004067831 */ /* 0x004fc80000000006 */
[----:B---3--:R-:W-:-:S05]  /*1eb0*/  HADD2 R31, R6, R31 ;  /* 0x0000001f061f7230 */ /* 0x008fca0000000000 */
[----:B------:R2:W-:Y:S01]  /*1ec0*/  STG.E desc[UR6][R8.64+0x3000], R31 ;  /* 0x0030001f08007986 */ /* 0x0005e2000c101906 */
[----:B------:R-:W-:Y:S05]  /*1ed0*/  @!P0 BRA `(.L_x_129) ;  /* 0xfffffff800688947 */ /* 0x000fea000383ffff */
[----:B------:R-:W-:Y:S05]  /*1ee0*/  EXIT ;  /* 0x000000000000794d */ /* 0x000fea0003800000 */
.L_x_128:
[----:B------:R-:W-:-:S13]  /*1ef0*/  ISETP.GE.AND P0, PT, R18, R17, PT ;  /* 0x000000111200720c */ /* 0x000fda0003f06270 */
[----:B------:R-:W-:Y:S05]  /*1f00*/  @P0 EXIT ;  /* 0x000000000000094d */ /* 0x000fea0003800000 */
[----:B------:R-:W-:Y:S02]  /*1f10*/  MOV R30, RZ ;  /* 0x000000ff001e7202 */ /* 0x000fe40000000f00 */
[----:B------:R-:W-:-:S07]  /*1f20*/  MOV R9, R18 ;  /* 0x0000001200097202 */ /* 0x000fce0000000f00 */
.L_x_130:
[----:B0-2---:R-:W0:Y:S01]  /*1f30*/  LDC.64 R4, c[0x0][0x388] ;  /* 0x0000e200ff047b82 */ /* 0x005e220000000a00 */
[----:B------:R-:W-:-:S05]  /*1f40*/  IMAD.WIDE.U32 R6, R9, 0x4, R2 ;  /* 0x0000000409067825 */ /* 0x000fca00078e0002 */
[----:B------:R-:W2:Y:S01]  /*1f50*/  LDG.E R29, desc[UR6][R6.64] ;  /* 0x00000006061d7981 */ /* 0x000ea2000c1e1900 */
[----:B0-----:R-:W-:-:S05]  /*1f60*/  IMAD.WIDE.U32 R4, R9, 0x4, R4 ;  /* 0x0000000409047825 */ /* 0x001fca00078e0004 */
[----:B------:R-:W3:Y:S01]  /*1f70*/  LDG.E.CONSTANT R24, desc[UR6][R4.64] ;  /* 0x0000000604187981 */ /* 0x000ee2000c1e9900 */
[----:B------:R-:W-:-:S05]  /*1f80*/  IMAD.SHL.U32 R8, R30, 0x8, RZ ;  /* 0x000000081e087824 */ /* 0x000fca00078e00ff */
[C---:B------:R-:W-:Y:S02]  /*1f90*/  ISETP.EQ.AND P0, PT, R8.reuse, RZ, PT ;  /* 0x000000ff0800720c */ /* 0x040fe40003f02270 */
[C---:B------:R-:W-:Y:S02]  /*1fa0*/  ISETP.EQ.AND P1, PT, R8.reuse, 0x10, PT ;  /* 0x000000100800780c */ /* 0x040fe40003f22270 */
[----:B------:R-:W-:-:S09]  /*1fb0*/  ISETP.EQ.AND P3, PT, R8, 0x20, PT ;  /* 0x000000200800780c */ /* 0x000fd20003f62270 */
[----:B------:R-:W-:Y:S02]  /*1fc0*/  @P0 MOV R26, R16 ;  /* 0x00000010001a0202 */ /* 0x000fe40000000f00 */
[----:B------:R-:W-:Y:S02]  /*1fd0*/  @P0 MOV R25, R0 ;  /* 0x0000000000190202 */ /* 0x000fe40000000f00 */
[----:B------:R-:W-:Y:S01]  /*1fe0*/  @P1 MOV R26, R12 ;  /* 0x0000000c001a1202 */ /* 0x000fe20000000f00 */
[----:B------:R-:W-:Y:S01]  /*1ff0*/  @P3 IMAD.MOV.U32 R26, RZ, RZ, R22 ;  /* 0x000000ffff1a3224 */ /* 0x000fe200078e0016 */
[----:B------:R-:W-:Y:S02]  /*2000*/  @P1 MOV R25, R13 ;  /* 0x0000000d00191202 */ /* 0x000fe40000000f00 */
[----:B------:R-:W-:Y:S01]  /*2010*/  @P3 MOV R25, R23 ;  /* 0x0000001700193202 */ /* 0x000fe20000000f00 */
[--C-:B---3--:R-:W-:Y:S02]  /*2020*/  HADD2.F32 R27, -RZ, R24.reuse.H1_H1 ;  /* 0x30000018ff1b7230 */ /* 0x108fe40000004100 */
[----:B------:R-:W-:-:S03]  /*2030*/  HADD2.F32 R28, -RZ, R24.H0_H0 ;  /* 0x20000018ff1c7230 */ /* 0x000fc60000004100 */
[----:B------:R-:W-:Y:S02]  /*2040*/  FMUL.FTZ R24, R27, R26 ;  /* 0x0000001a1b187220 */ /* 0x000fe40000410000 */
[----:B------:R-:W-:Y:S02]  /*2050*/  FMUL.FTZ R28, R28, R25 ;  /* 0x000000191c1c7220 */ /* 0x000fe40000410000 */
[----:B-1----:R-:W-:Y:S01]  /*2060*/  FMUL.FTZ R25, R19, R24 ;  /* 0x0000001813197220 */ /* 0x002fe20000410000 */
[----:B------:R-:W-:Y:S01]  /*2070*/  IADD3 R24, PT, PT, R9, 0x400, RZ ;  /* 0x0000040009187810 */ /* 0x000fe20007ffe0ff */
[----:B------:R-:W-:-:S03]  /*2080*/  FMUL.FTZ R28, R19, R28 ;  /* 0x0000001c131c7220 */ /* 0x000fc60000410000 */
[----:B------:R-:W-:Y:S02]  /*2090*/  ISETP.GE.AND P2, PT, R24, R17, PT ;  /* 0x000000111800720c */ /* 0x000fe40003f46270 */
[----:B------:R-:W-:-:S05]  /*20a0*/  F2FP.F16.F32.PACK_AB R25, R25, R28 ;  /* 0x0000001c1919723e */ /* 0x000fca00000000ff */
[----:B--2---:R-:W-:-:S05]  /*20b0*/  HFMA2 R29, R25, 1, 1, R29 ;  /* 0x3c003c00191d7831 */ /* 0x004fca000000001d */
[----:B------:R0:W-:Y:S01]  /*20c0*/  STG.E desc[UR6][R6.64], R29 ;  /* 0x0000001d06007986 */ /* 0x0001e2000c101906 */
[----:B------:R-:W-:Y:S05]  /*20d0*/  @P2 EXIT ;  /* 0x000000000000294d */ /* 0x000fea0003800000 */
[----:B------:R-:W2:Y:S04]  /*20e0*/  LDG.E.CONSTANT R24, desc[UR6][R4.64+0x1000] ;  /* 0x0010000604187981 */ /* 0x000ea8000c1e9900 */
[----:B0-----:R-:W3:Y:S01]  /*20f0*/  LDG.E R29, desc[UR6][R6.64+0x1000] ;  /* 0x00100006061d7981 */ /* 0x001ee2000c1e1900 */
[----:B------:R-:W-:Y:S02]  /*2100*/  @P0 MOV R26, R14 ;  /* 0x0000000e001a0202 */ /* 0x000fe40000000f00 */
[----:B------:R-:W-:Y:S02]  /*2110*/  @P0 MOV R25, R15 ;  /* 0x0000000f00190202 */ /* 0x000fe40000000f00 */
[----:B------:R-:W-:Y:S02]  /*2120*/  @P1 MOV R26, R10 ;  /* 0x0000000a001a1202 */ /* 0x000fe40000000f00 */
[----:B------:R-:W-:Y:S01]  /*2130*/  @P1 MOV R25, R11 ;  /* 0x0000000b00191202 */ /* 0x000fe20000000f00 */
[----:B------:R-:W-:Y:S01]  /*2140*/  @P3 IMAD.MOV.U32 R25, RZ, RZ, R21 ;  /* 0x000000ffff193224 */ /* 0x000fe200078e0015 */
[----:B------:R-:W-:-:S02]  /*2150*/  @P3 MOV R26, R20 ;  /* 0x00000014001a3202 */ /* 0x000fc40000000f00 */
        /* <DEDUP_REMOVED lines=16> */
[----:B------:R-:W-:-:S13]  /*2260*/  ISETP.EQ.AND P3, PT, R8, -0x10, PT ;  /* 0xfffffff00800780c */ /* 0x000fda0003f62270 */
[----:B------:R-:W-:Y:S02]  /*2270*/  @P3 MOV R8, R0 ;  /* 0x0000000000083202 */ /* 0x000fe40000000f00 */
        /* <DEDUP_REMOVED lines=13> */
[----:B---3--:R-:W-:Y:S01]  /*2350*/  HFMA2 R25, R25, 1, 1, R26 ;  /* 0x3c003c0019197831 */ /* 0x008fe2000000001a */
[----:B------:R-:W-:-:S04]  /*2360*/  ISETP.GE.AND P2, PT, R8, R17, PT ;  /* 0x000000110800720c */ /* 0x000fc80003f46270 */
[----:B------:R1:W-:Y:S09]  /*2370*/  STG.E desc[UR6][R6.64+0x2000], R25 ;  /* 0x0020001906007986 */ /* 0x0003f2000c101906 */
[----:B------:R-:W-:Y:S05]  /*2380*/  @P2 EXIT ;  /* 0x000000000000294d */ /* 0x000fea0003800000 */
[----:B------:R-:W1:Y:S04]  /*2390*/  LDG.E.CONSTANT R4, desc[UR6][R4.64+0x3000] ;  /* 0x0030000604047981 */ /* 0x000e68000c1e9900 */
[----:B------:R-:W2:Y:S01]  /*23a0*/  LDG.E R26, desc[UR6][R6.64+0x3000] ;  /* 0x00300006061a7981 */ /* 0x000ea2000c1e1900 */
[----:B------:R-:W-:Y:S01]  /*23b0*/  @P3 MOV R8, R15 ;  /* 0x0000000f00083202 */ /* 0x000fe20000000f00 */
[----:B------:R-:W-:Y:S01]  /*23c0*/  @P0 IMAD.MOV.U32 R8, RZ, RZ, R11 ;  /* 0x000000ffff080224 */ /* 0x000fe200078e000b */
[----:B------:R-:W-:Y:S02]  /*23d0*/  @P3 MOV R9, R14 ;  /* 0x0000000e00093202 */ /* 0x000fe40000000f00 */
[----:B------:R-:W-:Y:S02]  /*23e0*/  @P0 MOV R9, R10 ;  /* 0x0000000a00090202 */ /* 0x000fe40000000f00 */
[----:B------:R-:W-:-:S02]  /*23f0*/  @P1 MOV R8, R21 ;  /* 0x0000001500081202 */ /* 0x000fc40000000f00 */
[----:B------:R-:W-:Y:S02]  /*2400*/  @P1 MOV R9, R20 ;  /* 0x0000001400091202 */ /* 0x000fe40000000f00 */
[----:B------:R-:W-:Y:S01]  /*2410*/  IADD3 R30, PT, PT, R30, 0x4, RZ ;  /* 0x000000041e1e7810 */ /* 0x000fe20007ffe0ff */
[--C-:B-1----:R-:W-:Y:S02]  /*2420*/  HADD2.F32 R25, -RZ, R4.reuse.H0_H0 ;  /* 0x20000004ff197230 */ /* 0x102fe40000004100 */
        /* <DEDUP_REMOVED lines=13> */
.L_x_131:
        /* <DEDUP_REMOVED lines=16> */
.L_x_179:


//--------------------- .text._Z17layer_norm_kernelILi5EEvPK6__halfS2_S2_PS0_ffiib --------------------------
	.section	.text._Z17layer_norm_kernelILi5EEvPK6__halfS2_S2_PS0_ffiib,"ax",@progbits
	.align	128
        .global         _Z17layer_norm_kernelILi5EEvPK6__halfS2_S2_PS0_ffiib
        .type           _Z17layer_norm_kernelILi5EEvPK6__halfS2_S2_PS0_ffiib,@function
        .size           _Z17layer_norm_kernelILi5EEvPK6__halfS2_S2_PS0_ffiib,(.L_x_180 - _Z17layer_norm_kernelILi5EEvPK6__halfS2_S2_PS0_ffiib)
        .other          _Z17layer_norm_kernelILi5EEvPK6__halfS2_S2_PS0_ffiib,@"STO_CUDA_ENTRY STV_DEFAULT"
_Z17layer_norm_kernelILi5EEvPK6__halfS2_S2_PS0_ffiib:
.text._Z17layer_norm_kernelILi5EEvPK6__halfS2_S2_PS0_ffiib:
        /* <DEDUP_REMOVED lines=72> */
[----:B------:R-:W-:Y:S01]  /*0480*/  @!P0 FADD.FTZ R17, R15, R14 ;  /* 0x0000000e0f118221 */ /* 0x000fe20000010000 */
[----:B------:R-:W-:Y:S01]  /*0490*/  @!P0 MOV R6, R14 ;  /* 0x0000000e00068202 */ /* 0x000fe20000000f00 */
[----:B------:R-:W-:Y:S02]  /*04a0*/  @!P0 IMAD.MOV.U32 R5, RZ, RZ, R2 ;  /* 0x000000ffff058224 */ /* 0x000fe400078e0002 */
[----:B------:R-:W-:-:S07]  /*04b0*/  @!P0 FADD.FTZ R15, R2, R17 ;  /* 0x00000011020f8221 */ /* 0x000fce0000010000 */
.L_x_133:
[----:B------:R-:W-:Y:S05]  /*04c0*/  BSYNC.RECONVERGENT B0 ;  /* 0x0000000000007941 */ /* 0x000fea0003800200 */
.L_x_132:
        /* <DEDUP_REMOVED lines=27> */
[----:B------:R-:W-:-:S04]  /*0680*/  IADD3 R19, PT, PT, R20, -R21, RZ ;  /* 0x8000001514137210 */ /* 0x000fc80007ffe0ff */
[----:B------:R-:W0:Y:S01]  /*0690*/  SHFL.BFLY PT, R24, R23, 0x2, 0x1f ;  /* 0x0c401f0017187f89 */ /* 0x000e2200000e0000 */
[----:B------:R-:W-:Y:S01]  /*06a0*/  ISETP.GE.AND P1, PT, R19, 0x1, PT ;  /* 0x000000011300780c */ /* 0x000fe20003f26270 */
[----:B------:R-:W-:Y:S02]  /*06b0*/  IMAD.MOV.U32 R19, RZ, RZ, RZ ;  /* 0x000000ffff137224 */ /* 0x000fe400078e00ff */
[----:B0-----:R-:W-:-:S05]  /*06c0*/  FADD.FTZ R24, R23, R24 ;  /* 0x0000001817187221 */ /* 0x001fca0000010000 */
[----:B------:R-:W0:Y:S02]  /*06d0*/  SHFL.BFLY PT, R15, R24, 0x1, 0x1f ;  /* 0x0c201f00180f7f89 */ /* 0x000e2400000e0000 */
[----:B0-----:R-:W-:-:S03]  /*06e0*/  FADD.FTZ R15, R24, R15 ;  /* 0x0000000f180f7221 */ /* 0x001fc60000010000 */
[----:B------:R-:W-:Y:S05]  /*06f0*/  @!P1 BRA `(.L_x_135) ;  /* 0x0000000000809947 */ /* 0x000fea0003800000 */
[----:B------:R-:W0:Y:S01]  /*0700*/  LDC R18, c[0x0][0x3a4] ;  /* 0x0000e900ff127b82 */ /* 0x000e220000000800 */
[----:B------:R-:W-:-:S04]  /*0710*/  IADD3 R17, PT, PT, R20, -R21, RZ ;  /* 0x8000001514117210 */ /* 0x000fc80007ffe0ff */
        /* <DEDUP_REMOVED lines=30> */
.L_x_135:
[----:B------:R-:W-:Y:S05]  /*0900*/  BSYNC.RECONVERGENT B0 ;  /* 0x0000000000007941 */ /* 0x000fea0003800200 */
.L_x_134:
        /* <DEDUP_REMOVED lines=43> */
.L_x_138:
[----:B0-----:R-:W0:Y:S08]  /*0bc0*/  LDC.64 R14, c[0x0][0x388] ;  /* 0x0000e200ff0e7b82 */ /* 0x001e300000000a00 */
        /* <DEDUP_REMOVED lines=8> */
[C---:B------:R-:W-:Y:S02]  /*0c50*/  ISETP.EQ.AND P1, PT, R22.reuse, 0x10, PT ;  /* 0x000000101600780c */ /* 0x040fe40003f22270 */
[C---:B------:R-:W-:Y:S02]  /*0c60*/  ISETP.EQ.AND P4, PT, R22.reuse, 0x18, PT ;  /* 0x000000181600780c */ /* 0x040fe40003f82270 */
[----:B------:R-:W-:-:S05]  /*0c70*/  ISETP.EQ.AND P0, PT, R22, 0x20, PT ;  /* 0x000000201600780c */ /* 0x000fca0003f02270 */
[----:B------:R-:W-:Y:S02]  /*0c80*/  @P3 IMAD.MOV.U32 R25, RZ, RZ, R0 ;  /* 0x000000ffff193224 */ /* 0x000fe400078e0000 */
[----:B------:R-:W-:Y:S02]  /*0c90*/  @P2 MOV R25, R10 ;  /* 0x0000000a00192202 */ /* 0x000fe40000000f00 */
[----:B------:R-:W-:Y:S02]  /*0ca0*/  @P1 MOV R25, R8 ;  /* 0x0000000800191202 */ /* 0x000fe40000000f00 */
[----:B------:R-:W-:Y:S02]  /*0cb0*/  @P4 IMAD.MOV.U32 R25, RZ, RZ, R4 ;  /* 0x000000ffff194224 */ /* 0x000fe400078e0004 */
[----:B------:R-:W-:Y:S01]  /*0cc0*/  @P0 MOV R25, R6 ;  /* 0x0000000600190202 */ /* 0x000fe20000000f00 */
[--C-:B---3--:R-:W-:Y:S02]  /*0cd0*/  HADD2.F32 R26, -RZ, R18.reuse.H0_H0 ;  /* 0x20000012ff1a7230 */ /* 0x108fe40000004100 */
[----:B------:R-:W-:-:S03]  /*0ce0*/  HADD2.F32 R18, -RZ, R18.H1_H1 ;  /* 0x30000012ff127230 */ /* 0x000fc60000004100 */
[----:B------:R-:W-:Y:S01]  /*0cf0*/  FMUL.FTZ R27, R26, R25 ;  /* 0x000000191a1b7220 */ /* 0x000fe20000410000 */
[----:B------:R-:W-:Y:S01]  /*0d00*/  @P3 MOV R25, R11 ;  /* 0x0000000b00193202 */ /* 0x000fe20000000f00 */
[----:B------:R-:W-:Y:S01]  /*0d10*/  @P2 IMAD.MOV.U32 R25, RZ, RZ, R9 ;  /* 0x000000ffff192224 */ /* 0x000fe200078e0009 */
[----:B------:R-:W-:Y:S01]  /*0d20*/  @P1 MOV R25, R7 ;  /* 0x0000000700191202 */ /* 0x000fe20000000f00 */
[----:B-1----:R-:W-:Y:S01]  /*0d30*/  FMUL.FTZ R27, R2, R27 ;  /* 0x0000001b021b7220 */ /* 0x002fe20000410000 */
[----:B------:R-:W-:Y:S01]  /*0d40*/  @P4 MOV R25, R3 ;  /* 0x0000000300194202 */ /* 0x000fe20000000f00 */
[----:B------:R-:W-:Y:S01]  /*0d50*/  @P0 IMAD.MOV.U32 R25, RZ, RZ, R5 ;  /* 0x000000ffff190224 */ /* 0x000fe200078e0005 */
[----:B------:R-:W-:-:S03]  /*0d60*/  ISETP.NE.AND P0, PT, R24, 0x4, PT ;  /* 0x000000041800780c */ /* 0x000fc60003f05270 */
[----:B------:R-:W-:-:S04]  /*0d70*/  FMUL.FTZ R25, R18, R25 ;  /* 0x0000001912197220 */ /* 0x000fc80000410000 */
[----:B------:R-:W-:-:S05]  /*0d80*/  FMUL.FTZ R18, R2, R25 ;  /* 0x0000001902127220 */ /* 0x000fca0000410000 */
[----:B------:R-:W-:-:S05]  /*0d90*/  F2FP.F16.F32.PACK_AB R18, R18, R27 ;  /* 0x0000001b1212723e */ /* 0x000fca00000000ff */
[----:B--2---:R-:W-:Y:S02]  /*0da0*/  HFMA2 R25, R18, 1, 1, R19 ;  /* 0x3c003c0012197831 */ /* 0x004fe40000000013 */
[----:B------:R-:W-:-:S05]  /*0db0*/  IMAD.WIDE.U32 R18, R23, 0x4, R12 ;  /* 0x0000000417127825 */ /* 0x000fca00078e000c */
[----:B------:R0:W-:Y:S01]  /*0dc0*/  STG.E desc[UR6][R18.64], R25 ;  /* 0x0000001912007986 */ /* 0x0001e2000c101906 */
[----:B------:R-:W-:Y:S05]  /*0dd0*/  @!P0 EXIT ;  /* 0x000000000000894d */ /* 0x000fea0003800000 */
[----:B0-----:R-:W-:-:S04]  /*0de0*/  IADD3 R25, PT, PT, R23, 0x400, RZ ;  /* 0x0000040017197810 */ /* 0x001fc80007ffe0ff */
[----:B------:R-:W-:-:S13]  /*0df0*/  ISETP.GE.AND P0, PT, R25, R20, PT ;  /* 0x000000141900720c */ /* 0x000fda0003f06270 */
[----:B------:R-:W-:Y:S05]  /*0e00*/  @P0 EXIT ;  /* 0x000000000000094d */ /* 0x000fea0003800000 */
[----:B------:R-:W2:Y:S01]  /*0e10*/  LDG.E.CONSTANT R26, desc[UR6][R14.64+0x1000] ;  /* 0x001000060e1a7981 */ /* 0x000ea2000c1e9900 */
[----:B------:R-:W-:-:S13]  /*0e20*/  ISETP.EQ.AND P0, PT, R22, -0x8, PT ;  /* 0xfffffff81600780c */ /* 0x000fda0003f02270 */
        /* <DEDUP_REMOVED lines=9> */
[----:B------:R-:W-:Y:S02]  /*0ec0*/  @P4 IMAD.MOV.U32 R25, RZ, RZ, R6 ;  /* 0x000000ffff194224 */ /* 0x000fe400078e0006 */
[--C-:B--2---:R-:W-:Y:S02]  /*0ed0*/  HADD2.F32 R28, -RZ, R26.reuse.H0_H0 ;  /* 0x2000001aff1c7230 */ /* 0x104fe40000004100 */
[----:B------:R-:W-:-:S03]  /*0ee0*/  HADD2.F32 R26, -RZ, R26.H1_H1 ;  /* 0x3000001aff1a7230 */ /* 0x000fc60000004100 */
[----:B------:R-:W-:Y:S02]  /*0ef0*/  FMUL.FTZ R25, R28, R25 ;  /* 0x000000191c197220 */ /* 0x000fe40000410000 */
[----:B------:R-:W-:Y:S02]  /*0f00*/  FMUL.FTZ R27, R26, R27 ;  /* 0x0000001b1a1b7220 */ /* 0x000fe40000410000 */
[----:B------:R-:W2:Y:S01]  /*0f10*/  LDG.E.CONSTANT R26, desc[UR6][R16.64+0x1000] ;  /* 0x00100006101a7981 */ /* 0x000ea2000c1e9900 */
[C---:B------:R-:W-:Y:S01]  /*0f20*/  FMUL.FTZ R25, R2.reuse, R25 ;  /* 0x0000001902197220 */ /* 0x040fe20000410000 */
[----:B------:R-:W-:-:S05]  /*0f30*/  FMUL.FTZ R28, R2, R27 ;  /* 0x0000001b021c7220 */ /* 0x000fca0000410000 */
[----:B------:R-:W-:Y:S01]  /*0f40*/  F2FP.F16.F32.PACK_AB R28, R28, R25 ;  /* 0x000000191c1c723e */ /* 0x000fe200000000ff */
[----:B------:R-:W-:-:S05]  /*0f50*/  VIADD R25, R23, 0x800 ;  /* 0x0000080017197836 */ /* 0x000fca0000000000 */
[----:B------:R-:W-:Y:S01]  /*0f60*/  ISETP.GE.AND P4, PT, R25, R20, PT ;  /* 0x000000141900720c */ /* 0x000fe20003f86270 */
[----:B--2---:R-:W-:-:S05]  /*0f70*/  HFMA2 R25, R28, 1, 1, R26 ;  /* 0x3c003c001c197831 */ /* 0x004fca000000001a */
[----:B------:R0:W-:Y:S07]  /*0f80*/  STG.E desc[UR6][R18.64+0x1000], R25 ;  /* 0x0010001912007986 */ /* 0x0001ee000c101906 */
[----:B------:R-:W-:Y:S05]  /*0f90*/  @P4 EXIT ;  /* 0x000000000000494d */ /* 0x000fea0003800000 */
[----:B------:R-:W2:Y:S01]  /*0fa0*/  LDG.E.CONSTANT R26, desc[UR6][R14.64+0x2000] ;  /* 0x002000060e1a7981 */ /* 0x000ea2000c1e9900 */
[----:B------:R-:W-:-:S13]  /*0fb0*/  ISETP.EQ.AND P4, PT, R22, -0x10, PT ;  /* 0xfffffff01600780c */ /* 0x000fda0003f82270 */
[----:B------:R-:W-:Y:S01]  /*0fc0*/  @P4 IMAD.MOV.U32 R27, RZ, RZ, R11 ;  /* 0x000000ffff1b4224 */ /* 0x000fe200078e000b */
[----:B------:R-:W-:Y:S02]  /*0fd0*/  @P0 MOV R27, R9 ;  /* 0x00000009001b0202 */ /* 0x000fe40000000f00 */
[----:B------:R-:W-:Y:S01]  /*0fe0*/  @P3 MOV R27, R7 ;  /* 0x00000007001b3202 */ /* 0x000fe20000000f00 */
[----:B------:R-:W-:Y:S01]  /*0ff0*/  @P2 IMAD.MOV.U32 R27, RZ, RZ, R3 ;  /* 0x000000ffff1b2224 */ /* 0x000fe200078e0003 */
[----:B------:R-:W-:Y:S02]  /*1000*/  @P1 MOV R27, R5 ;  /* 0x00000005001b1202 */ /* 0x000fe40000000f00 */
[----:B0-----:R-:W-:Y:S02]  /*1010*/  @P4 MOV R25, R0 ;  /* 0x0000000000194202 */ /* 0x001fe40000000f00 */
[----:B------:R-:W-:Y:S01]  /*1020*/  @P0 MOV R25, R10 ;  /* 0x0000000a00190202 */ /* 0x000fe20000000f00 */
[----:B------:R-:W-:Y:S01]  /*1030*/  @P3 IMAD.MOV.U32 R25, RZ, RZ, R8 ;  /* 0x000000ffff193224 */ /* 0x000fe200078e0008 */
[----:B------:R-:W-:-:S02]  /*1040*/  @P2 MOV R25, R4 ;  /* 0x0000000400192202 */ /* 0x000fc40000000f00 */
[----:B------:R-:W-:Y:S01]  /*1050*/  @P1 MOV R25, R6 ;  /* 0x0000000600191202 */ /* 0x000fe20000000f00 */
[--C-:B--2---:R-:W-:Y:S02]  /*1060*/  HADD2.F32 R28, -RZ, R26.reuse.H0_H0 ;  /* 0x2000001aff1c7230 */ /* 0x104fe40000004100 */
[----:B------:R-:W-:-:S03]  /*1070*/  HADD2.F32 R26, -RZ, R26.H1_H1 ;  /* 0x3000001aff1a7230 */ /* 0x000fc60000004100 */
[----:B------:R-:W-:Y:S02]  /*1080*/  FMUL.FTZ R25, R28, R25 ;  /* 0x000000191c197220 */ /* 0x000fe40000410000 */
[----:B------:R-:W-:Y:S02]  /*1090*/  FMUL.FTZ R27, R26, R27 ;  /* 0x0000001b1a1b7220 */ /* 0x000fe40000410000 */
[----:B------:R-:W2:Y:S01]  /*10a0*/  LDG.E.CONSTANT R26, desc[UR6][R16.64+0x2000] ;  /* 0x00200006101a7981 */ /* 0x000ea2000c1e9900 */
[----:B------:R-:W-:Y:S01]  /*10b0*/  IADD3 R23, PT, PT, R23, 0xc00, RZ ;  /* 0x00000c0017177810 */ /* 0x000fe20007ffe0ff */
[C---:B------:R-:W-:Y:S01]  /*10c0*/  FMUL.FTZ R25, R2.reuse, R25 ;  /* 0x0000001902197220 */ /* 0x040fe20000410000 */
[----:B------:R-:W-:Y:S02]  /*10d0*/  FMUL.FTZ R28, R2, R27 ;  /* 0x0000001b021c7220 */ /* 0x000fe40000410000 */
[----:B------:R-:W-:-:S03]  /*10e0*/  ISETP.GE.AND P1, PT, R23, R20, PT ;  /* 0x000000141700720c */ /* 0x000fc60003f26270 */
[----:B------:R-:W-:-:S05]  /*10f0*/  F2FP.F16.F32.PACK_AB R25, R28, R25 ;  /* 0x000000191c19723e */ /* 0x000fca00000000ff */
[----:B--2---:R-:W-:-:S05]  /*1100*/  HFMA2 R25, R25, 1, 1, R26 ;  /* 0x3c003c0019197831 */ /* 0x004fca000000001a */
[----:B------:R0:W-:Y:S01]  /*1110*/  STG.E desc[UR6][R18.64+0x2000], R25 ;  /* 0x0020001912007986 */ /* 0x0001e2000c101906 */
[----:B------:R-:W-:Y:S05]  /*1120*/  @P1 EXIT ;  /* 0x000000000000194d */ /* 0x000fea0003800000 */
[----:B------:R-:W2:Y:S04]  /*1130*/  LDG.E.CONSTANT R14, desc[UR6][R14.64+0x3000] ;  /* 0x003000060e0e7981 */ /* 0x000ea8000c1e9900 */
[----:B------:R1:W3:Y:S01]  /*1140*/  LDG.E.CONSTANT R16, desc[UR6][R16.64+0x3000] ;  /* 0x0030000610107981 */ /* 0x0002e2000c1e9900 */
[----:B------:R-:W-:Y:S02]  /*1150*/  ISETP.EQ.AND P1, PT, R22, -0x18, PT ;  /* 0xffffffe81600780c */ /* 0x000fe40003f22270 */
[----:B------:R-:W-:-:S11]  /*1160*/  IADD3 R24, PT, PT, R24, 0x4, RZ ;  /* 0x0000000418187810 */ /* 0x000fd60007ffe0ff */
        /* <DEDUP_REMOVED lines=24> */
.L_x_137:
[----:B------:R-:W-:-:S13]  /*12f0*/  ISETP.GE.AND P0, PT, R21, R20, PT ;  /* 0x000000141500720c */ /* 0x000fda0003f06270 */
[----:B------:R-:W-:Y:S05]  /*1300*/  @P0 EXIT ;  /* 0x000000000000094d */ /* 0x000fea0003800000 */
[----:B------:R-:W-:Y:S01]  /*1310*/  IMAD.MOV.U32 R25, RZ, RZ, RZ ;  /* 0x000000ffff197224 */ /* 0x000fe200078e00ff */
[----:B------:R-:W-:-:S07]  /*1320*/  MOV R19, R21 ;  /* 0x0000001500137202 */ /* 0x000fce0000000f00 */
.L_x_139:
[----:B------:R-:W2:Y:S02]  /*1330*/  LDC.64 R16, c[0x0][0x388] ;  /* 0x0000e200ff107b82 */ /* 0x000ea40000000a00 */
[----:B--2---:R-:W-:-:S05]  /*1340*/  IMAD.WIDE.U32 R16, R19, 0x4, R16 ;  /* 0x0000000413107825 */ /* 0x004fca00078e0010 */
[----:B0-----:R-:W2:Y:S01]  /*1350*/  LDG.E.CONSTANT R14, desc[UR6][R16.64] ;  /* 0x00000006100e7981 */ /* 0x001ea2000c1e9900 */
[----:B------:R-:W-:-:S04]  /*1360*/  SHF.L.U32 R18, R25, 0x3, RZ ;  /* 0x0000000319127819 */ /* 0x000fc800000006ff */
[C---:B------:R-:W-:Y:S02]  /*1370*/  ISETP.EQ.AND P3, PT, R18.reuse, RZ, PT ;  /* 0x000000ff1200720c */ /* 0x040fe40003f62270 */
[C---:B------:R-:W-:Y:S02]  /*1380*/  ISETP.EQ.AND P2, PT, R18.reuse, 0x8, PT ;  /* 0x000000081200780c */ /* 0x040fe40003f42270 */
[C---:B------:R-:W-:Y:S02]  /*1390*/  ISETP.EQ.AND P1, PT, R18.reuse, 0x10, PT ;  /* 0x000000101200780c */ /* 0x040fe40003f22270 */
[C---:B------:R-:W-:Y:S02]  /*13a0*/  ISETP.EQ.AND P4, PT, R18.reuse, 0x18, PT ;  /* 0x000000181200780c */ /* 0x040fe40003f82270 */
[----:B------:R-:W-:-:S05]  /*13b0*/  ISETP.EQ.AND P0, PT, R18, 0x20, PT ;  /* 0x000000201200780c */ /* 0x000fca0003f02270 */
        /* <DEDUP_REMOVED lines=24> */
[----:B------:R-:W2:Y:S01]  /*1540*/  LDG.E.CONSTANT R22, desc[UR6][R16.64+0x1000] ;  /* 0x0010000610167981 */ /* 0x000ea2000c1e9900 */
[----:B------:R-:W-:Y:S01]  /*1550*/  ISETP.EQ.AND P0, PT, R18, -0x8, PT ;  /* 0xfffffff81200780c */ /* 0x000fe20003f02270 */
[----:B------:R-:W-:-:S12]  /*1560*/  VIADD R29, R19, 0x800 ;  /* 0x00000800131d7836 */ /* 0x000fd80000000000 */
        /* <DEDUP_REMOVED lines=21> */
[----:B------:R-:W-:Y:S02]  /*16c0*/  ISETP.EQ.AND P4, PT, R18, -0x10, PT ;  /* 0xfffffff01200780c */ /* 0x000fe40003f82270 */
[----:B------:R-:W-:-:S11]  /*16d0*/  IADD3 R19, PT, PT, R19, 0xc00, RZ ;  /* 0x00000c0013137810 */ /* 0x000fd60007ffe0ff */
        /* <DEDUP_REMOVED lines=33> */
[----:B0-----:R-:W-:-:S02]  /*18f0*/  HADD2.F32 R23, -RZ, R16.H0_H0 ;  /* 0x20000010ff177230 */ /* 0x001fc40000004100 */
        /* <DEDUP_REMOVED lines=10> */
[----:B--2---:R-:W-:Y:S05]  /*19a0*/  @!P0 BRA `(.L_x_139) ;  /* 0xfffffff800608947 */ /* 0x004fea000383ffff */
[----:B------:R-:W-:Y:S05]  /*19b0*/  EXIT ;  /* 0x000000000000794d */ /* 0x000fea0003800000 */
.L_x_136:
        /* <DEDUP_REMOVED lines=8> */
.L_x_141:
[----:B0-----:R-:W0:Y:S01]  /*1a40*/  LDC.64 R14, c[0x0][0x388] ;  /* 0x0000e200ff0e7b82 */ /* 0x001e220000000a00 */
[----:B------:R-:W-:-:S07]  /*1a50*/  SHF.L.U32 R22, R24, 0x3, RZ ;  /* 0x0000000318167819 */ /* 0x000fce00000006ff */
[----:B------:R-:W2:Y:S01]  /*1a60*/  LDC.64 R16, c[0x0][0x390] ;  /* 0x0000e400ff107b82 */ /* 0x000ea20000000a00 */
[----:B0-----:R-:W-:-:S05]  /*1a70*/  IMAD.WIDE.U32 R14, R23, 0x4, R14 ;  /* 0x00000004170e7825 */ /* 0x001fca00078e000e */
[----:B------:R-:W3:Y:S01]  /*1a80*/  LDG.E.CONSTANT R18, desc[UR6][R14.64] ;  /* 0x000000060e127981 */ /* 0x000ee2000c1e9900 */
[C---:B------:R-:W-:Y:S02]  /*1a90*/  ISETP.EQ.AND P3, PT, R22.reuse, RZ, PT ;  /* 0x000000ff1600720c */ /* 0x040fe40003f62270 */
[C---:B------:R-:W-:Y:S01]  /*1aa0*/  ISETP.EQ.AND P2, PT, R22.reuse, 0x8, PT ;  /* 0x000000081600780c */ /* 0x040fe20003f42270 */
[----:B--2---:R-:W-:Y:S01]  /*1ab0*/  IMAD.WIDE.U32 R16, R23, 0x4, R16 ;  /* 0x0000000417107825 */ /* 0x004fe200078e0010 */
        /* <DEDUP_REMOVED lines=18> */
[----:B------:R-:W-:Y:S02]  /*1be0*/  FMUL.FTZ R18, R2, R25 ;  /* 0x0000001902127220 */ /* 0x000fe40000410000 */
[----:B------:R-:W2:Y:S03]  /*1bf0*/  LDG.E.CONSTANT R25, desc[UR6][R16.64] ;  /* 0x0000000610197981 */ /* 0x000ea6000c1e9900 */
[----:B------:R-:W-:Y:S01]  /*1c00*/  F2FP.F16.F32.PACK_AB R27, R18, R19 ;  /* 0x00000013121b723e */ /* 0x000fe200000000ff */
[----:B------:R-:W-:-:S05]  /*1c10*/  IMAD.WIDE.U32 R18, R23, 0x4, R12 ;  /* 0x0000000417127825 */ /* 0x000fca00078e000c */
[----:B------:R-:W3:Y:S01]  /*1c20*/  LDG.E R26, desc[UR6][R18.64] ;  /* 0x00000006121a7981 */ /* 0x000ee2000c1e1900 */
[----:B------:R-:W-:Y:S01]  /*1c30*/  ISETP.NE.AND P0, PT, R24, 0x4, PT ;  /* 0x000000041800780c */ /* 0x000fe20003f05270 */
[----:B--2---:R-:W-:-:S04]  /*1c40*/  HFMA2 R25, R27, 1, 1, R25 ;  /* 0x3c003c001b197831 */ /* 0x004fc80000000019 */
[----:B---3--:R-:W-:-:S05]  /*1c50*/  HADD2 R25, R25, R26 ;  /* 0x0000001a19197230 */ /* 0x008fca0000000000 */
[----:B------:R0:W-:Y:S03]  /*1c60*/  STG.E desc[UR6][R18.64], R25 ;  /* 0x0000001912007986 */ /* 0x0001e6000c101906 */
        /* <DEDUP_REMOVED lines=20> */
[----:B------:R-:W2:Y:S04]  /*1db0*/  LDG.E.CONSTANT R27, desc[UR6][R16.64+0x1000] ;  /* 0x00100006101b7981 */ /* 0x000ea8000c1e9900 */
[----:B------:R-:W3:Y:S01]  /*1dc0*/  LDG.E R26, desc[UR6][R18.64+0x1000] ;  /* 0x00100006121a7981 */ /* 0x000ee2000c1e1900 */
[C---:B------:R-:W-:Y:S01]  /*1dd0*/  FMUL.FTZ R25, R2.reuse, R25 ;  /* 0x0000001902197220 */ /* 0x040fe20000410000 */
[----:B------:R-:W-:-:S05]  /*1de0*/  FMUL.FTZ R28, R2, R29 ;  /* 0x0000001d021c7220 */ /* 0x000fca0000410000 */
[----:B------:R-:W-:-:S05]  /*1df0*/  F2FP.F16.F32.PACK_AB R25, R28, R25 ;  /* 0x000000191c19723e */ /* 0x000fca00000000ff */
[----:B--2---:R-:W-:Y:S02]  /*1e00*/  HFMA2 R27, R25, 1, 1, R27 ;  /* 0x3c003c00191b7831 */ /* 0x004fe4000000001b */
[----:B------:R-:W-:Y:S02]  /*1e10*/  VIADD R25, R23, 0x800 ;  /* 0x0000080017197836 */ /* 0x000fe40000000000 */
[----:B---3--:R-:W-:-:S03]  /*1e20*/  HFMA2 R27, R27, 1, 1, R26 ;  /* 0x3c003c001b1b7831 */ /* 0x008fc6000000001a */
[----:B------:R-:W-:Y:S02]  /*1e30*/  ISETP.GE.AND P4, PT, R25, R20, PT ;  /* 0x000000141900720c */ /* 0x000fe40003f86270 */
[----:B------:R0:W-:Y:S11]  /*1e40*/  STG.E desc[UR6][R18.64+0x1000], R27 ;  /* 0x0010001b12007986 */ /* 0x0001f6000c101906 */
[----:B------:R-:W-:Y:S05]  /*1e50*/  @P4 EXIT ;  /* 0x000000000000494d */ /* 0x000fea0003800000 */
[----:B------:R-:W2:Y:S01]  /*1e60*/  LDG.E.CONSTANT R26, desc[UR6][R14.64+0x2000] ;  /* 0x002000060e1a7981 */ /* 0x000ea2000c1e9900 */
[----:B------:R-:W-:-:S13]  /*1e70*/  ISETP.EQ.AND P4, PT, R22, -0x10, PT ;  /* 0xfffffff01600780c */ /* 0x000fda0003f82270 */
[----:B0-----:R-:W-:Y:S01]  /*1e80*/  @P4 IMAD.MOV.U32 R27, RZ, RZ, R11 ;  /* 0x000000ffff1b4224 */ /* 0x001fe200078e000b */
        /* <DEDUP_REMOVED lines=13> */
[----:B------:R-:W2:Y:S04]  /*1f60*/  LDG.E.CONSTANT R27, desc[UR6][R16.64+0x2000] ;  /* 0x00200006101b7981 */ /* 0x000ea8000c1e9900 */
[----:B------:R-:W3:Y:S01]  /*1f70*/  LDG.E R26, desc[UR6][R18.64+0x2000] ;  /* 0x00200006121a7981 */ /* 0x000ee2000c1e1900 */
[C---:B------:R-:W-:Y:S01]  /*1f80*/  FMUL.FTZ R25, R2.reuse, R25 ;  /* 0x0000001902197220 */ /* 0x040fe20000410000 */
[----:B------:R-:W-:Y:S01]  /*1f90*/  FMUL.FTZ R28, R2, R29 ;  /* 0x0000001d021c7220 */ /* 0x000fe20000410000 */
[----:B------:R-:W-:-:S04]  /*1fa0*/  IADD3 R23, PT, PT, R23, 0xc00, RZ ;  /* 0x00000c0017177810 */ /* 0x000fc80007ffe0ff */
[----:B------:R-:W-:Y:S02]  /*1fb0*/  F2FP.F16.F32.PACK_AB R25, R28, R25 ;  /* 0x000000191c19723e */ /* 0x000fe400000000ff */
[----:B------:R-:W-:-:S03]  /*1fc0*/  ISETP.GE.AND P1, PT, R23, R20, PT ;  /* 0x000000141700720c */ /* 0x000fc60003f26270 */
[----:B--2---:R-:W-:-:S04]  /*1fd0*/  HFMA2 R27, R25, 1, 1, R27 ;  /* 0x3c003c00191b7831 */ /* 0x004fc8000000001b */
[----:B---3--:R-:W-:-:S05]  /*1fe0*/  HADD2 R27, R27, R26 ;  /* 0x0000001a1b1b7230 */ /* 0x008fca0000000000 */
[----:B------:R0:W-:Y:S01]  /*1ff0*/  STG.E desc[UR6][R18.64+0x2000], R27 ;  /* 0x0020001b12007986 */ /* 0x0001e2000c101906 */
[----:B------:R-:W-:Y:S05]  /*2000*/  @P1 EXIT ;  /* 0x000000000000194d */ /* 0x000fea0003800000 */
[----:B------:R-:W2:Y:S04]  /*2010*/  LDG.E.CONSTANT R14, desc[UR6][R14.64+0x3000] ;  /* 0x003000060e0e7981 */ /* 0x000ea8000c1e9900 */
[----:B------:R1:W3:Y:S04]  /*2020*/  LDG.E.CONSTANT R16, desc[UR6][R16.64+0x3000] ;  /* 0x0030000610107981 */ /* 0x0002e8000c1e9900 */
[----:B------:R-:W4:Y:S01]  /*2030*/  LDG.E R23, desc[UR6][R18.64+0x3000] ;  /* 0x0030000612177981 */ /* 0x000f22000c1e1900 */
        /* <DEDUP_REMOVED lines=27> */
.L_x_140:
[----:B------:R-:W-:-:S13]  /*21f0*/  ISETP.GE.AND P0, PT, R21, R20, PT ;  /* 0x000000141500720c */ /* 0x000fda0003f06270 */
[----:B------:R-:W-:Y:S05]  /*2200*/  @P0 EXIT ;  /* 0x000000000000094d */ /* 0x000fea0003800000 */
[----:B------:R-:W-:Y:S01]  /*2210*/  IMAD.MOV.U32 R24, RZ, RZ, RZ ;  /* 0x000000ffff187224 */ /* 0x000fe200078e00ff */
[----:B------:R-:W-:-:S07]  /*2220*/  MOV R19, R21 ;  /* 0x0000001500137202 */ /* 0x000fce0000000f00 */
.L_x_142:
[----:B------:R-:W2:Y:S02]  /*2230*/  LDC.64 R16, c[0x0][0x388] ;  /* 0x0000e200ff107b82 */ /* 0x000ea40000000a00 */
[----:B--2---:R-:W-:-:S05]  /*2240*/  IMAD.WIDE.U32 R16, R19, 0x4, R16 ;  /* 0x0000000413107825 */ /* 0x004fca00078e0010 */
[----:B------:R-:W2:Y:S01]  /*2250*/  LDG.E.CONSTANT R23, desc[UR6][R16.64] ;  /* 0x0000000610177981 */ /* 0x000ea2000c1e9900 */
[----:B0-----:R-:W-:-:S05]  /*2260*/  IMAD.WIDE.U32 R14, R19, 0x4, R12 ;  /* 0x00000004130e7825 */ /* 0x001fca00078e000c */
[----:B------:R-:W3:Y:S01]  /*2270*/  LDG.E R22, desc[UR6][R14.64] ;  /* 0x000000060e167981 */ /* 0x000ee2000c1e1900 */
        /* <DEDUP_REMOVED lines=11> */
[----:B--2---:R-:W-:-:S05]  /*2330*/  HADD2.F32 R26, -RZ, R23.H0_H0 ;  /* 0x20000017ff1a7230 */ /* 0x004fca0000004100 */
[----:B------:R-:W-:Y:S01]  /*2340*/  FMUL.FTZ R27, R26, R25 ;  /* 0x000000191a1b7220 */ /* 0x000fe20000410000 */
[----:B------:R-:W-:Y:S01]  /*2350*/  @P3 MOV R25, R11 ;  /* 0x0000000b00193202 */ /* 0x000fe20000000f00 */
[----:B------:R-:W-:Y:S01]  /*2360*/  @P2 IMAD.MOV.U32 R25, RZ, RZ, R9 ;  /* 0x000000ffff192224 */ /* 0x000fe200078e0009 */
[----:B------:R-:W-:Y:S01]  /*2370*/  @P1 MOV R25, R7 ;  /* 0x0000000700191202 */ /* 0x000fe20000000f00 */
[----:B------:R-:W-:Y:S01]  /*2380*/  HADD2.F32 R26, -RZ, R23.H1_H1 ;  /* 0x30000017ff1a7230 */ /* 0x000fe20000004100 */
[----:B------:R-:W-:Y:S01]  /*2390*/  @P4 MOV R25, R3 ;  /* 0x0000000300194202 */ /* 0x000fe20000000f00 */
[----:B------:R-:W-:Y:S02]  /*23a0*/  @P0 IMAD.MOV.U32 R25, RZ, RZ, R5 ;  /* 0x000000ffff190224 */ /* 0x000fe400078e0005 */
[----:B-1----:R-:W-:Y:S01]  /*23b0*/  FMUL.FTZ R27, R2, R27 ;  /* 0x0000001b021b7220 */ /* 0x002fe20000410000 */
[----:B------:R-:W-:Y:S01]  /*23c0*/  ISETP.NE.AND P0, PT, R24, 0x4, PT ;  /* 0x000000041800780c */ /* 0x000fe20003f05270 */
[----:B------:R-:W-:-:S04]  /*23d0*/  FMUL.FTZ R23, R26, R25 ;  /* 0x000000191a177220 */ /* 0x000fc80000410000 */
[----:B------:R-:W-:-:S05]  /*23e0*/  FMUL.FTZ R26, R2, R23 ;  /* 0x00000017021a7220 */ /* 0x000fca0000410000 */
[----:B------:R-:W-:-:S05]  /*23f0*/  F2FP.F16.F32.PACK_AB R23, R26, R27 ;  /* 0x0000001b1a17723e */ /* 0x000fca00000000ff */
[----:B---3--:R-:W-:-:S05]  /*2400*/  HFMA2 R23, R23, 1, 1, R22 ;  /* 0x3c003c0017177831 */ /* 0x008fca0000000016 */
[----:B------:R0:W-:Y:S01]  /*2410*/  STG.E desc[UR6][R14.64], R23 ;  /* 0x000000170e007986 */ /* 0x0001e2000c101906 */
[----:B------:R-:W-:Y:S05]  /*2420*/  @!P0 EXIT ;  /* 0x000000000000894d */ /* 0x000fea0003800000 */
[----:B0-----:R-:W-:-:S04]  /*2430*/  IADD3 R23, PT, PT, R19, 0x400, RZ ;  /* 0x0000040013177810 */ /* 0x001fc80007ffe0ff */
[----:B------:R-:W-:-:S13]  /*2440*/  ISETP.GE.AND P0, PT, R23, R20, PT ;  /* 0x000000141700720c */ /* 0x000fda0003f06270 */
[----:B------:R-:W-:Y:S05]  /*2450*/  @P0 EXIT ;  /* 0x000000000000094d */ /* 0x000fea0003800000 */
[----:B------:R-:W2:Y:S04]  /*2460*/  LDG.E.CONSTANT R23, desc[UR6][R16.64+0x1000] ;  /* 0x0010000610177981 */ /* 0x000ea8000c1e9900 */
[----:B------:R-:W3:Y:S01]  /*2470*/  LDG.E R22, desc[UR6][R14.64+0x1000] ;  /* 0x001000060e167981 */ /* 0x000ee2000c1e1900 */
[----:B------:R-:W-:-:S13]  /*2480*/  ISETP.EQ.AND P0, PT, R18, -0x8, PT ;  /* 0xfffffff81200780c */ /* 0x000fda0003f02270 */
[----:B------:R-:W-:Y:S01]  /*2490*/  @P0 MOV R25, R0 ;  /* 0x0000000000190202 */ /* 0x000fe20000000f00 */
[----:B------:R-:W-:Y:S01]  /*24a0*/  @P3 IMAD.MOV.U32 R25, RZ, RZ, R10 ;  /* 0x000000ffff193224 */ /* 0x000fe200078e000a */
[----:B------:R-:W-:Y:S02]  /*24b0*/  @P2 MOV R25, R8 ;  /* 0x0000000800192202 */ /* 0x000fe40000000f00 */
[----:B------:R-:W-:Y:S01]  /*24c0*/  @P1 MOV R25, R4 ;  /* 0x0000000400191202 */ /* 0x000fe20000000f00 */
[----:B------:R-:W-:Y:S02]  /*24d0*/  @P4 IMAD.MOV.U32 R25, RZ, RZ, R6 ;  /* 0x000000ffff194224 */ /* 0x000fe400078e0006 */
[----:B--2---:R-:W-:-:S05]  /*24e0*/  HADD2.F32 R26, -RZ, R23.H0_H0 ;  /* 0x20000017ff1a7230 */ /* 0x004fca0000004100 */
[----:B------:R-:W-:Y:S01]  /*24f0*/  FMUL.FTZ R27, R26, R25 ;  /* 0x000000191a1b7220 */ /* 0x000fe20000410000 */
[----:B------:R-:W-:Y:S01]  /*2500*/  @P0 MOV R25, R11 ;  /* 0x0000000b00190202 */ /* 0x000fe20000000f00 */
[----:B------:R-:W-:Y:S01]  /*2510*/  HADD2.F32 R26, -RZ, R23.H1_H1 ;  /* 0x30000017ff1a7230 */ /* 0x000fe20000004100 */
[----:B------:R-:W-:Y:S01]  /*2520*/  @P3 MOV R25, R9 ;  /* 0x0000000900193202 */ /* 0x000fe20000000f00 */
[----:B------:R-:W-:Y:S01]  /*2530*/  @P2 IMAD.MOV.U32 R25, RZ, RZ, R7 ;  /* 0x000000ffff192224 */ /* 0x000fe200078e0007 */
[----:B------:R-:W-:Y:S01]  /*2540*/  @P1 MOV R25, R3 ;  /* 0x0000000300191202 */ /* 0x000fe20000000f00 */
[----:B------:R-:W-:Y:S01]  /*2550*/  FMUL.FTZ R27, R2, R27 ;  /* 0x0000001b021b7220 */ /* 0x000fe20000410000 */
[----:B------:R-:W-:-:S05]  /*2560*/  @P4 MOV R25, R5 ;  /* 0x0000000500194202 */ /* 0x000fca0000000f00 */
[----:B------:R-:W-:-:S04]  /*2570*/  FMUL.FTZ R23, R26, R25 ;  /* 0x000000191a177220 */ /* 0x000fc80000410000 */
[----:B------:R-:W-:Y:S01]  /*2580*/  FMUL.FTZ R26, R2, R23 ;  /* 0x00000017021a7220 */ /* 0x000fe20000410000 */
[----:B------:R-:W-:-:S04]  /*2590*/  VIADD R23, R19, 0x800 ;  /* 0x0000080013177836 */ /* 0x000fc80000000000 */
[----:B------:R-:W-:Y:S02]  /*25a0*/  F2FP.F16.F32.PACK_AB R26, R26, R27 ;  /* 0x0000001b1a1a723e */ /* 0x000fe400000000ff */
[----:B------:R-:W-:-:S03]  /*25b0*/  ISETP.GE.AND P4, PT, R23, R20, PT ;  /* 0x000000141700720c */ /* 0x000fc60003f86270 */
[----:B---3--:R-:W-:-:S05]  /*25c0*/  HFMA2 R23, R26, 1, 1, R22 ;  /* 0x3c003c001a177831 */ /* 0x008fca0000000016 */
[----:B------:R0:W-:Y:S05]  /*25d0*/  STG.E desc[UR6][R14.64+0x1000], R23 ;  /* 0x001000170e007986 */ /* 0x0001ea000c101906 */
[----:B------:R-:W-:Y:S05]  /*25e0*/  @P4 EXIT ;  /* 0x000000000000494d */ /* 0x000fea0003800000 */
[----:B0-----:R-:W2:Y:S04]  /*25f0*/  LDG.E.CONSTANT R23, desc[UR6][R16.64+0x2000] ;  /* 0x0020000610177981 */ /* 0x001ea8000c1e9900 */
[----:B------:R-:W3:Y:S01]  /*2600*/  LDG.E R22, desc[UR6][R14.64+0x2000] ;  /* 0x002000060e167981 */ /* 0x000ee2000c1e1900 */
[----:B------:R-:W-:Y:S02]  /*2610*/  ISETP.EQ.AND P4, PT, R18, -0x10, PT ;  /* 0xfffffff01200780c */ /* 0x000fe40003f82270 */
[----:B------:R-:W-:-:S11]  /*2620*/  IADD3 R19, PT, PT, R19, 0xc00, RZ ;  /* 0x00000c0013137810 */ /* 0x000fd60007ffe0ff */
[----:B------:R-:W-:Y:S02]  /*2630*/  @P4 MOV R25, R0 ;  /* 0x0000000000194202 */ /* 0x000fe40000000f00 */
[----:B------:R-:W-:Y:S01]  /*2640*/  @P0 MOV R25, R10 ;  /* 0x0000000a00190202 */ /* 0x000fe20000000f00 */
[----:B------:R-:W-:Y:S01]  /*2650*/  @P3 IMAD.MOV.U32 R25, RZ, RZ, R8 ;  /* 0x000000ffff193224 */ /* 0x000fe200078e0008 */
[----:B------:R-:W-:Y:S02]  /*2660*/  @P2 MOV R25, R4 ;  /* 0x0000000400192202 */ /* 0x000fe40000000f00 */
[----:B------:R-:W-:Y:S01]  /*2670*/  @P1 MOV R25, R6 ;  /* 0x0000000600191202 */ /* 0x000fe20000000f00 */
[----:B--2---:R-:W-:-:S05]  /*2680*/  HADD2.F32 R26, -RZ, R23.H0_H0 ;  /* 0x20000017ff1a7230 */ /* 0x004fca0000004100 */
[----:B------:R-:W-:Y:S01]  /*2690*/  FMUL.FTZ R27, R26, R25 ;  /* 0x000000191a1b7220 */ /* 0x000fe20000410000 */
[----:B------:R-:W-:Y:S01]  /*26a0*/  @P4 IMAD.MOV.U32 R25, RZ, RZ, R11 ;  /* 0x000000ffff194224 */ /* 0x000fe200078e000b */
[----:B------:R-:W-:Y:S01]  /*26b0*/  @P0 MOV R25, R9 ;  /* 0x0000000900190202 */ /* 0x000fe20000000f00 */
[----:B------:R-:W-:Y:S01]  /*26c0*/  HADD2.F32 R26, -RZ, R23.H1_H1 ;  /* 0x30000017ff1a7230 */ /* 0x000fe20000004100 */
[----:B------:R-:W-:Y:S01]  /*26d0*/  @P3 MOV R25, R7 ;  /* 0x0000000700193202 */ /* 0x000fe20000000f00 */
[----:B------:R-:W-:Y:S01]  /*26e0*/  @P2 IMAD.MOV.U32 R25, RZ, RZ, R3 ;  /* 0x000000ffff192224 */ /* 0x000fe200078e0003 */
[----:B------:R-:W-:Y:S01]  /*26f0*/  @P1 MOV R25, R5 ;  /* 0x0000000500191202 */ /* 0x000fe20000000f00 */
[----:B------:R-:W-:Y:S01]  /*2700*/  FMUL.FTZ R27, R2, R27 ;  /* 0x0000001b021b7220 */ /* 0x000fe20000410000 */
[----:B------:R-:W-:-:S03]  /*2710*/  ISETP.GE.AND P1, PT, R19, R20, PT ;  /* 0x000000141300720c */ /* 0x000fc60003f26270 */
[----:B------:R-:W-:-:S04]  /*2720*/  FMUL.FTZ R23, R26, R25 ;  /* 0x000000191a177220 */ /* 0x000fc80000410000 */
[----:B------:R-:W-:-:S05]  /*2730*/  FMUL.FTZ R26, R2, R23 ;  /* 0x00000017021a7220 */ /* 0x000fca0000410000 */
[----:B------:R-:W-:-:S05]  /*2740*/  F2FP.F16.F32.PACK_AB R23, R26, R27 ;  /* 0x0000001b1a17723e */ /* 0x000fca00000000ff */
[----:B---3--:R-:W-:-:S05]  /*2750*/  HFMA2 R23, R23, 1, 1, R22 ;  /* 0x3c003c0017177831 */ /* 0x008fca0000000016 */
[----:B------:R0:W-:Y:S01]  /*2760*/  STG.E desc[UR6][R14.64+0x2000], R23 ;  /* 0x002000170e007986 */ /* 0x0001e2000c101906 */
[----:B------:R-:W-:Y:S05]  /*2770*/  @P1 EXIT ;  /* 0x000000000000194d */ /* 0x000fea0003800000 */
[----:B------:R-:W2:Y:S04]  /*2780*/  LDG.E.CONSTANT R16, desc[UR6][R16.64+0x3000] ;  /* 0x0030000610107981 */ /* 0x000ea8000c1e9900 */
[----:B------:R-:W3:Y:S01]  /*2790*/  LDG.E R19, desc[UR6][R14.64+0x3000] ;  /* 0x003000060e137981 */ /* 0x000ee2000c1e1900 */
        /* <DEDUP_REMOVED lines=26> */
.L_x_143:
        /* <DEDUP_REMOVED lines=12> */
.L_x_180:


//--------------------- .text._Z17layer_norm_kernelILi4EEvPK6__halfS2_S2_PS0_ffiib --------------------------
	.section	.text._Z17layer_norm_kernelILi4EEvPK6__halfS2_S2_PS0_ffiib,"ax",@progbits
	.align	128
        .global         _Z17layer_norm_kernelILi4EEvPK6__halfS2_S2_PS0_ffiib
        .type           _Z17layer_norm_kernelILi4EEvPK6__halfS2_S2_PS0_ffiib,@function
        .size           _Z17layer_norm_kernelILi4EEvPK6__halfS2_S2_PS0_ffiib,(.L_x_181 - _Z17layer_norm_kernelILi4EEvPK6__halfS2_S2_PS0_ffiib)
        .other          _Z17layer_norm_kernelILi4EEvPK6__halfS2_S2_PS0_ffiib,@"STO_CUDA_ENTRY STV_DEFAULT"
_Z17layer_norm_kernelILi4EEvPK6__halfS2_S2_PS0_ffiib:
.text._Z17layer_norm_kernelILi4EEvPK6__halfS2_S2_PS0_ffiib:
        /* <DEDUP_REMOVED lines=13> */
[----:B------:R-:W-:Y:S02]  /*00d0*/  SHF.R.U32.HI R16, RZ, 0x5, R7 ;  /* 0x00000005ff107819 */ /* 0x000fe40000011607 */
[----:B------:R-:W-:Y:S01]  /*00e0*/  LOP3.LUT R15, R7, 0x1f, RZ, 0xc0, !PT ;  /* 0x0000001f070f7812 */ /* 0x000fe200078ec0ff */
[----:B----4-:R-:W-:-:S04]  /*00f0*/  IMAD.WIDE R4, R9, 0x2, R4 ;  /* 0x0000000209047825 */ /* 0x010fc800078e0204 */
[----:B-----5:R-:W-:-:S04]  /*0100*/  IMAD.WIDE R2, R9, 0x2, R2 ;  /* 0x0000000209027825 */ /* 0x020fc800078e0202 */
        /* <DEDUP_REMOVED lines=27> */
[----:B------:R-:W-:Y:S02]  /*02c0*/  ISETP.GE.U32.AND P1, PT, R13, R6, PT ;  /* 0x000000060d00720c */ /* 0x000fe40003f26070 */
        /* <DEDUP_REMOVED lines=16> */
[----:B------:R-:W-:-:S04]  /*03d0*/  @!P1 FADD.FTZ R4, R17, R12 ;  /* 0x0000000c11049221 */ /* 0x000fc80000010000 */
[----:B------:R-:W-:-:S07]  /*03e0*/  @!P1 FADD.FTZ R17, R11, R4 ;  /* 0x000000040b119221 */ /* 0x000fce0000010000 */
.L_x_145:
[----:B------:R-:W-:Y:S05]  /*03f0*/  BSYNC.RECONVERGENT B0 ;  /* 0x0000000000007941 */ /* 0x000fea0003800200 */
.L_x_144:
[----:B------:R-:W0:Y:S01]  /*0400*/  SHFL.BFLY PT, R4, R17, 0x10, 0x1f ;  /* 0x0e001f0011047f89 */ /* 0x000e2200000e0000 */
[----:B------:R-:W1:Y:S01]  /*0410*/  S2UR UR5, SR_CgaCtaId ;  /* 0x00000000000579c3 */ /* 0x000e620000008800 */
[----:B------:R-:W-:Y:S01]  /*0420*/  UMOV UR4, 0x400 ;  /* 0x0000040000047882 */ /* 0x000fe20000000000 */
[----:B------:R-:W-:Y:S01]  /*0430*/  ISETP.NE.AND P1, PT, R15, RZ, PT ;  /* 0x000000ff0f00720c */ /* 0x000fe20003f25270 */
[----:B------:R-:W-:Y:S01]  /*0440*/  BSSY.RECONVERGENT B0, `(.L_x_146) ;  /* 0x0000037000007945 */ /* 0x000fe20003800200 */
[----:B------:R-:W-:Y:S01]  /*0450*/  MOV R23, RZ ;  /* 0x000000ff00177202 */ /* 0x000fe20000000f00 */
        /* <DEDUP_REMOVED lines=14> */
[----:B0-----:R-:W-:-:S04]  /*0540*/  IADD3 R21, PT, PT, R6, -R7, RZ ;  /* 0x8000000706157210 */ /* 0x001fc80007ffe0ff */
        /* <DEDUP_REMOVED lines=38> */
.L_x_147:
[----:B------:R-:W-:Y:S05]  /*07b0*/  BSYNC.RECONVERGENT B0 ;  /* 0x0000000000007941 */ /* 0x000fea0003800200 */
.L_x_146:
        /* <DEDUP_REMOVED lines=33> */
[----:B------:R-:W-:Y:S05]  /*09d0*/  BRA.U UP0, `(.L_x_149) ;  /* 0x0000000100c87547 */ /* 0x000fea000b800000 */
[----:B------:R-:W-:Y:S05]  /*09e0*/  @!P0 EXIT ;  /* 0x000000000000894d */ /* 0x000fea0003800000 */
[----:B------:R-:W1:Y:S02]  /*09f0*/  LDC.64 R4, c[0x0][0x388] ;  /* 0x0000e200ff047b82 */ /* 0x000e640000000a00 */
[----:B-1----:R-:W-:-:S05]  /*0a00*/  IMAD.WIDE.U32 R4, R7, 0x4, R4 ;  /* 0x0000000407047825 */ /* 0x002fca00078e0004 */
[----:B------:R-:W2:Y:S01]  /*0a10*/  LDG.E.CONSTANT R16, desc[UR6][R4.64] ;  /* 0x0000000604107981 */ /* 0x000ea2000c1e9900 */
[----:B------:R-:W-:-:S04]  /*0a20*/  IMAD.WIDE.U32 R2, R7, 0x4, R2 ;  /* 0x0000000407027825 */ /* 0x000fc800078e0002 */
[--C-:B--2---:R-:W-:Y:S02]  /*0a30*/  HADD2.F32 R19, -RZ, R16.reuse.H1_H1 ;  /* 0x30000010ff137230 */ /* 0x104fe40000004100 */
[----:B------:R-:W-:-:S03]  /*0a40*/  HADD2.F32 R17, -RZ, R16.H0_H0 ;  /* 0x20000010ff117230 */ /* 0x000fc60000004100 */
[----:B------:R-:W-:Y:S01]  /*0a50*/  FMUL.FTZ R8, R19, R8 ;  /* 0x0000000813087220 */ /* 0x000fe20000410000 */
[----:B------:R-:W-:Y:S01]  /*0a60*/  LOP3.LUT R19, R7, 0x400, RZ, 0xfc, !PT ;  /* 0x0000040007137812 */ /* 0x000fe200078efcff */
[----:B------:R-:W-:Y:S02]  /*0a70*/  FMUL.FTZ R0, R17, R0 ;  /* 0x0000000011007220 */ /* 0x000fe40000410000 */
[----:B0-----:R-:W-:Y:S01]  /*0a80*/  FMUL.FTZ R17, R15, R8 ;  /* 0x000000080f117220 */ /* 0x001fe20000410000 */
[----:B------:R-:W-:Y:S01]  /*0a90*/  ISETP.GE.U32.AND P0, PT, R19, R6, PT ;  /* 0x000000061300720c */ /* 0x000fe20003f06070 */
[----:B------:R-:W-:-:S05]  /*0aa0*/  FMUL.FTZ R0, R15, R0 ;  /* 0x000000000f007220 */ /* 0x000fca0000410000 */
[----:B------:R-:W-:-:S05]  /*0ab0*/  F2FP.F16.F32.PACK_AB R17, R17, R0 ;  /* 0x000000001111723e */ /* 0x000fca00000000ff */
[----:B------:R0:W-:Y:S02]  /*0ac0*/  STG.E desc[UR6][R2.64], R17 ;  /* 0x0000001102007986 */ /* 0x0001e4000c101906 */
[----:B------:R-:W-:Y:S05]  /*0ad0*/  @P0 EXIT ;  /* 0x000000000000094d */ /* 0x000fea0003800000 */
[----:B------:R-:W0:Y:S02]  /*0ae0*/  LDG.E.CONSTANT R0, desc[UR6][R4.64+0x1000] ;  /* 0x0010000604007981 */ /* 0x000e24000c1e9900 */
[--C-:B0-----:R-:W-:Y:S02]  /*0af0*/  HADD2.F32 R17, -RZ, R0.reuse.H1_H1 ;  /* 0x30000000ff117230 */ /* 0x101fe40000004100 */
[----:B------:R-:W-:-:S03]  /*0b00*/  HADD2.F32 R8, -RZ, R0.H0_H0 ;  /* 0x20000000ff087230 */ /* 0x000fc60000004100 */
[----:B------:R-:W-:Y:S01]  /*0b10*/  FMUL.FTZ R10, R17, R10 ;  /* 0x0000000a110a7220 */ /* 0x000fe20000410000 */
[----:B------:R-:W-:Y:S01]  /*0b20*/  LOP3.LUT R17, R7, 0x800, RZ, 0xfc, !PT ;  /* 0x0000080007117812 */ /* 0x000fe200078efcff */
[----:B------:R-:W-:Y:S02]  /*0b30*/  FMUL.FTZ R8, R8, R9 ;  /* 0x0000000908087220 */ /* 0x000fe40000410000 */
[----:B------:R-:W-:Y:S01]  /*0b40*/  FMUL.FTZ R9, R15, R10 ;  /* 0x0000000a0f097220 */ /* 0x000fe20000410000 */
[----:B------:R-:W-:Y:S01]  /*0b50*/  ISETP.GE.U32.AND P0, PT, R17, R6, PT ;  /* 0x000000061100720c */ /* 0x000fe20003f06070 */
[----:B------:R-:W-:-:S05]  /*0b60*/  FMUL.FTZ R8, R15, R8 ;  /* 0x000000080f087220 */ /* 0x000fca0000410000 */
[----:B------:R-:W-:-:S05]  /*0b70*/  F2FP.F16.F32.PACK_AB R9, R9, R8 ;  /* 0x000000080909723e */ /* 0x000fca00000000ff */
[----:B------:R0:W-:Y:S02]  /*0b80*/  STG.E desc[UR6][R2.64+0x1000], R9 ;  /* 0x0010000902007986 */ /* 0x0001e4000c101906 */
[----:B------:R-:W-:Y:S05]  /*0b90*/  @P0 EXIT ;  /* 0x000000000000094d */ /* 0x000fea0003800000 */
[----:B------:R-:W0:Y:S02]  /*0ba0*/  LDG.E.CONSTANT R0, desc[UR6][R4.64+0x2000] ;  /* 0x0020000604007981 */ /* 0x000e24000c1e9900 */
[--C-:B0-----:R-:W-:Y:S02]  /*0bb0*/  HADD2.F32 R9, -RZ, R0.reuse.H0_H0 ;  /* 0x20000000ff097230 */ /* 0x101fe40000004100 */
[----:B------:R-:W-:-:S03]  /*0bc0*/  HADD2.F32 R0, -RZ, R0.H1_H1 ;  /* 0x30000000ff007230 */ /* 0x000fc60000004100 */
        /* <DEDUP_REMOVED lines=12> */
[----:B------:R-:W-:Y:S02]  /*0c90*/  FMUL.FTZ R12, R7, R12 ;  /* 0x0000000c070c7220 */ /* 0x000fe40000410000 */
[----:B------:R-:W-:Y:S02]  /*0ca0*/  FMUL.FTZ R0, R0, R11 ;  /* 0x0000000b00007220 */ /* 0x000fe40000410000 */
[C---:B------:R-:W-:Y:S02]  /*0cb0*/  FMUL.FTZ R12, R15.reuse, R12 ;  /* 0x0000000c0f0c7220 */ /* 0x040fe40000410000 */
[----:B------:R-:W-:-:S05]  /*0cc0*/  FMUL.FTZ R15, R15, R0 ;  /* 0x000000000f0f7220 */ /* 0x000fca0000410000 */
[----:B------:R-:W-:-:S05]  /*0cd0*/  F2FP.F16.F32.PACK_AB R15, R15, R12 ;  /* 0x0000000c0f0f723e */ /* 0x000fca00000000ff */
[----:B------:R-:W-:Y:S01]  /*0ce0*/  STG.E desc[UR6][R2.64+0x3000], R15 ;  /* 0x0030000f02007986 */ /* 0x000fe2000c101906 */
[----:B------:R-:W-:Y:S05]  /*0cf0*/  EXIT ;  /* 0x000000000000794d */ /* 0x000fea0003800000 */
.L_x_149:
[----:B------:R-:W-:Y:S05]  /*0d00*/  @!P0 EXIT ;  /* 0x000000000000894d */ /* 0x000fea0003800000 */
[----:B------:R-:W1:Y:S08]  /*0d10*/  LDC.64 R4, c[0x0][0x388] ;  /* 0x0000e200ff047b82 */ /* 0x000e700000000a00 */
[----:B------:R-:W2:Y:S01]  /*0d20*/  LDC.64 R16, c[0x0][0x390] ;  /* 0x0000e400ff107b82 */ /* 0x000ea20000000a00 */
[----:B-1----:R-:W-:-:S05]  /*0d30*/  IMAD.WIDE.U32 R4, R7, 0x4, R4 ;  /* 0x0000000407047825 */ /* 0x002fca00078e0004 */
[----:B------:R-:W3:Y:S01]  /*0d40*/  LDG.E.CONSTANT R19, desc[UR6][R4.64] ;  /* 0x0000000604137981 */ /* 0x000ee2000c1e9900 */
[----:B--2---:R-:W-:-:S05]  /*0d50*/  IMAD.WIDE.U32 R16, R7, 0x4, R16 ;  /* 0x0000000407107825 */ /* 0x004fca00078e0010 */
[----:B------:R-:W2:Y:S01]  /*0d60*/  LDG.E.CONSTANT R18, desc[UR6][R16.64] ;  /* 0x0000000610127981 */ /* 0x000ea2000c1e9900 */
[----:B------:R-:W-:-:S04]  /*0d70*/  IMAD.WIDE.U32 R2, R7, 0x4, R2 ;  /* 0x0000000407027825 */ /* 0x000fc800078e0002 */
[--C-:B---3--:R-:W-:Y:S02]  /*0d80*/  HADD2.F32 R21, -RZ, R19.reuse.H0_H0 ;  /* 0x20000013ff157230 */ /* 0x108fe40000004100 */
[----:B------:R-:W-:-:S03]  /*0d90*/  HADD2.F32 R19, -RZ, R19.H1_H1 ;  /* 0x30000013ff137230 */ /* 0x000fc60000004100 */
[----:B------:R-:W-:Y:S02]  /*0da0*/  FMUL.FTZ R0, R21, R0 ;  /* 0x0000000015007220 */ /* 0x000fe40000410000 */
[----:B------:R-:W-:Y:S01]  /*0db0*/  FMUL.FTZ R8, R19, R8 ;  /* 0x0000000813087220 */ /* 0x000fe20000410000 */
[----:B------:R-:W-:Y:S01]  /*0dc0*/  LOP3.LUT R19, R7, 0x400, RZ, 0xfc, !PT ;  /* 0x0000040007137812 */ /* 0x000fe200078efcff */
[C---:B0-----:R-:W-:Y:S02]  /*0dd0*/  FMUL.FTZ R0, R15.reuse, R0 ;  /* 0x000000000f007220 */ /* 0x041fe40000410000 */
[----:B------:R-:W-:Y:S01]  /*0de0*/  FMUL.FTZ R21, R15, R8 ;  /* 0x000000080f157220 */ /* 0x000fe20000410000 */
[----:B------:R-:W-:-:S04]  /*0df0*/  ISETP.GE.U32.AND P0, PT, R19, R6, PT ;  /* 0x000000061300720c */ /* 0x000fc80003f06070 */
[----:B------:R-:W-:-:S05]  /*0e00*/  F2FP.F16.F32.PACK_AB R0, R21, R0 ;  /* 0x000000001500723e */ /* 0x000fca00000000ff */
[----:B--2---:R-:W-:-:S05]  /*0e10*/  HFMA2 R19, R0, 1, 1, R18 ;  /* 0x3c003c0000137831 */ /* 0x004fca0000000012 */
[----:B------:R0:W-:Y:S01]  /*0e20*/  STG.E desc[UR6][R2.64], R19 ;  /* 0x0000001302007986 */ /* 0x0001e2000c101906 */
[----:B------:R-:W-:Y:S05]  /*0e30*/  @P0 EXIT ;  /* 0x000000000000094d */ /* 0x000fea0003800000 */
[----:B------:R-:W2:Y:S04]  /*0e40*/  LDG.E.CONSTANT R8, desc[UR6][R4.64+0x1000] ;  /* 0x0010000604087981 */ /* 0x000ea8000c1e9900 */
[----:B------:R-:W3:Y:S01]  /*0e50*/  LDG.E.CONSTANT R0, desc[UR6][R16.64+0x1000] ;  /* 0x0010000610007981 */ /* 0x000ee2000c1e9900 */
[--C-:B--2---:R-:W-:Y:S02]  /*0e60*/  HADD2.F32 R18, -RZ, R8.reuse.H0_H0 ;  /* 0x20000008ff127230 */ /* 0x104fe40000004100 */
[----:B0-----:R-:W-:-:S03]  /*0e70*/  HADD2.F32 R19, -RZ, R8.H1_H1 ;  /* 0x30000008ff137230 */ /* 0x001fc60000004100 */
[----:B------:R-:W-:Y:S02]  /*0e80*/  FMUL.FTZ R18, R18, R9 ;  /* 0x0000000912127220 */ /* 0x000fe40000410000 */
[----:B------:R-:W-:Y:S01]  /*0e90*/  FMUL.FTZ R10, R19, R10 ;  /* 0x0000000a130a7220 */ /* 0x000fe20000410000 */
[----:B------:R-:W-:Y:S01]  /*0ea0*/  LOP3.LUT R19, R7, 0x800, RZ, 0xfc, !PT ;  /* 0x0000080007137812 */ /* 0x000fe200078efcff */
[C---:B------:R-:W-:Y:S02]  /*0eb0*/  FMUL.FTZ R18, R15.reuse, R18 ;  /* 0x000000120f127220 */ /* 0x040fe40000410000 */
[----:B------:R-:W-:Y:S01]  /*0ec0*/  FMUL.FTZ R9, R15, R10 ;  /* 0x0000000a0f097220 */ /* 0x000fe20000410000 */
[----:B------:R-:W-:-:S04]  /*0ed0*/  ISETP.GE.U32.AND P0, PT, R19, R6, PT ;  /* 0x000000061300720c */ /* 0x000fc80003f06070 */
[----:B------:R-:W-:-:S05]  /*0ee0*/  F2FP.F16.F32.PACK_AB R9, R9, R18 ;  /* 0x000000120909723e */ /* 0x000fca00000000ff */
[----:B---3--:R-:W-:-:S05]  /*0ef0*/  HFMA2 R9, R9, 1, 1, R0 ;  /* 0x3c003c0009097831 */ /* 0x008fca0000000000 */
[----:B------:R0:W-:Y:S01]  /*0f00*/  STG.E desc[UR6][R2.64+0x1000], R9 ;  /* 0x0010000902007986 */ /* 0x0001e2000c101906 */
[----:B------:R-:W-:Y:S05]  /*0f10*/  @P0 EXIT ;  /* 0x000000000000094d */ /* 0x000fea0003800000 */
[----:B------:R-:W0:Y:S04]  /*0f20*/  LDG.E.CONSTANT R8, desc[UR6][R4.64+0x2000] ;  /* 0x0020000604087981 */ /* 0x000e28000c1e9900 */
[----:B------:R-:W2:Y:S01]  /*0f30*/  LDG.E.CONSTANT R0, desc[UR6][R16.64+0x2000] ;  /* 0x0020000610007981 */ /* 0x000ea2000c1e9900 */
[--C-:B0-----:R-:W-:Y:S02]  /*0f40*/  HADD2.F32 R9, -RZ, R8.reuse.H0_H0 ;  /* 0x20000008ff097230 */ /* 0x101fe40000004100 */
[----:B------:R-:W-:-:S03]  /*0f50*/  HADD2.F32 R8, -RZ, R8.H1_H1 ;  /* 0x30000008ff087230 */ /* 0x000fc60000004100 */
[----:B------:R-:W-:Y:S02]  /*0f60*/  FMUL.FTZ R14, R9, R14 ;  /* 0x0000000e090e7220 */ /* 0x000fe40000410000 */
[----:B------:R-:W-:Y:S01]  /*0f70*/  FMUL.FTZ R8, R8, R13 ;  /* 0x0000000d08087220 */ /* 0x000fe20000410000 */
[----:B------:R-:W-:Y:S01]  /*0f80*/  LOP3.LUT R13, R7, 0xc00, RZ, 0xfc, !PT ;  /* 0x00000c00070d7812 */ /* 0x000fe200078efcff */
[C---:B------:R-:W-:Y:S02]  /*0f90*/  FMUL.FTZ R14, R15.reuse, R14 ;  /* 0x0000000e0f0e7220 */ /* 0x040fe40000410000 */
[----:B------:R-:W-:Y:S01]  /*0fa0*/  FMUL.FTZ R9, R15, R8 ;  /* 0x000000080f097220 */ /* 0x000fe20000410000 */
[----:B------:R-:W-:-:S04]  /*0fb0*/  ISETP.GE.U32.AND P0, PT, R13, R6, PT ;  /* 0x000000060d00720c */ /* 0x000fc80003f06070 */
[----:B------:R-:W-:-:S05]  /*0fc0*/  F2FP.F16.F32.PACK_AB R7, R9, R14 ;  /* 0x0000000e0907723e */ /* 0x000fca00000000ff */
[----:B--2---:R-:W-:-:S05]  /*0fd0*/  HFMA2 R7, R7, 1, 1, R0 ;  /* 0x3c003c0007077831 */ /* 0x004fca0000000000 */
[----:B------:R0:W-:Y:S01]  /*0fe0*/  STG.E desc[UR6][R2.64+0x2000], R7 ;  /* 0x0020000702007986 */ /* 0x0001e2000c101906 */
        /* <DEDUP_REMOVED lines=11> */
[----:B------:R-:W-:Y:S01]  /*10a0*/  STG.E desc[UR6][R2.64+0x3000], R7 ;  /* 0x0030000702007986 */ /* 0x000fe2000c101906 */
[----:B------:R-:W-:Y:S05]  /*10b0*/  EXIT ;  /* 0x000000000000794d */ /* 0x000fea0003800000 */
.L_x_148:
[----:B------:R-:W1:Y:S02]  /*10c0*/  LDCU.64 UR4, c[0x0][0x390] ;  /* 0x00007200ff0477ac */ /* 0x000e640008000a00 */
[----:B-1----:R-:W-:-:S04]  /*10d0*/  UISETP.NE.U32.AND UP0, UPT, UR4, URZ, UPT ;  /* 0x000000ff0400728c */ /* 0x002fc8000bf05070 */
[----:B------:R-:W-:-:S09]  /*10e0*/  UISETP.NE.AND.EX UP0, UPT, UR5, URZ, UPT, UP0 ;  /* 0x000000ff0500728c */ /* 0x000fd2000bf05300 */
[----:B------:R-:W-:Y:S05]  /*10f0*/  BRA.U UP0, `(.L_x_150) ;  /* 0x0000000100e87547 */ /* 0x000fea000b800000 */
[----:B------:R-:W-:Y:S05]  /*1100*/  @!P0 EXIT ;  /* 0x000000000000894d */ /* 0x000fea0003800000 */
[----:B------:R-:W1:Y:S01]  /*1110*/  LDC.64 R4, c[0x0][0x388] ;  /* 0x0000e200ff047b82 */ /* 0x000e620000000a00 */
[----:B------:R-:W-:-:S05]  /*1120*/  IMAD.WIDE.U32 R2, R7, 0x4, R2 ;  /* 0x0000000407027825 */ /* 0x000fca00078e0002 */
[----:B------:R-:W2:Y:S01]  /*1130*/  LDG.E R16, desc[UR6][R2.64] ;  /* 0x0000000602107981 */ /* 0x000ea2000c1e1900 */
[----:B-1----:R-:W-:-:S05]  /*1140*/  IMAD.WIDE.U32 R4, R7, 0x4, R4 ;  /* 0x0000000407047825 */ /* 0x002fca00078e0004 */
[----:B------:R-:W3:Y:S02]  /*1150*/  LDG.E.CONSTANT R17, desc[UR6][R4.64] ;  /* 0x0000000604117981 */ /* 0x000ee4000c1e9900 */
        /* <DEDUP_REMOVED lines=13> */
[----:B------:R-:W3:Y:S01]  /*1230*/  LDG.E R0, desc[UR6][R2.64+0x1000] ;  /* 0x0010000602007981 */ /* 0x000ee2000c1e1900 */
        /* <DEDUP_REMOVED lines=13> */
[----:B------:R-:W2:Y:S01]  /*1310*/  LDG.E R0, desc[UR6][R2.64+0x2000] ;  /* 0x0020000602007981 */ /* 0x000ea2000c1e1900 */
        /* <DEDUP_REMOVED lines=24> */
.L_x_150:
[----:B------:R-:W-:Y:S05]  /*14a0*/  @!P0 EXIT ;  /* 0x000000000000894d */ /* 0x000fea0003800000 */
[----:B------:R-:W1:Y:S08]  /*14b0*/  LDC.64 R4, c[0x0][0x388] ;  /* 0x0000e200ff047b82 */ /* 0x000e700000000a00 */
[----:B------:R-:W2:Y:S01]  /*14c0*/  LDC.64 R16, c[0x0][0x390] ;  /* 0x0000e400ff107b82 */ /* 0x000ea20000000a00 */
[----:B-1----:R-:W-:-:S05]  /*14d0*/  IMAD.WIDE.U32 R4, R7, 0x4, R4 ;  /* 0x0000000407047825 */ /* 0x002fca00078e0004 */
[----:B------:R-:W3:Y:S01]  /*14e0*/  LDG.E.CONSTANT R19, desc[UR6][R4.64] ;  /* 0x0000000604137981 */ /* 0x000ee2000c1e9900 */
[----:B------:R-:W-:-:S04]  /*14f0*/  IMAD.WIDE.U32 R2, R7, 0x4, R2 ;  /* 0x0000000407027825 */ /* 0x000fc800078e0002 */
[----:B--2---:R-:W-:Y:S01]  /*1500*/  IMAD.WIDE.U32 R16, R7, 0x4, R16 ;  /* 0x0000000407107825 */ /* 0x004fe200078e0010 */
[----:B------:R-:W2:Y:S04]  /*1510*/  LDG.E R18, desc[UR6][R2.64] ;  /* 0x0000000602127981 */ /* 0x000ea8000c1e1900 */
[----:B------:R-:W4:Y:S01]  /*1520*/  LDG.E.CONSTANT R23, desc[UR6][R16.64] ;  /* 0x0000000610177981 */ /* 0x000f22000c1e9900 */
[--C-:B---3--:R-:W-:Y:S02]  /*1530*/  HADD2.F32 R21, -RZ, R19.reuse.H0_H0 ;  /* 0x20000013ff157230 */ /* 0x108fe40000004100 */
[----:B------:R-:W-:-:S03]  /*1540*/  HADD2.F32 R19, -RZ, R19.H1_H1 ;  /* 0x30000013ff137230 */ /* 0x000fc60000004100 */
[----:B------:R-:W-:Y:S02]  /*1550*/  FMUL.FTZ R0, R21, R0 ;  /* 0x0000000015007220 */ /* 0x000fe40000410000 */
[----:B------:R-:W-:Y:S02]  /*1560*/  FMUL.FTZ R8, R19, R8 ;  /* 0x0000000813087220 */ /* 0x000fe40000410000 */
[C---:B0-----:R-:W-:Y:S02]  /*1570*/  FMUL.FTZ R0, R15.reuse, R0 ;  /* 0x000000000f007220 */ /* 0x041fe40000410000 */
[----:B------:R-:W-:-:S05]  /*1580*/  FMUL.FTZ R19, R15, R8 ;  /* 0x000000080f137220 */ /* 0x000fca0000410000 */
[----:B------:R-:W-:Y:S02]  /*1590*/  F2FP.F16.F32.PACK_AB R0, R19, R0 ;  /* 0x000000001300723e */ /* 0x000fe400000000ff */
[----:B------:R-:W-:-:S04]  /*15a0*/  LOP3.LUT R19, R7, 0x400, RZ, 0xfc, !PT ;  /* 0x0000040007137812 */ /* 0x000fc800078efcff */
[----:B------:R-:W-:Y:S01]  /*15b0*/  ISETP.GE.U32.AND P0, PT, R19, R6, PT ;  /* 0x000000061300720c */ /* 0x000fe20003f06070 */
[----:B----4-:R-:W-:-:S04]  /*15c0*/  HFMA2 R0, R0, 1, 1, R23 ;  /* 0x3c003c0000007831 */ /* 0x010fc80000000017 */
[----:B--2---:R-:W-:-:S05]  /*15d0*/  HADD2 R19, R0, R18 ;  /* 0x0000001200137230 */ /* 0x004fca0000000000 */
[----:B------:R0:W-:Y:S03]  /*15e0*/  STG.E desc[UR6][R2.64], R19 ;  /* 0x0000001302007986 */ /* 0x0001e6000c101906 */
[----:B------:R-:W-:Y:S05]  /*15f0*/  @P0 EXIT ;  /* 0x000000000000094d */ /* 0x000fea0003800000 */
[----:B------:R-:W2:Y:S04]  /*1600*/  LDG.E.CONSTANT R8, desc[UR6][R4.64+0x1000] ;  /* 0x0010000604087981 */ /* 0x000ea8000c1e9900 */
[----:B------:R-:W3:Y:S04]  /*1610*/  LDG.E.CONSTANT R20, desc[UR6][R16.64+0x1000] ;  /* 0x0010000610147981 */ /* 0x000ee8000c1e9900 */
[----:B------:R-:W4:Y:S01]  /*1620*/  LDG.E R0, desc[UR6][R2.64+0x1000] ;  /* 0x0010000602007981 */ /* 0x000f22000c1e1900 */
        /* <DEDUP_REMOVED lines=9> */
[----:B---3--:R-:W-:-:S04]  /*16c0*/  HFMA2 R9, R9, 1, 1, R20 ;  /* 0x3c003c0009097831 */ /* 0x008fc80000000014 */
[----:B----4-:R-:W-:-:S05]  /*16d0*/  HADD2 R9, R9, R0 ;  /* 0x0000000009097230 */ /* 0x010fca0000000000 */
[----:B------:R0:W-:Y:S01]  /*16e0*/  STG.E desc[UR6][R2.64+0x1000], R9 ;  /* 0x0010000902007986 */ /* 0x0001e2000c101906 */
[----:B------:R-:W-:Y:S05]  /*16f0*/  @P0 EXIT ;  /* 0x000000000000094d */ /* 0x000fea0003800000 */
[----:B------:R-:W0:Y:S04]  /*1700*/  LDG.E.CONSTANT R8, desc[UR6][R4.64+0x2000] ;  /* 0x0020000604087981 */ /* 0x000e28000c1e9900 */
[----:B------:R-:W2:Y:S04]  /*1710*/  LDG.E.CONSTANT R10, desc[UR6][R16.64+0x2000] ;  /* 0x00200006100a7981 */ /* 0x000ea8000c1e9900 */
[----:B------:R-:W3:Y:S01]  /*1720*/  LDG.E R0, desc[UR6][R2.64+0x2000] ;  /* 0x0020000602007981 */ /* 0x000ee2000c1e1900 */
        /* <DEDUP_REMOVED lines=9> */
[----:B--2---:R-:W-:-:S04]  /*17c0*/  HFMA2 R7, R9, 1, 1, R10 ;  /* 0x3c003c0009077831 */ /* 0x004fc8000000000a */
[----:B---3--:R-:W-:-:S05]  /*17d0*/  HADD2 R7, R7, R0 ;  /* 0x0000000007077230 */ /* 0x008fca0000000000 */
        /* <DEDUP_REMOVED lines=14> */
[----:B------:R-:W-:Y:S01]  /*18c0*/  STG.E desc[UR6][R2.64+0x3000], R5 ;  /* 0x0030000502007986 */ /* 0x000fe2000c101906 */
[----:B------:R-:W-:Y:S05]  /*18d0*/  EXIT ;  /* 0x000000000000794d */ /* 0x000fea0003800000 */
.L_x_151:
        /* <DEDUP_REMOVED lines=10> */
.L_x_181:


//--------------------- .text._Z17layer_norm_kernelILi3EEvPK6__halfS2_S2_PS0_ffiib --------------------------
	.section	.text._Z17layer_norm_kernelILi3EEvPK6__halfS2_S2_PS0_ffiib,"ax",@progbits
	.align	128
        .global         _Z17layer_norm_kernelILi3EEvPK6__halfS2_S2_PS0_ffiib
        .type           _Z17layer_norm_kernelILi3EEvPK6__halfS2_S2_PS0_ffiib,@function
        .size           _Z17layer_norm_kernelILi3EEvPK6__halfS2_S2_PS0_ffiib,(.L_x_182 - _Z17layer_norm_kernelILi3EEvPK6__halfS2_S2_PS0_ffiib)
        .other          _Z17layer_norm_kernelILi3EEvPK6__halfS2_S2_PS0_ffiib,@"STO_CUDA_ENTRY STV_DEFAULT"
_Z17layer_norm_kernelILi3EEvPK6__halfS2_S2_PS0_ffiib:
.text._Z17layer_norm_kernelILi3EEvPK6__halfS2_S2_PS0_ffiib:
[----:B------:R-:W-:Y:S08]  /*0000*/  LDC R1, c[0x0][0x37c] ;  /* 0x0000df00ff017b82 */ /* 0x000ff00000000800 */
[----:B------:R-:W0:Y:S01]  /*0010*/  LDC R8, c[0x0][0x3ac] ;  /* 0x0000eb00ff087b82 */ /* 0x000e220000000800 */
[----:B------:R-:W1:Y:S01]  /*0020*/  S2R R3, SR_TID.X ;  /* 0x0000000000037919 */ /* 0x000e620000002100 */
[----:B------:R-:W2:Y:S01]  /*0030*/  LDCU.64 UR6, c[0x0][0x358] ;  /* 0x00006b00ff0677ac */ /* 0x000ea20008000a00 */
[----:B------:R-:W-:Y:S01]  /*0040*/  BSSY.RECONVERGENT B0, `(.L_x_152) ;  /* 0x000002b000007945 */ /* 0x000fe20003800200 */
[----:B------:R-:W-:-:S04]  /*0050*/  HFMA2 R12, -RZ, RZ, 0, 0 ;  /* 0x00000000ff0c7431 */ /* 0x000fc800000001ff */
[----:B------:R-:W3:Y:S08]  /*0060*/  S2UR UR4, SR_CTAID.X ;  /* 0x00000000000479c3 */ /* 0x000ef00000002500 */
[----:B------:R-:W4:Y:S01]  /*0070*/  LDC.64 R4, c[0x0][0x380] ;  /* 0x0000e000ff047b82 */ /* 0x000f220000000a00 */
[----:B0-----:R-:W-:-:S04]  /*0080*/  LEA.HI R2, R8, R8, RZ, 0x1 ;  /* 0x0000000808027211 */ /* 0x001fc800078f08ff */
[----:B------:R-:W-:Y:S01]  /*0090*/  SHF.R.S32.HI R2, RZ, 0x1, R2 ;  /* 0x00000001ff027819 */ /* 0x000fe20000011402 */
[----:B---3--:R-:W-:-:S03]  /*00a0*/  IMAD R8, R8, UR4, RZ ;  /* 0x0000000408087c24 */ /* 0x008fc6000f8e02ff */
[----:B-1----:R-:W-:Y:S01]  /*00b0*/  ISETP.GT.AND P0, PT, R2, R3, PT ;  /* 0x000000030200720c */ /* 0x002fe20003f04270 */
[----:B----4-:R-:W-:-:S12]  /*00c0*/  IMAD.WIDE R4, R8, 0x2, R4 ;  /* 0x0000000208047825 */ /* 0x010fd800078e0204 */
        /* <DEDUP_REMOVED lines=22> */
[----:B------:R-:W-:Y:S02]  /*0230*/  FMNMX.FTZ R7, R7, -65504, !PT ;  /* 0xc77fe00007077809 */ /* 0x000fe40007810000 */
[----:B------:R-:W-:Y:S01]  /*0240*/  FMNMX.FTZ R6, R6, -65504, !PT ;  /* 0xc77fe00006067809 */ /* 0x000fe20007810000 */
[--C-:B---3--:R-:W-:Y:S02]  /*0250*/  @!P1 HADD2.F32 R10, -RZ, R9.reuse.H0_H0 ;  /* 0x20000009ff0a9230 */ /* 0x108fe40000004100 */
        /* <DEDUP_REMOVED lines=9> */
.L_x_153:
[----:B------:R-:W-:Y:S05]  /*02f0*/  BSYNC.RECONVERGENT B0 ;  /* 0x0000000000007941 */ /* 0x000fea0003800200 */
.L_x_152:
[----:B------:R-:W0:Y:S01]  /*0300*/  SHFL.BFLY PT, R9, R12, 0x10, 0x1f ;  /* 0x0e001f000c097f89 */ /* 0x000e2200000e0000 */
[----:B------:R-:W1:Y:S01]  /*0310*/  S2UR UR5, SR_CgaCtaId ;  /* 0x00000000000579c3 */ /* 0x000e620000008800 */
[----:B------:R-:W-:Y:S01]  /*0320*/  UMOV UR4, 0x400 ;  /* 0x0000040000047882 */ /* 0x000fe20000000000 */
[----:B------:R-:W-:Y:S01]  /*0330*/  BSSY.RECONVERGENT B0, `(.L_x_154) ;  /* 0x0000034000007945 */ /* 0x000fe20003800200 */
[----:B0-----:R-:W-:Y:S01]  /*0340*/  FADD.FTZ R9, R9, R12 ;  /* 0x0000000c09097221 */ /* 0x001fe20000010000 */
[----:B-1----:R-:W-:-:S04]  /*0350*/  ULEA UR4, UR5, UR4, 0x18 ;  /* 0x0000000405047291 */ /* 0x002fc8000f8ec0ff */
[----:B------:R-:W0:Y:S02]  /*0360*/  SHFL.BFLY PT, R10, R9, 0x8, 0x1f ;  /* 0x0d001f00090a7f89 */ /* 0x000e2400000e0000 */
[----:B0-----:R-:W-:Y:S01]  /*0370*/  FADD.FTZ R13, R9, R10 ;  /* 0x0000000a090d7221 */ /* 0x001fe20000010000 */
[----:B------:R-:W-:-:S04]  /*0380*/  SHF.R.U32.HI R9, RZ, 0x5, R3 ;  /* 0x00000005ff097819 */ /* 0x000fc80000011603 */
[----:B------:R-:W0:Y:S01]  /*0390*/  SHFL.BFLY PT, R10, R13, 0x4, 0x1f ;  /* 0x0c801f000d0a7f89 */ /* 0x000e2200000e0000 */
[----:B------:R-:W-:Y:S01]  /*03a0*/  LEA R9, R9, UR4, 0x2 ;  /* 0x0000000409097c11 */ /* 0x000fe2000f8e10ff */
[----:B0-----:R-:W-:Y:S01]  /*03b0*/  FADD.FTZ R14, R13, R10 ;  /* 0x0000000a0d0e7221 */ /* 0x001fe20000010000 */
[----:B------:R-:W-:-:S04]  /*03c0*/  LOP3.LUT R10, R3, 0x1f, RZ, 0xc0, !PT ;  /* 0x0000001f030a7812 */ /* 0x000fc800078ec0ff */
[----:B------:R-:W0:Y:S01]  /*03d0*/  SHFL.BFLY PT, R15, R14, 0x2, 0x1f ;  /* 0x0c401f000e0f7f89 */ /* 0x000e2200000e0000 */
[C---:B------:R-:W-:Y:S02]  /*03e0*/  ISETP.NE.AND P1, PT, R10.reuse, RZ, PT ;  /* 0x000000ff0a00720c */ /* 0x040fe40003f25270 */
[----:B------:R-:W-:Y:S01]  /*03f0*/  LEA R10, R10, UR4, 0x2 ;  /* 0x000000040a0a7c11 */ /* 0x000fe2000f8e10ff */
        /* <DEDUP_REMOVED lines=10> */
[----:B0-----:R-:W-:Y:S01]  /*04a0*/  FADD.FTZ R13, R12, R13 ;  /* 0x0000000d0c0d7221 */ /* 0x001fe20000010000 */
[----:B------:R-:W-:-:S04]  /*04b0*/  MOV R12, RZ ;  /* 0x000000ff000c7202 */ /* 0x000fc80000000f00 */
        /* <DEDUP_REMOVED lines=27> */
.L_x_155:
[----:B------:R-:W-:Y:S05]  /*0670*/  BSYNC.RECONVERGENT B0 ;  /* 0x0000000000007941 */ /* 0x000fea0003800200 */
.L_x_154:
        /* <DEDUP_REMOVED lines=24> */
[----:B-1----:R-:W-:Y:S02]  /*0800*/  FADD.FTZ R16, R15, R12 ;  /* 0x0000000c0f107221 */ /* 0x002fe40000010000 */
[----:B------:R-:W1:Y:S03]  /*0810*/  LDC.64 R12, c[0x0][0x398] ;  /* 0x0000e600ff0c7b82 */ /* 0x000e660000000a00 */
[----:B------:R-:W2:Y:S02]  /*0820*/  SHFL.BFLY PT, R9, R16, 0x1, 0x1f ;  /* 0x0c201f0010097f89 */ /* 0x000ea400000e0000 */
[----:B--2---:R-:W-:-:S04]  /*0830*/  FADD.FTZ R9, R16, R9 ;  /* 0x0000000910097221 */ /* 0x004fc80000010000 */
[----:B0-----:R-:W-:Y:S01]  /*0840*/  FFMA.FTZ R10, R9, R19, R18 ;  /* 0x00000013090a7223 */ /* 0x001fe20000010012 */
[----:B-1----:R-:W-:-:S05]  /*0850*/  IMAD.WIDE R8, R8, 0x2, R12 ;  /* 0x0000000208087825 */ /* 0x002fca00078e020c */
        /* <DEDUP_REMOVED lines=10> */
[C---:B------:R-:W-:Y:S01]  /*0900*/  LOP3.LUT R17, R3.reuse, 0x400, RZ, 0xfc, !PT ;  /* 0x0000040003117812 */ /* 0x040fe200078efcff */
[----:B------:R-:W-:-:S03]  /*0910*/  IMAD.WIDE.U32 R8, R3, 0x4, R8 ;  /* 0x0000000403087825 */ /* 0x000fc600078e0008 */
[----:B------:R-:W-:Y:S01]  /*0920*/  ISETP.GE.U32.AND P0, PT, R17, R2, PT ;  /* 0x000000021100720c */ /* 0x000fe20003f06070 */
[--C-:B--2---:R-:W-:Y:S02]  /*0930*/  HADD2.F32 R15, -RZ, R14.reuse.H0_H0 ;  /* 0x2000000eff0f7230 */ /* 0x104fe40000004100 */
[----:B------:R-:W-:-:S03]  /*0940*/  HADD2.F32 R14, -RZ, R14.H1_H1 ;  /* 0x3000000eff0e7230 */ /* 0x000fc60000004100 */
[----:B------:R-:W-:Y:S02]  /*0950*/  FMUL.FTZ R15, R15, R0 ;  /* 0x000000000f0f7220 */ /* 0x000fe40000410000 */
[----:B------:R-:W-:Y:S02]  /*0960*/  FMUL.FTZ R11, R14, R11 ;  /* 0x0000000b0e0b7220 */ /* 0x000fe40000410000 */
[C---:B0-----:R-:W-:Y:S02]  /*0970*/  FMUL.FTZ R15, R10.reuse, R15 ;  /* 0x0000000f0a0f7220 */ /* 0x041fe40000410000 */
[----:B------:R-:W-:-:S05]  /*0980*/  FMUL.FTZ R0, R10, R11 ;  /* 0x0000000b0a007220 */ /* 0x000fca0000410000 */
[----:B------:R-:W-:-:S05]  /*0990*/  F2FP.F16.F32.PACK_AB R15, R0, R15 ;  /* 0x0000000f000f723e */ /* 0x000fca00000000ff */
[----:B------:R0:W-:Y:S01]  /*09a0*/  STG.E desc[UR6][R8.64], R15 ;  /* 0x0000000f08007986 */ /* 0x0001e2000c101906 */
[----:B------:R-:W-:Y:S05]  /*09b0*/  @P0 EXIT ;  /* 0x000000000000094d */ /* 0x000fea0003800000 */
[----:B------:R-:W2:Y:S01]  /*09c0*/  LDG.E.CONSTANT R0, desc[UR6][R12.64+0x1000] ;  /* 0x001000060c007981 */ /* 0x000ea2000c1e9900 */
[----:B------:R-:W-:-:S04]  /*09d0*/  LOP3.LUT R3, R3, 0x800, RZ, 0xfc, !PT ;  /* 0x0000080003037812 */ /* 0x000fc800078efcff */
[----:B------:R-:W-:Y:S01]  /*09e0*/  ISETP.GE.U32.AND P0, PT, R3, R2, PT ;  /* 0x000000020300720c */ /* 0x000fe20003f06070 */
        /* <DEDUP_REMOVED lines=9> */
[----:B------:R-:W2:Y:S02]  /*0a80*/  LDG.E.CONSTANT R12, desc[UR6][R12.64+0x2000] ;  /* 0x002000060c0c7981 */ /* 0x000ea4000c1e9900 */
[--C-:B--2---:R-:W-:Y:S02]  /*0a90*/  HADD2.F32 R0, -RZ, R12.reuse.H0_H0 ;  /* 0x2000000cff007230 */ /* 0x104fe40000004100 */
        /* <DEDUP_REMOVED lines=8> */
.L_x_157:
        /* <DEDUP_REMOVED lines=8> */
[--C-:B---3--:R-:W-:Y:S02]  /*0ba0*/  HADD2.F32 R18, -RZ, R17.reuse.H1_H1 ;  /* 0x30000011ff127230 */ /* 0x108fe40000004100 */
[----:B------:R-:W-:-:S03]  /*0bb0*/  HADD2.F32 R19, -RZ, R17.H0_H0 ;  /* 0x20000011ff137230 */ /* 0x000fc60000004100 */
[----:B------:R-:W-:Y:S02]  /*0bc0*/  FMUL.FTZ R11, R18, R11 ;  /* 0x0000000b120b7220 */ /* 0x000fe40000410000 */
[----:B------:R-:W-:Y:S02]  /*0bd0*/  FMUL.FTZ R19, R19, R0 ;  /* 0x0000000013137220 */ /* 0x000fe40000410000 */
[C---:B0-----:R-:W-:Y:S01]  /*0be0*/  FMUL.FTZ R0, R10.reuse, R11 ;  /* 0x0000000b0a007220 */ /* 0x041fe20000410000 */
[----:B------:R-:W-:Y:S01]  /*0bf0*/  LOP3.LUT R11, R3, 0x400, RZ, 0xfc, !PT ;  /* 0x00000400030b7812 */ /* 0x000fe200078efcff */
[----:B------:R-:W-:-:S03]  /*0c00*/  FMUL.FTZ R19, R10, R19 ;  /* 0x000000130a137220 */ /* 0x000fc60000410000 */
[----:B------:R-:W-:Y:S02]  /*0c10*/  ISETP.GE.U32.AND P0, PT, R11, R2, PT ;  /* 0x000000020b00720c */ /* 0x000fe40003f06070 */
[----:B------:R-:W-:-:S05]  /*0c20*/  F2FP.F16.F32.PACK_AB R0, R0, R19 ;  /* 0x000000130000723e */ /* 0x000fca00000000ff */
[----:B--2---:R-:W-:-:S05]  /*0c30*/  HFMA2 R11, R0, 1, 1, R16 ;  /* 0x3c003c00000b7831 */ /* 0x004fca0000000010 */
[----:B------:R0:W-:Y:S01]  /*0c40*/  STG.E desc[UR6][R8.64], R11 ;  /* 0x0000000b08007986 */ /* 0x0001e2000c101906 */
[----:B------:R-:W-:Y:S05]  /*0c50*/  @P0 EXIT ;  /* 0x000000000000094d */ /* 0x000fea0003800000 */
[----:B0-----:R-:W2:Y:S04]  /*0c60*/  LDG.E.CONSTANT R11, desc[UR6][R12.64+0x1000] ;  /* 0x001000060c0b7981 */ /* 0x001ea8000c1e9900 */
[----:B------:R-:W3:Y:S01]  /*0c70*/  LDG.E.CONSTANT R0, desc[UR6][R14.64+0x1000] ;  /* 0x001000060e007981 */ /* 0x000ee2000c1e9900 */
[--C-:B--2---:R-:W-:Y:S02]  /*0c80*/  HADD2.F32 R16, -RZ, R11.reuse.H0_H0 ;  /* 0x2000000bff107230 */ /* 0x104fe40000004100 */
[----:B------:R-:W-:-:S03]  /*0c90*/  HADD2.F32 R11, -RZ, R11.H1_H1 ;  /* 0x3000000bff0b7230 */ /* 0x000fc60000004100 */
[----:B------:R-:W-:Y:S02]  /*0ca0*/  FMUL.FTZ R7, R16, R7 ;  /* 0x0000000710077220 */ /* 0x000fe40000410000 */
[----:B------:R-:W-:Y:S02]  /*0cb0*/  FMUL.FTZ R11, R11, R6 ;  /* 0x000000060b0b7220 */ /* 0x000fe40000410000 */
[C---:B------:R-:W-:Y:S02]  /*0cc0*/  FMUL.FTZ R7, R10.reuse, R7 ;  /* 0x000000070a077220 */ /* 0x040fe40000410000 */
[----:B------:R-:W-:Y:S01]  /*0cd0*/  FMUL.FTZ R6, R10, R11 ;  /* 0x0000000b0a067220 */ /* 0x000fe20000410000 */
[----:B------:R-:W-:-:S04]  /*0ce0*/  LOP3.LUT R11, R3, 0x800, RZ, 0xfc, !PT ;  /* 0x00000800030b7812 */ /* 0x000fc800078efcff */
[----:B------:R-:W-:Y:S02]  /*0cf0*/  ISETP.GE.U32.AND P0, PT, R11, R2, PT ;  /* 0x000000020b00720c */ /* 0x000fe40003f06070 */
[----:B------:R-:W-:-:S05]  /*0d00*/  F2FP.F16.F32.PACK_AB R3, R6, R7 ;  /* 0x000000070603723e */ /* 0x000fca00000000ff */
[----:B---3--:R-:W-:-:S05]  /*0d10*/  HFMA2 R3, R3, 1, 1, R0 ;  /* 0x3c003c0003037831 */ /* 0x008fca0000000000 */
[----:B------:R0:W-:Y:S01]  /*0d20*/  STG.E desc[UR6][R8.64+0x1000], R3 ;  /* 0x0010000308007986 */ /* 0x0001e2000c101906 */
[----:B------:R-:W-:Y:S05]  /*0d30*/  @P0 EXIT ;  /* 0x000000000000094d */ /* 0x000fea0003800000 */
[----:B------:R-:W2:Y:S04]  /*0d40*/  LDG.E.CONSTANT R12, desc[UR6][R12.64+0x2000] ;  /* 0x002000060c0c7981 */ /* 0x000ea8000c1e9900 */
[----:B------:R-:W3:Y:S01]  /*0d50*/  LDG.E.CONSTANT R14, desc[UR6][R14.64+0x2000] ;  /* 0x002000060e0e7981 */ /* 0x000ee2000c1e9900 */
[--C-:B--2---:R-:W-:Y:S02]  /*0d60*/  HADD2.F32 R0, -RZ, R12.reuse.H0_H0 ;  /* 0x2000000cff007230 */ /* 0x104fe40000004100 */
[----:B0-----:R-:W-:-:S03]  /*0d70*/  HADD2.F32 R3, -RZ, R12.H1_H1 ;  /* 0x3000000cff037230 */ /* 0x001fc60000004100 */
[----:B------:R-:W-:Y:S02]  /*0d80*/  FMUL.FTZ R5, R0, R5 ;  /* 0x0000000500057220 */ /* 0x000fe40000410000 */
[----:B------:R-:W-:Y:S02]  /*0d90*/  FMUL.FTZ R3, R3, R4 ;  /* 0x0000000403037220 */ /* 0x000fe40000410000 */
[C---:B------:R-:W-:Y:S02]  /*0da0*/  FMUL.FTZ R5, R10.reuse, R5 ;  /* 0x000000050a057220 */ /* 0x040fe40000410000 */
[----:B------:R-:W-:-:S05]  /*0db0*/  FMUL.FTZ R10, R10, R3 ;  /* 0x000000030a0a7220 */ /* 0x000fca0000410000 */
[----:B------:R-:W-:-:S05]  /*0dc0*/  F2FP.F16.F32.PACK_AB R7, R10, R5 ;  /* 0x000000050a07723e */ /* 0x000fca00000000ff */
[----:B---3--:R-:W-:-:S05]  /*0dd0*/  HFMA2 R3, R7, 1, 1, R14 ;  /* 0x3c003c0007037831 */ /* 0x008fca000000000e */
[----:B------:R-:W-:Y:S01]  /*0de0*/  STG.E desc[UR6][R8.64+0x2000], R3 ;  /* 0x0020000308007986 */ /* 0x000fe2000c101906 */
[----:B------:R-:W-:Y:S05]  /*0df0*/  EXIT ;  /* 0x000000000000794d */ /* 0x000fea0003800000 */
.L_x_156:
        /* <DEDUP_REMOVED lines=23> */
[----:B------:R-:W3:Y:S01]  /*0f70*/  LDG.E R0, desc[UR6][R8.64+0x1000] ;  /* 0x0010000608007981 */ /* 0x000ee2000c1e1900 */
        /* <DEDUP_REMOVED lines=13> */
[----:B------:R-:W3:Y:S01]  /*1050*/  LDG.E R0, desc[UR6][R8.64+0x2000] ;  /* 0x0020000608007981 */ /* 0x000ee2000c1e1900 */
        /* <DEDUP_REMOVED lines=10> */
.L_x_158:
        /* <DEDUP_REMOVED lines=14> */
[----:B------:R-:W-:Y:S01]  /*11e0*/  FMUL.FTZ R0, R10, R11 ;  /* 0x0000000b0a007220 */ /* 0x000fe20000410000 */
[----:B------:R-:W-:-:S04]  /*11f0*/  LOP3.LUT R11, R3, 0x400, RZ, 0xfc, !PT ;  /* 0x00000400030b7812 */ /* 0x000fc800078efcff */
[----:B------:R-:W-:Y:S02]  /*1200*/  F2FP.F16.F32.PACK_AB R0, R0, R19 ;  /* 0x000000130000723e */ /* 0x000fe400000000ff */
[----:B------:R-:W-:-:S03]  /*1210*/  ISETP.GE.U32.AND P0, PT, R11, R2, PT ;  /* 0x000000020b00720c */ /* 0x000fc60003f06070 */
[----:B----4-:R-:W-:-:S04]  /*1220*/  HFMA2 R0, R0, 1, 1, R21 ;  /* 0x3c003c0000007831 */ /* 0x010fc80000000015 */
[----:B--2---:R-:W-:-:S05]  /*1230*/  HADD2 R11, R0, R16 ;  /* 0x00000010000b7230 */ /* 0x004fca0000000000 */
[----:B------:R0:W-:Y:S01]  /*1240*/  STG.E desc[UR6][R8.64], R11 ;  /* 0x0000000b08007986 */ /* 0x0001e2000c101906 */
[----:B------:R-:W-:Y:S05]  /*1250*/  @P0 EXIT ;  /* 0x000000000000094d */ /* 0x000fea0003800000 */
[----:B0-----:R-:W2:Y:S04]  /*1260*/  LDG.E.CONSTANT R11, desc[UR6][R12.64+0x1000] ;  /* 0x001000060c0b7981 */ /* 0x001ea8000c1e9900 */
        /* <DEDUP_REMOVED lines=8> */
[----:B------:R-:W-:Y:S02]  /*12f0*/  F2FP.F16.F32.PACK_AB R6, R6, R7 ;  /* 0x000000070606723e */ /* 0x000fe400000000ff */
[----:B------:R-:W-:-:S03]  /*1300*/  LOP3.LUT R7, R3, 0x800, RZ, 0xfc, !PT ;  /* 0x0000080003077812 */ /* 0x000fc600078efcff */
[----:B---3--:R-:W-:Y:S01]  /*1310*/  HFMA2 R3, R6, 1, 1, R17 ;  /* 0x3c003c0006037831 */ /* 0x008fe20000000011 */
[----:B------:R-:W-:-:S03]  /*1320*/  ISETP.GE.U32.AND P0, PT, R7, R2, PT ;  /* 0x000000020700720c */ /* 0x000fc60003f06070 */
[----:B----4-:R-:W-:-:S05]  /*1330*/  HADD2 R3, R3, R0 ;  /* 0x0000000003037230 */ /* 0x010fca0000000000 */
[----:B------:R0:W-:Y:S05]  /*1340*/  STG.E desc[UR6][R8.64+0x1000], R3 ;  /* 0x0010000308007986 */ /* 0x0001ea000c101906 */
[----:B------:R-:W-:Y:S05]  /*1350*/  @P0 EXIT ;  /* 0x000000000000094d */ /* 0x000fea0003800000 */
[----:B------:R-:W2:Y:S04]  /*1360*/  LDG.E.CONSTANT R12, desc[UR6][R12.64+0x2000] ;  /* 0x002000060c0c7981 */ /* 0x000ea8000c1e9900 */
[----:B------:R-:W3:Y:S04]  /*1370*/  LDG.E.CONSTANT R14, desc[UR6][R14.64+0x2000] ;  /* 0x002000060e0e7981 */ /* 0x000ee8000c1e9900 */
[----:B------:R-:W4:Y:S01]  /*1380*/  LDG.E R0, desc[UR6][R8.64+0x2000] ;  /* 0x0020000608007981 */ /* 0x000f22000c1e1900 */
[--C-:B--2---:R-:W-:Y:S02]  /*1390*/  HADD2.F32 R2, -RZ, R12.reuse.H0_H0 ;  /* 0x2000000cff027230 */ /* 0x104fe40000004100 */
[----:B0-----:R-:W-:-:S03]  /*13a0*/  HADD2.F32 R3, -RZ, R12.H1_H1 ;  /* 0x3000000cff037230 */ /* 0x001fc60000004100 */
[----:B------:R-:W-:Y:S02]  /*13b0*/  FMUL.FTZ R5, R2, R5 ;  /* 0x0000000502057220 */ /* 0x000fe40000410000 */
[----:B------:R-:W-:Y:S02]  /*13c0*/  FMUL.FTZ R3, R3, R4 ;  /* 0x0000000403037220 */ /* 0x000fe40000410000 */
[C---:B------:R-:W-:Y:S02]  /*13d0*/  FMUL.FTZ R5, R10.reuse, R5 ;  /* 0x000000050a057220 */ /* 0x040fe40000410000 */
[----:B------:R-:W-:-:S05]  /*13e0*/  FMUL.FTZ R10, R10, R3 ;  /* 0x000000030a0a7220 */ /* 0x000fca0000410000 */
[----:B------:R-:W-:-:S05]  /*13f0*/  F2FP.F16.F32.PACK_AB R5, R10, R5 ;  /* 0x000000050a05723e */ /* 0x000fca00000000ff */
[----:B---3--:R-:W-:-:S04]  /*1400*/  HFMA2 R3, R5, 1, 1, R14 ;  /* 0x3c003c0005037831 */ /* 0x008fc8000000000e */
[----:B----4-:R-:W-:-:S05]  /*1410*/  HADD2 R3, R3, R0 ;  /* 0x0000000003037230 */ /* 0x010fca0000000000 */
[----:B------:R-:W-:Y:S01]  /*1420*/  STG.E desc[UR6][R8.64+0x2000], R3 ;  /* 0x0020000308007986 */ /* 0x000fe2000c101906 */
[----:B------:R-:W-:Y:S05]  /*1430*/  EXIT ;  /* 0x000000000000794d */ /* 0x000fea0003800000 */
.L_x_159:
        /* <DEDUP_REMOVED lines=12> */
.L_x_182:


//--------------------- .text._Z17layer_norm_kernelILi2EEvPK6__halfS2_S2_PS0_ffiib --------------------------
	.section	.text._Z17layer_norm_kernelILi2EEvPK6__halfS2_S2_PS0_ffiib,"ax",@progbits
	.align	128
        .global         _Z17layer_norm_kernelILi2EEvPK6__halfS2_S2_PS0_ffiib
        .type           _Z17layer_norm_kernelILi2EEvPK6__halfS2_S2_PS0_ffiib,@function
        .size           _Z17layer_norm_kernelILi2EEvPK6__halfS2_S2_PS0_ffiib,(.L_x_183 - _Z17layer_norm_kernelILi2EEvPK6__halfS2_S2_PS0_ffiib)
        .other          _Z17layer_norm_kernelILi2EEvPK6__halfS2_S2_PS0_ffiib,@"STO_CUDA_ENTRY STV_DEFAULT"
_Z17layer_norm_kernelILi2EEvPK6__halfS2_S2_PS0_ffiib:
.text._Z17layer_norm_kernelILi2EEvPK6__halfS2_S2_PS0_ffiib:
        /* <DEDUP_REMOVED lines=14> */
[C---:B------:R-:W-:Y:S01]  /*00e0*/  LOP3.LUT R0, R6.reuse, 0x400, RZ, 0xfc, !PT ;  /* 0x0000040006007812 */ /* 0x040fe200078efcff */
[----:B------:R-:W-:-:S03]  /*00f0*/  IMAD.WIDE.U32 R10, R6, 0x4, R2 ;  /* 0x00000004060a7825 */ /* 0x000fc600078e0002 */
        /* <DEDUP_REMOVED lines=11> */
[----:B------:R-:W-:Y:S01]  /*01b0*/  FADD.FTZ R4, RZ, R0 ;  /* 0x00000000ff047221 */ /* 0x000fe20000010000 */
[----:B------:R-:W-:-:S02]  /*01c0*/  @!P1 FMNMX.FTZ R12, R12, 65504, PT ;  /* 0x477fe0000c0c9809 */ /* 0x000fc40003810000 */
[----:B------:R-:W-:Y:S01]  /*01d0*/  @!P1 FMNMX.FTZ R9, R9, 65504, PT ;  /* 0x477fe00009099809 */ /* 0x000fe20003810000 */
[----:B------:R-:W-:Y:S01]  /*01e0*/  FADD.FTZ R4, R7, R4 ;  /* 0x0000000407047221 */ /* 0x000fe20000010000 */
[----:B------:R-:W-:Y:S02]  /*01f0*/  @!P1 FMNMX.FTZ R3, R12, -65504, !PT ;  /* 0xc77fe0000c039809 */ /* 0x000fe40007810000 */
[----:B------:R-:W-:-:S03]  /*0200*/  @!P1 FMNMX.FTZ R2, R9, -65504, !PT ;  /* 0xc77fe00009029809 */ /* 0x000fc60007810000 */
[----:B------:R-:W-:-:S04]  /*0210*/  @!P1 FADD.FTZ R9, R4, R3 ;  /* 0x0000000304099221 */ /* 0x000fc80000010000 */
[----:B------:R-:W-:-:S07]  /*0220*/  @!P1 FADD.FTZ R4, R2, R9 ;  /* 0x0000000902049221 */ /* 0x000fce0000010000 */
.L_x_161:
[----:B------:R-:W-:Y:S05]  /*0230*/  BSYNC.RECONVERGENT B0 ;  /* 0x0000000000007941 */ /* 0x000fea0003800200 */
.L_x_160:
[----:B------:R-:W0:Y:S01]  /*0240*/  SHFL.BFLY PT, R9, R4, 0x10, 0x1f ;  /* 0x0e001f0004097f89 */ /* 0x000e2200000e0000 */
[----:B------:R-:W1:Y:S01]  /*0250*/  S2UR UR5, SR_CgaCtaId ;  /* 0x00000000000579c3 */ /* 0x000e620000008800 */
[----:B------:R-:W-:Y:S01]  /*0260*/  UMOV UR4, 0x400 ;  /* 0x0000040000047882 */ /* 0x000fe20000000000 */
[----:B------:R-:W-:Y:S01]  /*0270*/  IADD3 R16, PT, PT, R5, -R6, RZ ;  /* 0x8000000605107210 */ /* 0x000fe20007ffe0ff */
[----:B------:R-:W-:Y:S03]  /*0280*/  BSSY.RECONVERGENT B0, `(.L_x_162) ;  /* 0x000002c000007945 */ /* 0x000fe60003800200 */
[----:B------:R-:W-:Y:S01]  /*0290*/  ISETP.GE.AND P2, PT, R16, 0x1, PT ;  /* 0x000000011000780c */ /* 0x000fe20003f46270 */
[----:B0-----:R-:W-:Y:S01]  /*02a0*/  FADD.FTZ R10, R9, R4 ;  /* 0x00000004090a7221 */ /* 0x001fe20000010000 */
[----:B-1----:R-:W-:Y:S01]  /*02b0*/  ULEA UR4, UR5, UR4, 0x18 ;  /* 0x0000000405047291 */ /* 0x002fe2000f8ec0ff */
[----:B------:R-:W-:-:S03]  /*02c0*/  SHF.R.U32.HI R4, RZ, 0x5, R6 ;  /* 0x00000005ff047819 */ /* 0x000fc60000011606 */
[----:B------:R-:W0:Y:S02]  /*02d0*/  SHFL.BFLY PT, R9, R10, 0x8, 0x1f ;  /* 0x0d001f000a097f89 */ /* 0x000e2400000e0000 */
[----:B------:R-:W-:Y:S01]  /*02e0*/  LEA R4, R4, UR4, 0x2 ;  /* 0x0000000404047c11 */ /* 0x000fe2000f8e10ff */
[----:B0-----:R-:W-:-:S05]  /*02f0*/  FADD.FTZ R11, R10, R9 ;  /* 0x000000090a0b7221 */ /* 0x001fca0000010000 */
[----:B------:R-:W0:Y:S02]  /*0300*/  SHFL.BFLY PT, R12, R11, 0x4, 0x1f ;  /* 0x0c801f000b0c7f89 */ /* 0x000e2400000e0000 */
[----:B0-----:R-:W-:-:S05]  /*0310*/  FADD.FTZ R12, R11, R12 ;  /* 0x0000000c0b0c7221 */ /* 0x001fca0000010000 */
[----:B------:R-:W0:Y:S02]  /*0320*/  SHFL.BFLY PT, R9, R12, 0x2, 0x1f ;  /* 0x0c401f000c097f89 */ /* 0x000e2400000e0000 */
[----:B0-----:R-:W-:Y:S01]  /*0330*/  FADD.FTZ R13, R12, R9 ;  /* 0x000000090c0d7221 */ /* 0x001fe20000010000 */
[----:B------:R-:W-:-:S04]  /*0340*/  LOP3.LUT R9, R6, 0x1f, RZ, 0xc0, !PT ;  /* 0x0000001f06097812 */ /* 0x000fc800078ec0ff */
[----:B------:R-:W0:Y:S01]  /*0350*/  SHFL.BFLY PT, R14, R13, 0x1, 0x1f ;  /* 0x0c201f000d0e7f89 */ /* 0x000e2200000e0000 */
[C---:B------:R-:W-:Y:S02]  /*0360*/  ISETP.NE.AND P1, PT, R9.reuse, RZ, PT ;  /* 0x000000ff0900720c */ /* 0x040fe40003f25270 */
[----:B------:R-:W-:Y:S01]  /*0370*/  LEA R9, R9, UR4, 0x2 ;  /* 0x0000000409097c11 */ /* 0x000fe2000f8e10ff */
[----:B0-----:R-:W-:-:S10]  /*0380*/  FADD.FTZ R15, R13, R14 ;  /* 0x0000000e0d0f7221 */ /* 0x001fd40000010000 */
[----:B------:R-:W-:Y:S01]  /*0390*/  @!P1 STS [R4], R15 ;  /* 0x0000000f04009388 */ /* 0x000fe20000000800 */
[----:B------:R-:W-:Y:S06]  /*03a0*/  BAR.SYNC.DEFER_BLOCKING 0x0 ;  /* 0x0000000000007b1d */ /* 0x000fec0000010000 */
        /* <DEDUP_REMOVED lines=13> */
[----:B------:R-:W0:Y:S01]  /*0480*/  LDCU UR4, c[0x0][0x3a4] ;  /* 0x00007480ff0477ac */ /* 0x000e220008000800 */
[----:B------:R-:W-:-:S04]  /*0490*/  IADD3 R16, PT, PT, R16, 0x3ff, RZ ;  /* 0x000003ff10107810 */ /* 0x000fc80007ffe0ff */
[----:B------:R-:W-:-:S04]  /*04a0*/  LOP3.LUT R16, R16, 0x7ffffc00, RZ, 0xc0, !PT ;  /* 0x7ffffc0010107812 */ /* 0x000fc800078ec0ff */
[----:B------:R-:W-:Y:S01]  /*04b0*/  ISETP.NE.AND P2, PT, R16, 0x400, PT ;  /* 0x000004001000780c */ /* 0x000fe20003f45270 */
[C---:B0-----:R-:W-:Y:S01]  /*04c0*/  FFMA.FTZ R0, -R15.reuse, UR4, R0 ;  /* 0x000000040f007c23 */ /* 0x041fe20008010100 */
[----:B------:R-:W-:-:S03]  /*04d0*/  FFMA.FTZ R7, -R15, UR4, R7 ;  /* 0x000000040f077c23 */ /* 0x000fc60008010107 */
[----:B------:R-:W-:-:S08]  /*04e0*/  FFMA.FTZ R10, R0, R0, RZ ;  /* 0x00000000000a7223 */ /* 0x000fd000000100ff */
[C---:B------:R-:W-:Y:S01]  /*04f0*/  @P2 FFMA.FTZ R3, -R15.reuse, UR4, R3 ;  /* 0x000000040f032c23 */ /* 0x040fe20008010103 */
[----:B------:R-:W-:Y:S01]  /*0500*/  @P2 FFMA.FTZ R2, -R15, UR4, R2 ;  /* 0x000000040f022c23 */ /* 0x000fe20008010102 */
[----:B------:R-:W-:-:S04]  /*0510*/  FFMA.FTZ R10, R7, R7, R10 ;  /* 0x00000007070a7223 */ /* 0x000fc8000001000a */
[----:B------:R-:W-:-:S04]  /*0520*/  @P2 FFMA.FTZ R11, R3, R3, R10 ;  /* 0x00000003030b2223 */ /* 0x000fc8000001000a */
[----:B------:R-:W-:-:S07]  /*0530*/  @P2 FFMA.FTZ R10, R2, R2, R11 ;  /* 0x00000002020a2223 */ /* 0x000fce000001000b */
.L_x_163:
[----:B------:R-:W-:Y:S05]  /*0540*/  BSYNC.RECONVERGENT B0 ;  /* 0x0000000000007941 */ /* 0x000fea0003800200 */
.L_x_162:
        /* <DEDUP_REMOVED lines=26> */
[----:B------:R-:W2:Y:S01]  /*06f0*/  SHFL.BFLY PT, R17, R14, 0x1, 0x1f ;  /* 0x0c201f000e117f89 */ /* 0x000ea200000e0000 */
[----:B0-----:R-:W-:-:S04]  /*0700*/  IMAD.WIDE R8, R8, 0x2, R10 ;  /* 0x0000000208087825 */ /* 0x001fc800078e020a */
[----:B--2---:R-:W-:-:S04]  /*0710*/  FADD.FTZ R17, R14, R17 ;  /* 0x000000110e117221 */ /* 0x004fc80000010000 */
[----:B-1----:R-:W-:-:S06]  /*0720*/  FFMA.FTZ R4, R17, R19, R18 ;  /* 0x0000001311047223 */ /* 0x002fcc0000010012 */
        /* <DEDUP_REMOVED lines=9> */
[----:B------:R-:W2:Y:S02]  /*07c0*/  LDG.E.CONSTANT R12, desc[UR6][R10.64] ;  /* 0x000000060a0c7981 */ /* 0x000ea4000c1e9900 */
[--C-:B--2---:R-:W-:Y:S02]  /*07d0*/  HADD2.F32 R13, -RZ, R12.reuse.H0_H0 ;  /* 0x2000000cff0d7230 */ /* 0x104fe40000004100 */
[----:B------:R-:W-:-:S03]  /*07e0*/  HADD2.F32 R12, -RZ, R12.H1_H1 ;  /* 0x3000000cff0c7230 */ /* 0x000fc60000004100 */
[----:B------:R-:W-:Y:S02]  /*07f0*/  FMUL.FTZ R13, R13, R0 ;  /* 0x000000000d0d7220 */ /* 0x000fe40000410000 */
[----:B------:R-:W-:Y:S01]  /*0800*/  FMUL.FTZ R7, R12, R7 ;  /* 0x000000070c077220 */ /* 0x000fe20000410000 */
[----:B------:R-:W-:Y:S01]  /*0810*/  LOP3.LUT R12, R6, 0x400, RZ, 0xfc, !PT ;  /* 0x00000400060c7812 */ /* 0x000fe200078efcff */
[C---:B0-----:R-:W-:Y:S02]  /*0820*/  FMUL.FTZ R13, R4.reuse, R13 ;  /* 0x0000000d040d7220 */ /* 0x041fe40000410000 */
[----:B------:R-:W-:Y:S01]  /*0830*/  FMUL.FTZ R0, R4, R7 ;  /* 0x0000000704007220 */ /* 0x000fe20000410000 */
[----:B------:R-:W-:Y:S01]  /*0840*/  ISETP.GE.U32.AND P0, PT, R12, R5, PT ;  /* 0x000000050c00720c */ /* 0x000fe20003f06070 */
[----:B------:R-:W-:-:S03]  /*0850*/  IMAD.WIDE.U32 R6, R6, 0x4, R8 ;  /* 0x0000000406067825 */ /* 0x000fc600078e0008 */
[----:B------:R-:W-:-:S05]  /*0860*/  F2FP.F16.F32.PACK_AB R13, R0, R13 ;  /* 0x0000000d000d723e */ /* 0x000fca00000000ff */
[----:B------:R0:W-:Y:S04]  /*0870*/  STG.E desc[UR6][R6.64], R13 ;  /* 0x0000000d06007986 */ /* 0x0001e8000c101906 */
        /* <DEDUP_REMOVED lines=11> */
.L_x_165:
[----:B------:R-:W-:Y:S05]  /*0930*/  @!P0 EXIT ;  /* 0x000000000000894d */ /* 0x000fea0003800000 */
[----:B------:R-:W1:Y:S08]  /*0940*/  LDC.64 R10, c[0x0][0x388] ;  /* 0x0000e200ff0a7b82 */ /* 0x000e700000000a00 */
[----:B------:R-:W2:Y:S01]  /*0950*/  LDC.64 R12, c[0x0][0x390] ;  /* 0x0000e400ff0c7b82 */ /* 0x000ea20000000a00 */
[----:B-1----:R-:W-:-:S05]  /*0960*/  IMAD.WIDE.U32 R10, R6, 0x4, R10 ;  /* 0x00000004060a7825 */ /* 0x002fca00078e000a */
[----:B------:R-:W3:Y:S01]  /*0970*/  LDG.E.CONSTANT R15, desc[UR6][R10.64] ;  /* 0x000000060a0f7981 */ /* 0x000ee2000c1e9900 */
[----:B--2---:R-:W-:-:S05]  /*0980*/  IMAD.WIDE.U32 R12, R6, 0x4, R12 ;  /* 0x00000004060c7825 */ /* 0x004fca00078e000c */
[----:B------:R-:W2:Y:S01]  /*0990*/  LDG.E.CONSTANT R14, desc[UR6][R12.64] ;  /* 0x000000060c0e7981 */ /* 0x000ea2000c1e9900 */
[--C-:B---3--:R-:W-:Y:S02]  /*09a0*/  HADD2.F32 R17, -RZ, R15.reuse.H0_H0 ;  /* 0x2000000fff117230 */ /* 0x108fe40000004100 */
[----:B------:R-:W-:-:S03]  /*09b0*/  HADD2.F32 R16, -RZ, R15.H1_H1 ;  /* 0x3000000fff107230 */ /* 0x000fc60000004100 */
[----:B------:R-:W-:Y:S01]  /*09c0*/  FMUL.FTZ R17, R17, R0 ;  /* 0x0000000011117220 */ /* 0x000fe20000410000 */
[----:B------:R-:W-:Y:S01]  /*09d0*/  LOP3.LUT R0, R6, 0x400, RZ, 0xfc, !PT ;  /* 0x0000040006007812 */ /* 0x000fe200078efcff */
[----:B------:R-:W-:Y:S02]  /*09e0*/  FMUL.FTZ R7, R16, R7 ;  /* 0x0000000710077220 */ /* 0x000fe40000410000 */
[----:B0-----:R-:W-:Y:S01]  /*09f0*/  FMUL.FTZ R17, R4, R17 ;  /* 0x0000001104117220 */ /* 0x001fe20000410000 */
[----:B------:R-:W-:Y:S01]  /*0a00*/  ISETP.GE.U32.AND P0, PT, R0, R5, PT ;  /* 0x000000050000720c */ /* 0x000fe20003f06070 */
[----:B------:R-:W-:Y:S01]  /*0a10*/  FMUL.FTZ R16, R4, R7 ;  /* 0x0000000704107220 */ /* 0x000fe20000410000 */
[----:B------:R-:W-:-:S04]  /*0a20*/  IMAD.WIDE.U32 R6, R6, 0x4, R8 ;  /* 0x0000000406067825 */ /* 0x000fc800078e0008 */
        /* <DEDUP_REMOVED lines=16> */
.L_x_164:
        /* <DEDUP_REMOVED lines=9> */
[----:B------:R-:W3:Y:S01]  /*0bc0*/  LDG.E.CONSTANT R13, desc[UR6][R10.64] ;  /* 0x000000060a0d7981 */ /* 0x000ee2000c1e9900 */
[----:B------:R-:W-:-:S04]  /*0bd0*/  LOP3.LUT R6, R6, 0x400, RZ, 0xfc, !PT ;  /* 0x0000040006067812 */ /* 0x000fc800078efcff */
[----:B------:R-:W-:Y:S01]  /*0be0*/  ISETP.GE.U32.AND P0, PT, R6, R5, PT ;  /* 0x000000050600720c */ /* 0x000fe20003f06070 */
        /* <DEDUP_REMOVED lines=22> */
.L_x_166:
[----:B------:R-:W-:Y:S05]  /*0d50*/  @!P0 EXIT ;  /* 0x000000000000894d */ /* 0x000fea0003800000 */
[----:B------:R-:W1:Y:S08]  /*0d60*/  LDC.64 R10, c[0x0][0x388] ;  /* 0x0000e200ff0a7b82 */ /* 0x000e700000000a00 */
[----:B------:R-:W2:Y:S01]  /*0d70*/  LDC.64 R12, c[0x0][0x390] ;  /* 0x0000e400ff0c7b82 */ /* 0x000ea20000000a00 */
[----:B-1----:R-:W-:-:S05]  /*0d80*/  IMAD.WIDE.U32 R10, R6, 0x4, R10 ;  /* 0x00000004060a7825 */ /* 0x002fca00078e000a */
[----:B------:R-:W3:Y:S01]  /*0d90*/  LDG.E.CONSTANT R15, desc[UR6][R10.64] ;  /* 0x000000060a0f7981 */ /* 0x000ee2000c1e9900 */
[----:B------:R-:W-:-:S04]  /*0da0*/  IMAD.WIDE.U32 R8, R6, 0x4, R8 ;  /* 0x0000000406087825 */ /* 0x000fc800078e0008 */
[C---:B--2---:R-:W-:Y:S01]  /*0db0*/  IMAD.WIDE.U32 R12, R6.reuse, 0x4, R12 ;  /* 0x00000004060c7825 */ /* 0x044fe200078e000c */
[----:B------:R-:W2:Y:S04]  /*0dc0*/  LDG.E R14, desc[UR6][R8.64] ;  /* 0x00000006080e7981 */ /* 0x000ea8000c1e1900 */
[----:B------:R-:W4:Y:S01]  /*0dd0*/  LDG.E.CONSTANT R19, desc[UR6][R12.64] ;  /* 0x000000060c137981 */ /* 0x000f22000c1e9900 */
        /* <DEDUP_REMOVED lines=9> */
[----:B----4-:R-:W-:-:S04]  /*0e70*/  HFMA2 R7, R0, 1, 1, R19 ;  /* 0x3c003c0000077831 */ /* 0x010fc80000000013 */
[----:B--2---:R-:W-:-:S05]  /*0e80*/  HADD2 R5, R7, R14 ;  /* 0x0000000e07057230 */ /* 0x004fca0000000000 */
[----:B------:R0:W-:Y:S01]  /*0e90*/  STG.E desc[UR6][R8.64], R5 ;  /* 0x0000000508007986 */ /* 0x0001e2000c101906 */
        /* <DEDUP_REMOVED lines=15> */
.L_x_167:
        /* <DEDUP_REMOVED lines=15> */
.L_x_183:


//--------------------- .text._Z17layer_norm_kernelILi1EEvPK6__halfS2_S2_PS0_ffiib --------------------------
	.section	.text._Z17layer_norm_kernelILi1EEvPK6__halfS2_S2_PS0_ffiib,"ax",@progbits
	.align	128
        .global         _Z17layer_norm_kernelILi1EEvPK6__halfS2_S2_PS0_ffiib
        .type           _Z17layer_norm_kernelILi1EEvPK6__halfS2_S2_PS0_ffiib,@function
        .size           _Z17layer_norm_kernelILi1EEvPK6__halfS2_S2_PS0_ffiib,(.L_x_184 - _Z17layer_norm_kernelILi1EEvPK6__halfS2_S2_PS0_ffiib)
        .other          _Z17layer_norm_kernelILi1EEvPK6__halfS2_S2_PS0_ffiib,@"STO_CUDA_ENTRY STV_DEFAULT"
_Z17layer_norm_kernelILi1EEvPK6__halfS2_S2_PS0_ffiib:
.text._Z17layer_norm_kernelILi1EEvPK6__halfS2_S2_PS0_ffiib:
[----:B------:R-:W-:Y:S08]  /*0000*/  LDC R1, c[0x0][0x37c] ;  /* 0x0000df00ff017b82 */ /* 0x000ff00000000800 */
[----:B------:R-:W0:Y:S01]  /*0010*/  LDC R3, c[0x0][0x3ac] ;  /* 0x0000eb00ff037b82 */ /* 0x000e220000000800 */
[----:B------:R-:W1:Y:S01]  /*0020*/  S2R R2, SR_TID.X ;  /* 0x0000000000027919 */ /* 0x000e620000002100 */
[----:B------:R-:W2:Y:S06]  /*0030*/  LDCU.64 UR6, c[0x0][0x358] ;  /* 0x00006b00ff0677ac */ /* 0x000eac0008000a00 */
[----:B------:R-:W3:Y:S01]  /*0040*/  S2UR UR4, SR_CTAID.X ;  /* 0x00000000000479c3 */ /* 0x000ee20000002500 */
[----:B0-----:R-:W-:-:S04]  /*0050*/  LEA.HI R7, R3, R3, RZ, 0x1 ;  /* 0x0000000303077211 */ /* 0x001fc800078f08ff */
[----:B------:R-:W-:Y:S01]  /*0060*/  SHF.R.S32.HI R7, RZ, 0x1, R7 ;  /* 0x00000001ff077819 */ /* 0x000fe20000011407 */
[----:B---3--:R-:W-:-:S03]  /*0070*/  IMAD R3, R3, UR4, RZ ;  /* 0x0000000403037c24 */ /* 0x008fc6000f8e02ff */
[----:B-1----:R-:W-:Y:S02]  /*0080*/  ISETP.GE.AND P0, PT, R2, R7, PT ;  /* 0x000000070200720c */ /* 0x002fe40003f06270 */
[----:B------:R-:W-:-:S11]  /*0090*/  SHF.R.S32.HI R4, RZ, 0x1f, R3 ;  /* 0x0000001fff047819 */ /* 0x000fd60000011403 */
[----:B------:R-:W0:Y:S02]  /*00a0*/  @!P0 LDC.64 R8, c[0x0][0x380] ;  /* 0x0000e000ff088b82 */ /* 0x000e240000000a00 */
[----:B0-----:R-:W-:-:S04]  /*00b0*/  @!P0 LEA R8, P1, R3, R8, 0x1 ;  /* 0x0000000803088211 */ /* 0x001fc800078208ff */
[----:B------:R-:W-:-:S03]  /*00c0*/  @!P0 LEA.HI.X R9, R3, R9, R4, 0x1, P1 ;  /* 0x0000000903098211 */ /* 0x000fc600008f0c04 */
[----:B------:R-:W-:-:S06]  /*00d0*/  @!P0 IMAD.WIDE.U32 R8, R2, 0x4, R8 ;  /* 0x0000000402088825 */ /* 0x000fcc00078e0008 */
[----:B--2---:R-:W2:Y:S01]  /*00e0*/  @!P0 LDG.E.CONSTANT R8, desc[UR6][R8.64] ;  /* 0x0000000608088981 */ /* 0x004ea2000c1e9900 */
[----:B------:R-:W0:Y:S01]  /*00f0*/  S2UR UR5, SR_CgaCtaId ;  /* 0x00000000000579c3 */ /* 0x000e220000008800 */
[----:B------:R-:W-:Y:S01]  /*0100*/  UMOV UR4, 0x400 ;  /* 0x0000040000047882 */ /* 0x000fe20000000000 */
[----:B------:R-:W-:Y:S01]  /*0110*/  ISETP.GE.AND P2, PT, R2, R7, PT ;  /* 0x000000070200720c */ /* 0x000fe20003f46270 */
[----:B0-----:R-:W-:Y:S01]  /*0120*/  ULEA UR4, UR5, UR4, 0x18 ;  /* 0x0000000405047291 */ /* 0x001fe2000f8ec0ff */
[----:B------:R-:W0:Y:S01]  /*0130*/  LDCU UR5, c[0x0][0x3a4] ;  /* 0x00007480ff0577ac */ /* 0x000e220008000800 */
[--C-:B--2---:R-:W-:Y:S02]  /*0140*/  @!P0 HADD2.F32 R6, -RZ, R8.reuse.H0_H0 ;  /* 0x20000008ff068230 */ /* 0x104fe40000004100 */
[----:B------:R-:W-:-:S03]  /*0150*/  @!P0 HADD2.F32 R10, -RZ, R8.H1_H1 ;  /* 0x30000008ff0a8230 */ /* 0x000fc60000004100 */
[----:B------:R-:W-:Y:S02]  /*0160*/  @!P0 FMNMX.FTZ R6, R6, 65504, PT ;  /* 0x477fe00006068809 */ /* 0x000fe40003810000 */
[----:B------:R-:W-:Y:S02]  /*0170*/  @!P0 FMNMX.FTZ R10, R10, 65504, PT ;  /* 0x477fe0000a0a8809 */ /* 0x000fe40003810000 */
[----:B------:R-:W-:Y:S01]  /*0180*/  @!P0 FMNMX.FTZ R0, R6, -65504, !PT ;  /* 0xc77fe00006008809 */ /* 0x000fe20007810000 */
[----:B------:R-:W-:Y:S01]  /*0190*/  HFMA2 R6, -RZ, RZ, 0, 0 ;  /* 0x00000000ff067431 */ /* 0x000fe200000001ff */
[----:B------:R-:W-:-:S03]  /*01a0*/  @!P0 FMNMX.FTZ R5, R10, -65504, !PT ;  /* 0xc77fe0000a058809 */ /* 0x000fc60007810000 */
[----:B------:R-:W-:-:S04]  /*01b0*/  @!P0 FADD.FTZ R10, RZ, R0 ;  /* 0x00000000ff0a8221 */ /* 0x000fc80000010000 */
[----:B------:R-:W-:-:S05]  /*01c0*/  @!P0 FADD.FTZ R6, R5, R10 ;  /* 0x0000000a05068221 */ /* 0x000fca0000010000 */
[----:B------:R-:W1:Y:S02]  /*01d0*/  SHFL.BFLY PT, R11, R6, 0x10, 0x1f ;  /* 0x0e001f00060b7f89 */ /* 0x000e6400000e0000 */
[----:B-1----:R-:W-:Y:S01]  /*01e0*/  FADD.FTZ R11, R11, R6 ;  /* 0x000000060b0b7221 */ /* 0x002fe20000010000 */
[----:B------:R-:W-:-:S04]  /*01f0*/  SHF.R.U32.HI R6, RZ, 0x3, R2 ;  /* 0x00000003ff067819 */ /* 0x000fc80000011602 */
[----:B------:R-:W1:Y:S01]  /*0200*/  SHFL.BFLY PT, R8, R11, 0x8, 0x1f ;  /* 0x0d001f000b087f89 */ /* 0x000e6200000e0000 */
[----:B------:R-:W-:Y:S01]  /*0210*/  LOP3.LUT R6, R6, 0x7c, RZ, 0xc0, !PT ;  /* 0x0000007c06067812 */ /* 0x000fe200078ec0ff */
[----:B-1----:R-:W-:-:S05]  /*0220*/  FADD.FTZ R9, R11, R8 ;  /* 0x000000080b097221 */ /* 0x002fca0000010000 */
[----:B------:R-:W1:Y:S02]  /*0230*/  SHFL.BFLY PT, R8, R9, 0x4, 0x1f ;  /* 0x0c801f0009087f89 */ /* 0x000e6400000e0000 */
[----:B-1----:R-:W-:Y:S01]  /*0240*/  FADD.FTZ R10, R9, R8 ;  /* 0x00000008090a7221 */ /* 0x002fe20000010000 */
[----:B------:R-:W-:-:S04]  /*0250*/  LOP3.LUT R8, R2, 0x1f, RZ, 0xc0, !PT ;  /* 0x0000001f02087812 */ /* 0x000fc800078ec0ff */
[----:B------:R-:W1:Y:S01]  /*0260*/  SHFL.BFLY PT, R13, R10, 0x2, 0x1f ;  /* 0x0c401f000a0d7f89 */ /* 0x000e6200000e0000 */
[C---:B------:R-:W-:Y:S02]  /*0270*/  ISETP.NE.AND P1, PT, R8.reuse, RZ, PT ;  /* 0x000000ff0800720c */ /* 0x040fe40003f25270 */
[----:B------:R-:W-:Y:S01]  /*0280*/  LEA R8, R8, UR4, 0x2 ;  /* 0x0000000408087c11 */ /* 0x000fe2000f8e10ff */
[----:B-1----:R-:W-:-:S05]  /*0290*/  FADD.FTZ R13, R10, R13 ;  /* 0x0000000d0a0d7221 */ /* 0x002fca0000010000 */
[----:B------:R-:W1:Y:S02]  /*02a0*/  SHFL.BFLY PT, R12, R13, 0x1, 0x1f ;  /* 0x0c201f000d0c7f89 */ /* 0x000e6400000e0000 */
        /* <DEDUP_REMOVED lines=14> */
[C---:B0-----:R-:W-:Y:S01]  /*0390*/  FFMA.FTZ R0, -R15.reuse, UR5, R0 ;  /* 0x000000050f007c23 */ /* 0x041fe20008010100 */
[----:B------:R-:W-:-:S03]  /*03a0*/  FFMA.FTZ R5, -R15, UR5, R5 ;  /* 0x000000050f057c23 */ /* 0x000fc60008010105 */
[----:B------:R-:W-:-:S04]  /*03b0*/  FFMA.FTZ R10, R0, R0, RZ ;  /* 0x00000000000a7223 */ /* 0x000fc800000100ff */
[----:B------:R-:W-:-:S05]  /*03c0*/  FFMA.FTZ R10, R5, R5, R10 ;  /* 0x00000005050a7223 */ /* 0x000fca000001000a */
[----:B------:R-:W-:-:S05]  /*03d0*/  FSEL R10, R10, RZ, !P2 ;  /* 0x000000ff0a0a7208 */ /* 0x000fca0005000000 */
        /* <DEDUP_REMOVED lines=9> */
[----:B0-----:R-:W-:Y:S02]  /*0470*/  FADD.FTZ R11, R14, R11 ;  /* 0x0000000b0e0b7221 */ /* 0x001fe40000010000 */
[----:B------:R-:W0:Y:S03]  /*0480*/  LDC R14, c[0x0][0x3a0] ;  /* 0x0000e800ff0e7b82 */ /* 0x000e260000000800 */
[----:B------:R-:W-:Y:S05]  /*0490*/  @!P1 STS [R6+UR4], R11 ;  /* 0x0000000b06009988 */ /* 0x000fea0008000804 */
        /* <DEDUP_REMOVED lines=12> */
[----:B0-----:R-:W-:Y:S01]  /*0560*/  FFMA.FTZ R14, R11, UR5, R14 ;  /* 0x000000050b0e7c23 */ /* 0x001fe2000801000e */
[----:B------:R-:W-:Y:S06]  /*0570*/  @P0 EXIT ;  /* 0x000000000000094d */ /* 0x000fec0003800000 */
[----:B------:R-:W0:Y:S01]  /*0580*/  LDCU.64 UR4, c[0x0][0x390] ;  /* 0x00007200ff0477ac */ /* 0x000e220008000a00 */
[----:B------:R-:W1:Y:S08]  /*0590*/  LDC.64 R10, c[0x0][0x388] ;  /* 0x0000e200ff0a7b82 */ /* 0x000e700000000a00 */
[----:B------:R-:W2:Y:S01]  /*05a0*/  LDC.64 R6, c[0x0][0x398] ;  /* 0x0000e600ff067b82 */ /* 0x000ea20000000a00 */
[----:B0-----:R-:W-:Y:S01]  /*05b0*/  ISETP.NE.U32.AND P0, PT, RZ, UR4, PT ;  /* 0x00000004ff007c0c */ /* 0x001fe2000bf05070 */
[----:B------:R-:W0:Y:S03]  /*05c0*/  LDCU.U8 UR4, c[0x0][0x3b0] ;  /* 0x00007600ff0477ac */ /* 0x000e260008000000 */
[----:B------:R-:W-:Y:S01]  /*05d0*/  ISETP.NE.AND.EX P0, PT, RZ, UR5, PT, P0 ;  /* 0x00000005ff007c0c */ /* 0x000fe2000bf05300 */
[----:B-1----:R-:W-:-:S06]  /*05e0*/  IMAD.WIDE.U32 R10, R2, 0x4, R10 ;  /* 0x00000004020a7825 */ /* 0x002fcc00078e000a */
[----:B------:R-:W3:Y:S06]  /*05f0*/  LDG.E.CONSTANT R10, desc[UR6][R10.64] ;  /* 0x000000060a0a7981 */ /* 0x000eec000c1e9900 */
[----:B------:R-:W1:Y:S01]  /*0600*/  @P0 LDC.64 R12, c[0x0][0x390] ;  /* 0x0000e400ff0c0b82 */ /* 0x000e620000000a00 */
[----:B0-----:R-:W-:Y:S01]  /*0610*/  UPRMT UR4, UR4, 0x8880, URZ ;  /* 0x0000888004047896 */ /* 0x001fe200080000ff */
[----:B--2---:R-:W-:-:S05]  /*0620*/  LEA R6, P2, R3, R6, 0x1 ;  /* 0x0000000603067211 */ /* 0x004fca00078408ff */
[----:B------:R-:W-:Y:S02]  /*0630*/  ISETP.NE.AND P1, PT, RZ, UR4, PT ;  /* 0x00000004ff007c0c */ /* 0x000fe4000bf25270 */
[----:B------:R-:W-:Y:S01]  /*0640*/  LEA.HI.X R7, R3, R7, R4, 0x1, P2 ;  /* 0x0000000703077211 */ /* 0x000fe200010f0c04 */
[----:B-1----:R-:W-:-:S10]  /*0650*/  @P0 IMAD.WIDE.U32 R12, R2, 0x4, R12 ;  /* 0x00000004020c0825 */ /* 0x002fd400078e000c */
[----:B------:R-:W-:Y:S01]  /*0660*/  @P1 IMAD.WIDE.U32 R8, R2, 0x4, R6 ;  /* 0x0000000402081825 */ /* 0x000fe200078e0006 */
[----:B------:R-:W2:Y:S04]  /*0670*/  @P0 LDG.E.CONSTANT R12, desc[UR6][R12.64] ;  /* 0x000000060c0c0981 */ /* 0x000ea8000c1e9900 */
[----:B------:R-:W4:Y:S01]  /*0680*/  @P1 LDG.E R4, desc[UR6][R8.64] ;  /* 0x0000000608041981 */ /* 0x000f22000c1e1900 */
[----:B------:R-:W0:Y:S01]  /*0690*/  MUFU.RSQ R14, R14 ;  /* 0x0000000e000e7308 */ /* 0x000e220000001400 */
[--C-:B---3--:R-:W-:Y:S02]  /*06a0*/  HADD2.F32 R3, -RZ, R10.reuse.H0_H0 ;  /* 0x2000000aff037230 */ /* 0x108fe40000004100 */
[----:B------:R-:W-:-:S03]  /*06b0*/  HADD2.F32 R10, -RZ, R10.H1_H1 ;  /* 0x3000000aff0a7230 */ /* 0x000fc60000004100 */
[----:B------:R-:W-:Y:S02]  /*06c0*/  FMUL.FTZ R3, R0, R3 ;  /* 0x0000000300037220 */ /* 0x000fe40000410000 */
[----:B------:R-:W-:Y:S02]  /*06d0*/  FMUL.FTZ R5, R5, R10 ;  /* 0x0000000a05057220 */ /* 0x000fe40000410000 */
[C---:B0-----:R-:W-:Y:S02]  /*06e0*/  FMUL.FTZ R3, R14.reuse, R3 ;  /* 0x000000030e037220 */ /* 0x041fe40000410000 */
[----:B------:R-:W-:-:S05]  /*06f0*/  FMUL.FTZ R0, R14, R5 ;  /* 0x000000050e007220 */ /* 0x000fca0000410000 */
[----:B------:R-:W-:-:S05]  /*0700*/  F2FP.F16.F32.PACK_AB R5, R0, R3 ;  /* 0x000000030005723e */ /* 0x000fca00000000ff */
[----:B--2---:R-:W-:-:S04]  /*0710*/  @P0 HFMA2 R5, R5, 1, 1, R12 ;  /* 0x3c003c0005050831 */ /* 0x004fc8000000000c */
[----:B----4-:R-:W-:-:S05]  /*0720*/  @P1 HADD2 R3, R5, R4 ;  /* 0x0000000405031230 */ /* 0x010fca0000000000 */
[----:B------:R0:W-:Y:S01]  /*0730*/  @P1 STG.E desc[UR6][R8.64], R3 ;  /* 0x0000000308001986 */ /* 0x0001e2000c101906 */
[----:B------:R-:W-:Y:S05]  /*0740*/  @P1 EXIT ;  /* 0x000000000000194d */ /* 0x000fea0003800000 */
[----:B0-----:R-:W-:-:S05]  /*0750*/  IMAD.WIDE.U32 R2, R2, 0x4, R6 ;  /* 0x0000000402027825 */ /* 0x001fca00078e0006 */
[----:B------:R-:W-:Y:S01]  /*0760*/  STG.E desc[UR6][R2.64], R5 ;  /* 0x0000000502007986 */ /* 0x000fe2000c101906 */
[----:B------:R-:W-:Y:S05]  /*0770*/  EXIT ;  /* 0x000000000000794d */ /* 0x000fea0003800000 */
.L_x_168:
        /* <DEDUP_REMOVED lines=16> */
.L_x_184:


//--------------------- .nv.shared._Z17layer_norm_kernelILi16EEvPK6__halfS2_S2_PS0_ffiib --------------------------
	.section	.nv.shared._Z17layer_norm_kernelILi16EEvPK6__halfS2_S2_PS0_ffiib,"aw",@nobits
	.sectionflags	@""
	.align	4
.nv.shared._Z17layer_norm_kernelILi16EEvPK6__halfS2_S2_PS0_ffiib:
	.zero		1152


//--------------------- .nv.shared.reserved.0     --------------------------
	.section	.nv.shared.reserved.0,"aw",@nobits
	.weak		__nv_reservedSMEM_offset_0_alias
	.size		__nv_reservedSMEM_offset_0_alias, 0, 64
	.other		__nv_reservedSMEM_offset_0_alias,@"STO_CUDA_RESERVED_SHARED STV_DEFAULT"
__nv_reservedSMEM_offset_0_alias:
	.zero		0
	.zero		64


//--------------------- .nv.global                --------------------------
	.section	.nv.global,"aw",@nobits
.nv.global:
	.type		_ZN44_INTERNAL_5772b600_13_layer_norm_cu_b8158a864cuda3std3__48in_placeE,@object
	.size		_ZN44_INTERNAL_5772b600_13_layer_norm_cu_b8158a864cuda3std3__48in_placeE,(_ZN44_INTERNAL_5772b600_13_layer_norm_cu_b8158a864cuda3std6ranges3__45__cpo8distanceE - _ZN44_INTERNAL_5772b600_13_layer_norm_cu_b8158a864cuda3std3__48in_placeE)
_ZN44_INTERNAL_5772b600_13_layer_norm_cu_b8158a864cuda3std3__48in_placeE:
	.zero		1
	.type		_ZN44_INTERNAL_5772b600_13_layer_norm_cu_b8158a864cuda3std6ranges3__45__cpo8distanceE,@object
	.size		_ZN44_INTERNAL_5772b600_13_layer_norm_cu_b8158a864cuda3std6ranges3__45__cpo8distanceE,(_ZN44_INTERNAL_5772b600_13_layer_norm_cu_b8158a864cuda3std3__45__cpo6cbeginE - _ZN44_INTERNAL_5772b600_13_layer_norm_cu_b8158a864cuda3std6ranges3__45__cpo8distanceE)
_ZN44_INTERNAL_5772b600_13_layer_norm_cu_b8158a864cuda3std6ranges3__45__cpo8distanceE:
	.zero		1
	.type		_ZN44_INTERNAL_5772b600_13_layer_norm_cu_b8158a864cuda3std3__45__cpo6cbeginE,@object
	.size		_ZN44_INTERNAL_5772b600_13_layer_norm_cu_b8158a864cuda3std3__45__cpo6cbeginE,(_ZN44_INTERNAL_5772b600_13_layer_norm_cu_b8158a864cuda3std6ranges3__45__cpo7advanceE - _ZN44_INTERNAL_5772b600_13_layer_norm_cu_b8158a864cuda3std3__45__cpo6cbeginE)
_ZN44_INTERNAL_5772b600_13_layer_norm_cu_b8158a864cuda3std3__45__cpo6cbeginE:
	.zero		1
	.type		_ZN44_INTERNAL_5772b600_13_layer_norm_cu_b8158a864cuda3std6ranges3__45__cpo7advanceE,@object
	.size		_ZN44_INTERNAL_5772b600_13_layer_norm_cu_b8158a864cuda3std6ranges3__45__cpo7advanceE,(_ZN44_INTERNAL_5772b600_13_layer_norm_cu_b8158a864cuda3std3__45__cpo7crbeginE - _ZN44_INTERNAL_5772b600_13_layer_norm_cu_b8158a864cuda3std6ranges3__45__cpo7advanceE)
_ZN44_INTERNAL_5772b600_13_layer_norm_cu_b8158a864cuda3std6ranges3__45__cpo7advanceE:
	.zero		1
	.type		_ZN44_INTERNAL_5772b600_13_layer_norm_cu_b8158a864cuda3std3__45__cpo7crbeginE,@object
	.size		_ZN44_INTERNAL_5772b600_13_layer_norm_cu_b8158a864cuda3std3__45__cpo7crbeginE,(_ZN44_INTERNAL_5772b600_13_layer_norm_cu_b8158a864cuda3std6ranges3__45__cpo4dataE - _ZN44_INTERNAL_5772b600_13_layer_norm_cu_b8158a864cuda3std3__45__cpo7crbeginE)
_ZN44_INTERNAL_5772b600_13_layer_norm_cu_b8158a864cuda3std3__45__cpo7crbeginE:
	.zero		1
	.type		_ZN44_INTERNAL_5772b600_13_layer_norm_cu_b8158a864cuda3std6ranges3__45__cpo4dataE,@object
	.size		_ZN44_INTERNAL_5772b600_13_layer_norm_cu_b8158a864cuda3std6ranges3__45__cpo4dataE,(_ZN44_INTERNAL_5772b600_13_layer_norm_cu_b8158a864cuda3std6ranges3__45__cpo5beginE - _ZN44_INTERNAL_5772b600_13_layer_norm_cu_b8158a864cuda3std6ranges3__45__cpo4dataE)
_ZN44_INTERNAL_5772b600_13_layer_norm_cu_b8158a864cuda3std6ranges3__45__cpo4dataE:
	.zero		1
	.type		_ZN44_INTERNAL_5772b600_13_layer_norm_cu_b8158a864cuda3std6ranges3__45__cpo5beginE,@object
	.size		_ZN44_INTERNAL_5772b600_13_layer_norm_cu_b8158a864cuda3std6ranges3__45__cpo5beginE,(_ZN44_INTERNAL_5772b600_13_layer_norm_cu_b8158a864cuda3std3__446_GLOBAL__N__5772b600_13_layer_norm_cu_b8158a866ignoreE - _ZN44_INTERNAL_5772b600_13_layer_norm_cu_b8158a864cuda3std6ranges3__45__cpo5beginE)
_ZN44_INTERNAL_5772b600_13_layer_norm_cu_b8158a864cuda3std6ranges3__45__cpo5beginE:
	.zero		1
	.type		_ZN44_INTERNAL_5772b600_13_layer_norm_cu_b8158a864cuda3std3__446_GLOBAL__N__5772b600_13_layer_norm_cu_b8158a866ignoreE,@object
	.size		_ZN44_INTERNAL_5772b600_13_layer_norm_cu_b8158a864cuda3std3__446_GLOBAL__N__5772b600_13_layer_norm_cu_b8158a866ignoreE,(_ZN44_INTERNAL_5772b600_13_layer_norm_cu_b8158a864cuda3std6ranges3__45__cpo4sizeE - _ZN44_INTERNAL_5772b600_13_layer_norm_cu_b8158a864cuda3std3__446_GLOBAL__N__5772b600_13_layer_norm_cu_b8158a866ignoreE)
_ZN44_INTERNAL_5772b600_13_layer_norm_cu_b8158a864cuda3std3__446_GLOBAL__N__5772b600_13_layer_norm_cu_b8158a866ignoreE:
	.zero		1
	.type		_ZN44_INTERNAL_5772b600_13_layer_norm_cu_b8158a864cuda3std6ranges3__45__cpo4sizeE,@object
	.size		_ZN44_INTERNAL_5772b600_13_layer_norm_cu_b8158a864cuda3std6ranges3__45__cpo4sizeE,(_ZN44_INTERNAL_5772b600_13_layer_norm_cu_b8158a864cuda3std3__45__cpo5beginE - _ZN44_INTERNAL_5772b600_13_layer_norm_cu_b8158a864cuda3std6ranges3__45__cpo4sizeE)
_ZN44_INTERNAL_5772b600_13_layer_norm_cu_b8158a864cuda3std6ranges3__45__cpo4sizeE:
	.zero		1
	.type		_ZN44_INTERNAL_5772b600_13_layer_norm_cu_b8158a864cuda3std3__45__cpo5beginE,@object
	.size		_ZN44_INTERNAL_5772b600_13_layer_norm_cu_b8158a864cuda3std3__45__cpo5beginE,(_ZN44_INTERNAL_5772b600_13_layer_norm_cu_b8158a864cuda3std6ranges3__45__cpo6cbeginE - _ZN44_INTERNAL_5772b600_13_layer_norm_cu_b8158a864cuda3std3__45__cpo5beginE)
_ZN44_INTERNAL_5772b600_13_layer_norm_cu_b8158a864cuda3std3__45__cpo5beginE:
	.zero		1
	.type		_ZN44_INTERNAL_5772b600_13_layer_norm_cu_b8158a864cuda3std6ranges3__45__cpo6cbeginE,@object
	.size		_ZN44_INTERNAL_5772b600_13_layer_norm_cu_b8158a864cuda3std6ranges3__45__cpo6cbeginE,(_ZN44_INTERNAL_5772b600_13_layer_norm_cu_b8158a864cuda3std3__45__cpo6rbeginE - _ZN44_INTERNAL_5772b600_13_layer_norm_cu_b8158a864cuda3std6ranges3__45__cpo6cbeginE)
_ZN44_INTERNAL_5772b600_13_layer_norm_cu_b8158a864cuda3std6ranges3__45__cpo6cbeginE:
	.zero		1
	.type		_ZN44_INTERNAL_5772b600_13_layer_norm_cu_b8158a864cuda3std3__45__cpo6rbeginE,@object
	.size		_ZN44_INTERNAL_5772b600_13_layer_norm_cu_b8158a864cuda3std3__45__cpo6rbeginE,(_ZN44_INTERNAL_5772b600_13_layer_norm_cu_b8158a864cuda3std6ranges3__45__cpo4nextE - _ZN44_INTERNAL_5772b600_13_layer_norm_cu_b8158a864cuda3std3__45__cpo6rbeginE)
_ZN44_INTERNAL_5772b600_13_layer_norm_cu_b8158a864cuda3std3__45__cpo6rbeginE:
	.zero		1
	.type		_ZN44_INTERNAL_5772b600_13_layer_norm_cu_b8158a864cuda3std6ranges3__45__cpo4nextE,@object
	.size		_ZN44_INTERNAL_5772b600_13_layer_norm_cu_b8158a864cuda3std6ranges3__45__cpo4nextE,(_ZN44_INTERNAL_5772b600_13_layer_norm_cu_b8158a864cuda3std6ranges3__45__cpo4swapE - _ZN44_INTERNAL_5772b600_13_layer_norm_cu_b8158a864cuda3std6ranges3__45__cpo4nextE)
_ZN44_INTERNAL_5772b600_13_layer_norm_cu_b8158a864cuda3std6ranges3__45__cpo4nextE:
	.zero		1
	.type		_ZN44_INTERNAL_5772b600_13_layer_norm_cu_b8158a864cuda3std6ranges3__45__cpo4swapE,@object
	.size		_ZN44_INTERNAL_5772b600_13_layer_norm_cu_b8158a864cuda3std6ranges3__45__cpo4swapE,(_ZN44_INTERNAL_5772b600_13_layer_norm_cu_b8158a864cuda3std3__420unreachable_sentinelE - _ZN44_INTERNAL_5772b600_13_layer_norm_cu_b8158a864cuda3std6ranges3__45__cpo4swapE)
_ZN44_INTERNAL_5772b600_13_layer_norm_cu_b8158a864cuda3std6ranges3__45__cpo4swapE:
	.zero		1
	.type		_ZN44_INTERNAL_5772b600_13_layer_norm_cu_b8158a864cuda3std3__420unreachable_sentinelE,@object
	.size		_ZN44_INTERNAL_5772b600_13_layer_norm_cu_b8158a864cuda3std3__420unreachable_sentinelE,(_ZN44_INTERNAL_5772b600_13_layer_norm_cu_b8158a866thrust24THRUST_300001_SM_1030_NS6system6detail10sequential3seqE - _ZN44_INTERNAL_5772b600_13_layer_norm_cu_b8158a864cuda3std3__420unreachable_sentinelE)
_ZN44_INTERNAL_5772b600_13_layer_norm_cu_b8158a864cuda3std3__420unreachable_sentinelE:
	.zero		1
	.type		_ZN44_INTERNAL_5772b600_13_layer_norm_cu_b8158a866thrust24THRUST_300001_SM_1030_NS6system6detail10sequential3seqE,@object
	.size		_ZN44_INTERNAL_5772b600_13_layer_norm_cu_b8158a866thrust24THRUST_300001_SM_1030_NS6system6detail10sequential3seqE,(_ZN44_INTERNAL_5772b600_13_layer_norm_cu_b8158a864cuda3std3__45__cpo4cendE - _ZN44_INTERNAL_5772b600_13_layer_norm_cu_b8158a866thrust24THRUST_300001_SM_1030_NS6system6detail10sequential3seqE)
_ZN44_INTERNAL_5772b600_13_layer_norm_cu_b8158a866thrust24THRUST_300001_SM_1030_NS6system6detail10sequential3seqE:
	.zero		1
	.type		_ZN44_INTERNAL_5772b600_13_layer_norm_cu_b8158a864cuda3std3__45__cpo4cendE,@object
	.size		_ZN44_INTERNAL_5772b600_13_layer_norm_cu_b8158a864cuda3std3__45__cpo4cendE,(_ZN44_INTERNAL_5772b600_13_layer_norm_cu_b8158a864cuda3std6ranges3__45__cpo9iter_swapE - _ZN44_INTERNAL_5772b600_13_layer_norm_cu_b8158a864cuda3std3__45__cpo4cendE)
_ZN44_INTERNAL_5772b600_13_layer_norm_cu_b8158a864cuda3std3__45__cpo4cendE:
	.zero		1
	.type		_ZN44_INTERNAL_5772b600_13_layer_norm_cu_b8158a864cuda3std6ranges3__45__cpo9iter_swapE,@object
	.size		_ZN44_INTERNAL_5772b600_13_layer_norm_cu_b8158a864cuda3std6ranges3__45__cpo9iter_swapE,(_ZN44_INTERNAL_5772b600_13_layer_norm_cu_b8158a864cuda3std3__45__cpo5crendE - _ZN44_INTERNAL_5772b600_13_layer_norm_cu_b8158a864cuda3std6ranges3__45__cpo9iter_swapE)
_ZN44_INTERNAL_5772b600_13_layer_norm_cu_b8158a864cuda3std6ranges3__45__cpo9iter_swapE:
	.zero		1
	.type		_ZN44_INTERNAL_5772b600_13_layer_norm_cu_b8158a864cuda3std3__45__cpo5crendE,@object
	.size		_ZN44_INTERNAL_5772b600_13_layer_norm_cu_b8158a864cuda3std3__45__cpo5crendE,(_ZN44_INTERNAL_5772b600_13_layer_norm_cu_b8158a864cuda3std6ranges3__45__cpo5cdataE - _ZN44_INTERNAL_5772b600_13_layer_norm_cu_b8158a864cuda3std3__45__cpo5crendE)
_ZN44_INTERNAL_5772b600_13_layer_norm_cu_b8158a864cuda3std3__45__cpo5crendE:
	.zero		1
	.type		_ZN44_INTERNAL_5772b600_13_layer_norm_cu_b8158a864cuda3std6ranges3__45__cpo5cdataE,@object
	.size		_ZN44_INTERNAL_5772b600_13_layer_norm_cu_b8158a864cuda3std6ranges3__45__cpo5cdataE,(_ZN44_INTERNAL_5772b600_13_layer_norm_cu_b8158a864cuda3std6ranges3__45__cpo3endE - _ZN44_INTERNAL_5772b600_13_layer_norm_cu_b8158a864cuda3std6ranges3__45__cpo5cdataE)
_ZN44_INTERNAL_5772b600_13_layer_norm_cu_b8158a864cuda3std6ranges3__45__cpo5cdataE:
	.zero		1
	.type		_ZN44_INTERNAL_5772b600_13_layer_norm_cu_b8158a864cuda3std6ranges3__45__cpo3endE,@object
	.size		_ZN44_INTERNAL_5772b600_13_layer_norm_cu_b8158a864cuda3std6ranges3__45__cpo3endE,(_ZN44_INTERNAL_5772b600_13_layer_norm_cu_b8158a864cuda3std3__419piecewise_constructE - _ZN44_INTERNAL_5772b600_13_layer_norm_cu_b8158a864cuda3std6ranges3__45__cpo3endE)
_ZN44_INTERNAL_5772b600_13_layer_norm_cu_b8158a864cuda3std6ranges3__45__cpo3endE:
	.zero		1
	.type		_ZN44_INTERNAL_5772b600_13_layer_norm_cu_b8158a864cuda3std3__419piecewise_constructE,@object
	.size		_ZN44_INTERNAL_5772b600_13_layer_norm_cu_b8158a864cuda3std3__419piecewise_constructE,(_ZN44_INTERNAL_5772b600_13_layer_norm_cu_b8158a864cuda3std6ranges3__45__cpo5ssizeE - _ZN44_INTERNAL_5772b600_13_layer_norm_cu_b8158a864cuda3std3__419piecewise_constructE)
_ZN44_INTERNAL_5772b600_13_layer_norm_cu_b8158a864cuda3std3__419piecewise_constructE:
	.zero		1
	.type		_ZN44_INTERNAL_5772b600_13_layer_norm_cu_b8158a864cuda3std6ranges3__45__cpo5ssizeE,@object
	.size		_ZN44_INTERNAL_5772b600_13_layer_norm_cu_b8158a864cuda3std6ranges3__45__cpo5ssizeE,(_ZN44_INTERNAL_5772b600_13_layer_norm_cu_b8158a864cuda3std3__45__cpo3endE - _ZN44_INTERNAL_5772b600_13_layer_norm_cu_b8158a864cuda3std6ranges3__45__cpo5ssizeE)
_ZN44_INTERNAL_5772b600_13_layer_norm_cu_b8158a864cuda3std6ranges3__45__cpo5ssizeE:
	.zero		1
	.type		_ZN44_INTERNAL_5772b600_13_layer_norm_cu_b8158a864cuda3std3__45__cpo3endE,@object
	.size		_ZN44_INTERNAL_5772b600_13_layer_norm_cu_b8158a864cuda3std3__45__cpo3endE,(_ZN44_INTERNAL_5772b600_13_layer_norm_cu_b8158a864cuda3std6ranges3__45__cpo4cendE - _ZN44_INTERNAL_5772b600_13_layer_norm_cu_b8158a864cuda3std3__45__cpo3endE)
_ZN44_INTERNAL_5772b600_13_layer_norm_cu_b8158a864cuda3std3__45__cpo3endE:
	.zero		1
	.type		_ZN44_INTERNAL_5772b600_13_layer_norm_cu_b8158a864cuda3std6ranges3__45__cpo4cendE,@object
	.size		_ZN44_INTERNAL_5772b600_13_layer_norm_cu_b8158a864cuda3std6ranges3__45__cpo4cendE,(_ZN44_INTERNAL_5772b600_13_layer_norm_cu_b8158a864cuda3std3__45__cpo4rendE - _ZN44_INTERNAL_5772b600_13_layer_norm_cu_b8158a864cuda3std6ranges3__45__cpo4cendE)
_ZN44_INTERNAL_5772b600_13_layer_norm_cu_b8158a864cuda3std6ranges3__45__cpo4cendE:
	.zero		1
	.type		_ZN44_INTERNAL_5772b600_13_layer_norm_cu_b8158a864cuda3std3__45__cpo4rendE,@object
	.size		_ZN44_INTERNAL_5772b600_13_layer_norm_cu_b8158a864cuda3std3__45__cpo4rendE,(_ZN44_INTERNAL_5772b600_13_layer_norm_cu_b8158a864cuda3std6ranges3__45__cpo4prevE - _ZN44_INTERNAL_5772b600_13_layer_norm_cu_b8158a864cuda3std3__45__cpo4rendE)
_ZN44_INTERNAL_5772b600_13_layer_norm_cu_b8158a864cuda3std3__45__cpo4rendE:
	.zero		1
	.type		_ZN44_INTERNAL_5772b600_13_layer_norm_cu_b8158a864cuda3std6ranges3__45__cpo4prevE,@object
	.size		_ZN44_INTERNAL_5772b600_13_layer_norm_cu_b8158a864cuda3std6ranges3__45__cpo4prevE,(_ZN44_INTERNAL_5772b600_13_layer_norm_cu_b8158a864cuda3std6ranges3__45__cpo9iter_moveE - _ZN44_INTERNAL_5772b600_13_layer_norm_cu_b8158a864cuda3std6ranges3__45__cpo4prevE)
_ZN44_INTERNAL_5772b600_13_layer_norm_cu_b8158a864cuda3std6ranges3__45__cpo4prevE:
	.zero		1
	.type		_ZN44_INTERNAL_5772b600_13_layer_norm_cu_b8158a864cuda3std6ranges3__45__cpo9iter_moveE,@object
	.size		_ZN44_INTERNAL_5772b600_13_layer_norm_cu_b8158a864cuda3std6ranges3__45__cpo9iter_moveE,(.L_13 - _ZN44_INTERNAL_5772b600_13_layer_norm_cu_b8158a864cuda3std6ranges3__45__cpo9iter_moveE)
_ZN44_INTERNAL_5772b600_13_layer_norm_cu_b8158a864cuda3std6ranges3__45__cpo9iter_moveE:
	.zero		1
.L_13:


//--------------------- .nv.shared._Z17layer_norm_kernelILi15EEvPK6__halfS2_S2_PS0_ffiib --------------------------
	.section	.nv.shared._Z17layer_norm_kernelILi15EEvPK6__halfS2_S2_PS0_ffiib,"aw",@nobits
	.sectionflags	@""
	.align	4
.nv.shared._Z17layer_norm_kernelILi15EEvPK6__halfS2_S2_PS0_ffiib:
	.zero		1152


//--------------------- .nv.shared._Z17layer_norm_kernelILi14EEvPK6__halfS2_S2_PS0_ffiib --------------------------
	.section	.nv.shared._Z17layer_norm_kernelILi14EEvPK6__halfS2_S2_PS0_ffiib,"aw",@nobits
	.sectionflags	@""
	.align	4
.nv.shared._Z17layer_norm_kernelILi14EEvPK6__halfS2_S2_PS0_ffiib:
	.zero		1152


//--------------------- .nv.shared._Z17layer_norm_kernelILi13EEvPK6__halfS2_S2_PS0_ffiib --------------------------
	.section	.nv.shared._Z17layer_norm_kernelILi13EEvPK6__halfS2_S2_PS0_ffiib,"aw",@nobits
	.sectionflags	@""
	.align	4
.nv.shared._Z17layer_norm_kernelILi13EEvPK6__halfS2_S2_PS0_ffiib:
	.zero		1152


//--------------------- .nv.shared._Z17layer_norm_kernelILi12EEvPK6__halfS2_S2_PS0_ffiib --------------------------
	.section	.nv.shared._Z17layer_norm_kernelILi12EEvPK6__halfS2_S2_PS0_ffiib,"aw",@nobits
	.sectionflags	@""
	.align	4
.nv.shared._Z17layer_norm_kernelILi12EEvPK6__halfS2_S2_PS0_ffiib:
	.zero		1152


//--------------------- .nv.shared._Z17layer_norm_kernelILi11EEvPK6__halfS2_S2_PS0_ffiib --------------------------
	.section	.nv.shared._Z17layer_norm_kernelILi11EEvPK6__halfS2_S2_PS0_ffiib,"aw",@nobits
	.sectionflags	@""
	.align	4
.nv.shared._Z17layer_norm_kernelILi11EEvPK6__halfS2_S2_PS0_ffiib:
	.zero		1152


//--------------------- .nv.shared._Z17layer_norm_kernelILi10EEvPK6__halfS2_S2_PS0_ffiib --------------------------
	.section	.nv.shared._Z17layer_norm_kernelILi10EEvPK6__halfS2_S2_PS0_ffiib,"aw",@nobits
	.sectionflags	@""
	.align	4
.nv.shared._Z17layer_norm_kernelILi10EEvPK6__halfS2_S2_PS0_ffiib:
	.zero		1152


//--------------------- .nv.shared._Z17layer_norm_kernelILi9EEvPK6__halfS2_S2_PS0_ffiib --------------------------
	.section	.nv.shared._Z17layer_norm_kernelILi9EEvPK6__halfS2_S2_PS0_ffiib,"aw",@nobits
	.sectionflags	@""
	.align	4
.nv.shared._Z17layer_norm_kernelILi9EEvPK6__halfS2_S2_PS0_ffiib:
	.zero		1152


//--------------------- .nv.shared._Z17layer_norm_kernelILi8EEvPK6__halfS2_S2_PS0_ffiib --------------------------
	.section	.nv.shared._Z17layer_norm_kernelILi8EEvPK6__halfS2_S2_PS0_ffiib,"aw",@nobits
	.sectionflags	@""
	.align	4
.nv.shared._Z17layer_norm_kernelILi8EEvPK6__halfS2_S2_PS0_ffiib:
	.zero		1152


//--------------------- .nv.shared._Z17layer_norm_kernelILi7EEvPK6__halfS2_S2_PS0_ffiib --------------------------
	.section	.nv.shared._Z17layer_norm_kernelILi7EEvPK6__halfS2_S2_PS0_ffiib,"aw",@nobits
	.sectionflags	@""
	.align	4
.nv.shared._Z17layer_norm_kernelILi7EEvPK6__halfS2_S2_PS0_ffiib:
	.zero		1152


//--------------------- .nv.shared._Z17layer_norm_kernelILi6EEvPK6__halfS2_S2_PS0_ffiib --------------------------
	.section	.nv.shared._Z17layer_norm_kernelILi6EEvPK6__halfS2_S2_PS0_ffiib,"aw",@nobits
	.sectionflags	@""
	.align	4
.nv.shared._Z17layer_norm_kernelILi6EEvPK6__halfS2_S2_PS0_ffiib:
	.zero		1152


//--------------------- .nv.shared._Z17layer_norm_kernelILi5EEvPK6__halfS2_S2_PS0_ffiib --------------------------
	.section	.nv.shared._Z17layer_norm_kernelILi5EEvPK6__halfS2_S2_PS0_ffiib,"aw",@nobits
	.sectionflags	@""
	.align	4
.nv.shared._Z17layer_norm_kernelILi5EEvPK6__halfS2_S2_PS0_ffiib:
	.zero		1152


//--------------------- .nv.shared._Z17layer_norm_kernelILi4EEvPK6__halfS2_S2_PS0_ffiib --------------------------
	.section	.nv.shared._Z17layer_norm_kernelILi4EEvPK6__halfS2_S2_PS0_ffiib,"aw",@nobits
	.sectionflags	@""
	.align	4
.nv.shared._Z17layer_norm_kernelILi4EEvPK6__halfS2_S2_PS0_ffiib:
	.zero		1152


//--------------------- .nv.shared._Z17layer_norm_kernelILi3EEvPK6__halfS2_S2_PS0_ffiib --------------------------
	.section	.nv.shared._Z17layer_norm_kernelILi3EEvPK6__halfS2_S2_PS0_ffiib,"aw",@nobits
	.sectionflags	@""
	.align	4
.nv.shared._Z17layer_norm_kernelILi3EEvPK6__halfS2_S2_PS0_ffiib:
	.zero		1152


//--------------------- .nv.shared._Z17layer_norm_kernelILi2EEvPK6__halfS2_S2_PS0_ffiib --------------------------
	.section	.nv.shared._Z17layer_norm_kernelILi2EEvPK6__halfS2_S2_PS0_ffiib,"aw",@nobits
	.sectionflags	@""
	.align	4
.nv.shared._Z17layer_norm_kernelILi2EEvPK6__halfS2_S2_PS0_ffiib:
	.zero		1152


//--------------------- .nv.shared._Z17layer_norm_kernelILi1EEvPK6__halfS2_S2_PS0_ffiib --------------------------
	.section	.nv.shared._Z17layer_norm_kernelILi1EEvPK6__halfS2_S2_PS0_ffiib,"aw",@nobits
	.sectionflags	@""
	.align	4
.nv.shared._Z17layer_norm_kernelILi1EEvPK6__halfS2_S2_PS0_ffiib:
	.zero		1152


//--------------------- .nv.constant0._Z17layer_norm_kernelILi16EEvPK6__halfS2_S2_PS0_ffiib --------------------------
	.section	.nv.constant0._Z17layer_norm_kernelILi16EEvPK6__halfS2_S2_PS0_ffiib,"a",@progbits
	.sectionflags	@""
	.align	4
.nv.constant0._Z17layer_norm_kernelILi16EEvPK6__halfS2_S2_PS0_ffiib:
	.zero		945


//--------------------- .nv.constant0._Z17layer_norm_kernelILi15EEvPK6__halfS2_S2_PS0_ffiib --------------------------
	.section	.nv.constant0._Z17layer_norm_kernelILi15EEvPK6__halfS2_S2_PS0_ffiib,"a",@progbits
	.sectionflags	@""
	.align	4
.nv.constant0._Z17layer_norm_kernelILi15EEvPK6__halfS2_S2_PS0_ffiib:
	.zero		945


//--------------------- .nv.constant0._Z17layer_norm_kernelILi14EEvPK6__halfS2_S2_PS0_ffiib --------------------------
	.section	.nv.constant0._Z17layer_norm_kernelILi14EEvPK6__halfS2_S2_PS0_ffiib,"a",@progbits
	.sectionflags	@""
	.align	4
.nv.constant0._Z17layer_norm_kernelILi14EEvPK6__halfS2_S2_PS0_ffiib:
	.zero		945


//--------------------- .nv.constant0._Z17layer_norm_kernelILi13EEvPK6__halfS2_S2_PS0_ffiib --------------------------
	.section	.nv.constant0._Z17layer_norm_kernelILi13EEvPK6__halfS2_S2_PS0_ffiib,"a",@progbits
	.sectionflags	@""
	.align	4
.nv.constant0._Z17layer_norm_kernelILi13EEvPK6__halfS2_S2_PS0_ffiib:
	.zero		945


//--------------------- .nv.constant0._Z17layer_norm_kernelILi12EEvPK6__halfS2_S2_PS0_ffiib --------------------------
	.section	.nv.constant0._Z17layer_norm_kernelILi12EEvPK6__halfS2_S2_PS0_ffiib,"a",@progbits
	.sectionflags	@""
	.align	4
.nv.constant0._Z17layer_norm_kernelILi12EEvPK6__halfS2_S2_PS0_ffiib:
	.zero		945


//--------------------- .nv.constant0._Z17layer_norm_kernelILi11EEvPK6__halfS2_S2_PS0_ffiib --------------------------
	.section	.nv.constant0._Z17layer_norm_kernelILi11EEvPK6__halfS2_S2_PS0_ffiib,"a",@progbits
	.sectionflags	@""
	.align	4
.nv.constant0._Z17layer_norm_kernelILi11EEvPK6__halfS2_S2_PS0_ffiib:
	.zero		945


//--------------------- .nv.constant0._Z17layer_norm_kernelILi10EEvPK6__halfS2_S2_PS0_ffiib --------------------------
	.section	.nv.constant0._Z17layer_norm_kernelILi10EEvPK6__halfS2_S2_PS0_ffiib,"a",@progbits
	.sectionflags	@""
	.align	4
.nv.constant0._Z17layer_norm_kernelILi10EEvPK6__halfS2_S2_PS0_ffiib:
	.zero		945


//--------------------- .nv.constant0._Z17layer_norm_kernelILi9EEvPK6__halfS2_S2_PS0_ffiib --------------------------
	.section	.nv.constant0._Z17layer_norm_kernelILi9EEvPK6__halfS2_S2_PS0_ffiib,"a",@progbits
	.sectionflags	@""
	.align	4
.nv.constant0._Z17layer_norm_kernelILi9EEvPK6__halfS2_S2_PS0_ffiib:
	.zero		945


//--------------------- .nv.constant0._Z17layer_norm_kernelILi8EEvPK6__halfS2_S2_PS0_ffiib --------------------------
	.section	.nv.constant0._Z17layer_norm_kernelILi8EEvPK6__halfS2_S2_PS0_ffiib,"a",@progbits
	.sectionflags	@""
	.align	4
.nv.constant0._Z17layer_norm_kernelILi8EEvPK6__halfS2_S2_PS0_ffiib:
	.zero		945


//--------------------- .nv.constant0._Z17layer_norm_kernelILi7EEvPK6__halfS2_S2_PS0_ffiib --------------------------
	.section	.nv.constant0._Z17layer_norm_kernelILi7EEvPK6__halfS2_S2_PS0_ffiib,"a",@progbits
	.sectionflags	@""
	.align	4
.nv.constant0._Z17layer_norm_kernelILi7EEvPK6__halfS2_S2_PS0_ffiib:
	.zero		945


//--------------------- .nv.constant0._Z17layer_norm_kernelILi6EEvPK6__halfS2_S2_PS0_ffiib --------------------------
	.section	.nv.constant0._Z17layer_norm_kernelILi6EEvPK6__halfS2_S2_PS0_ffiib,"a",@progbits
	.sectionflags	@""
	.align	4
.nv.constant0._Z17layer_norm_kernelILi6EEvPK6__halfS2_S2_PS0_ffiib:
	.zero		945


//--------------------- .nv.constant0._Z17layer_norm_kernelILi5EEvPK6__halfS2_S2_PS0_ffiib --------------------------
	.section	.nv.constant0._Z17layer_norm_kernelILi5EEvPK6__halfS2_S2_PS0_ffiib,"a",@progbits
	.sectionflags	@""
	.align	4
.nv.constant0._Z17layer_norm_kernelILi5EEvPK6__halfS2_S2_PS0_ffiib:
	.zero		945


//--------------------- .nv.constant0._Z17layer_norm_kernelILi4EEvPK6__halfS2_S2_PS0_ffiib --------------------------
	.section	.nv.constant0._Z17layer_norm_kernelILi4EEvPK6__halfS2_S2_PS0_ffiib,"a",@progbits
	.sectionflags	@""
	.align	4
.nv.constant0._Z17layer_norm_kernelILi4EEvPK6__halfS2_S2_PS0_ffiib:
	.zero		945


//--------------------- .nv.constant0._Z17layer_norm_kernelILi3EEvPK6__halfS2_S2_PS0_ffiib --------------------------
	.section	.nv.constant0._Z17layer_norm_kernelILi3EEvPK6__halfS2_S2_PS0_ffiib,"a",@progbits
	.sectionflags	@""
	.align	4
.nv.constant0._Z17layer_norm_kernelILi3EEvPK6__halfS2_S2_PS0_ffiib:
	.zero		945


//--------------------- .nv.constant0._Z17layer_norm_kernelILi2EEvPK6__halfS2_S2_PS0_ffiib --------------------------
	.section	.nv.constant0._Z17layer_norm_kernelILi2EEvPK6__halfS2_S2_PS0_ffiib,"a",@progbits
	.sectionflags	@""
	.align	4
.nv.constant0._Z17layer_norm_kernelILi2EEvPK6__halfS2_S2_PS0_ffiib:
	.zero		945


//--------------------- .nv.constant0._Z17layer_norm_kernelILi1EEvPK6__halfS2_S2_PS0_ffiib --------------------------
	.section	.nv.constant0._Z17layer_norm_kernelILi1EEvPK6__halfS2_S2_PS0_ffiib,"a",@progbits
	.sectionflags	@""
	.align	4
.nv.constant0._Z17layer_norm_kernelILi1EEvPK6__halfS2_S2_PS0_ffiib:
	.zero		945


//--------------------- SYMBOLS --------------------------

	.type		.nv.reservedSmem.offset0,@object
	.size		.nv.reservedSmem.offset0,0x4
	.type		.nv.reservedSmem.cap,@object
	.size		.nv.reservedSmem.cap,0x4
